// auto-generated by cutlass_sweep.gemm — config: {"arch": "sm_100", "cluster_m": 1, "cluster_n": 2, "dtype": "fp16", "dtype_b": "fp16", "layout": "nt", "stages": 0, "tile_k": 32, "tile_m": 128, "tile_n": 256}
#include "cutlass/cutlass.h"
#include "cutlass/gemm/collective/collective_builder.hpp"
#include "cutlass/gemm/device/gemm_universal_adapter.h"
#include "cutlass/gemm/kernel/gemm_universal.hpp"
#include "cutlass/epilogue/collective/collective_builder.hpp"

using ElemA = cutlass::half_t;
using ElemB = cutlass::half_t;
using ElemCD = cutlass::half_t;
using Acc  = float;
using TileShape    = cute::Shape<cute::_128, cute::_256, cute::_32>;
using ClusterShape = cute::Shape<cute::_1, cute::_2, cute::_1>;

using CollectiveEpilogue = typename cutlass::epilogue::collective::CollectiveBuilder<
    cutlass::arch::Sm100, cutlass::arch::OpClassTensorOp,
    TileShape, ClusterShape,
    cutlass::epilogue::collective::EpilogueTileAuto,
    Acc, Acc,
    ElemCD, cutlass::layout::RowMajor, 128 / cutlass::sizeof_bits<ElemCD>::value,
    ElemCD, cutlass::layout::RowMajor, 128 / cutlass::sizeof_bits<ElemCD>::value,
    cutlass::epilogue::collective::EpilogueScheduleAuto
  >::CollectiveOp;

using CollectiveMainloop = typename cutlass::gemm::collective::CollectiveBuilder<
    cutlass::arch::Sm100, cutlass::arch::OpClassTensorOp,
    ElemA, cutlass::layout::RowMajor, 128 / cutlass::sizeof_bits<ElemA>::value,
    ElemB, cutlass::layout::ColumnMajor, 128 / cutlass::sizeof_bits<ElemB>::value,
    Acc,
    TileShape, ClusterShape,
    cutlass::gemm::collective::StageCountAutoCarveout<static_cast<int>(sizeof(typename CollectiveEpilogue::SharedStorage))>,
    cutlass::gemm::collective::KernelScheduleAuto
  >::CollectiveOp;

using GemmKernel = cutlass::gemm::kernel::GemmUniversal<
    cute::Shape<int,int,int,int>,
    CollectiveMainloop,
    CollectiveEpilogue
>;
using Gemm = cutlass::gemm::device::GemmUniversalAdapter<GemmKernel>;

// Force the device kernel symbol into the cubin without needing a host main.
auto* _anchor = &cutlass::device_kernel<GemmKernel>;


// ===== COMPILED SASS (sm_100a) =====

	.target	sm_100a

	.elftype	@"ET_EXEC"


//--------------------- .note.nv.tkinfo           --------------------------
	.section	.note.nv.tkinfo,"",@"SHT_NOTE"
	.sectionflags	@"SHF_NOTE_NV_TKINFO"
	.tkinfo
        /*0018*/ 	.word	0x00000002
        /*0030*/ 	.string	""
        /*0030*/ 	.string	"ptxas"
        /*0030*/ 	.string	"Cuda compilation tools, release 13.0, V13.0.88"
        /*0030*/ 	.string	"Build cuda_13.0.r13.0/compiler.36424714_0"
        /*0030*/ 	.string	"-arch sm_100a -m 64 "



//--------------------- .note.nv.cuinfo           --------------------------
	.section	.note.nv.cuinfo,"",@"SHT_NOTE"
	.sectionflags	@"SHF_NOTE_NV_CUINFO"
        /*0018*/ 	.short	0x0002
        /*001a*/ 	.short	0x0064
        /*001c*/ 	.short	0x0082
	.zero		2


//--------------------- .nv.info                  --------------------------
	.section	.nv.info,"",@"SHT_CUDA_INFO"
	.align	4


	//----- nvinfo : EIATTR_REGCOUNT
	.align		4
        /*0000*/ 	.byte	0x04, 0x2f
        /*0002*/ 	.short	(.L_19 - .L_18)
	.align		4
.L_18:
        /*0004*/ 	.word	index@(_ZN7cutlass13device_kernelINS_4gemm6kernel13GemmUniversalIN4cute5tupleIJiiiiEEENS1_10collective13CollectiveMmaINS1_35MainloopSm100TmaUmmaWarpSpecializedILi6ELi2ELi2ENS5_IJNS4_1CILi1EEENSA_ILi2EEESB_EEEEENS5_IJNSA_ILi128EEENSA_ILi256EEENSA_ILi32EEEEEENS_6half_tENS5_IJlSB_lEEESJ_SK_NS4_8TiledMMAINS4_8MMA_AtomIJNS4_20SM100_MMA_F16BF16_SSISJ_SJ_fLi128ELi256ELNS4_4UMMA5MajorE0ELSP_0ELNSO_7ScaleInE0ELSQ_0EEEEEENS4_6LayoutINS5_IJSB_SB_SB_EEENS5_IJNSA_ILi0EEESV_SV_EEEEENS5_IJNS4_10UnderscoreESY_SY_EEEEENS4_23SM90_TMA_LOAD_MULTICASTENS4_14ComposedLayoutINS4_7SwizzleILi2ELi4ELi3EEENS4_18smem_ptr_flag_bitsILi16EEENST_INS5_IJNSA_ILi8EEESH_EEENS5_IJSH_SB_EEEEEEEvNS4_8identityENS4_13SM90_TMA_LOADES1B_vS1C_EENS_8epilogue10collective18CollectiveEpilogueINS1F_23Sm100TmaWarpSpecializedILi4ELi2ELi64ELb1ELb0EEEJSI_NS5_IJNST_ISF_SB_EENST_INSA_ILi64EEESB_EEEEESJ_SK_SJ_SK_NS1F_6fusion15FusionCallbacksIS1J_NS1O_17LinearCombinationISJ_fSJ_fLNS_15FloatRoundStyleE2EEESI_S1N_JEEENS4_5SM1004TMEM4LOAD26SM100_TMEM_LOAD_32dp32b64xES1D_NS12_INS13_ILi3ELi4ELi3EEES16_NST_INS5_IJS17_S1L_EEENS5_IJS1L_SB_EEEEEEENS4_39AutoVectorizingCopyWithAssumedAlignmentILi128EEENS4_14SM90_TMA_STOREES22_S24_S24_EEEvvEEEEvNT_6ParamsE)
        /*0008*/ 	.word	0x000000a8


	//----- nvinfo : EIATTR_FRAME_SIZE
	.align		4
.L_19:
        /*000c*/ 	.byte	0x04, 0x11
        /*000e*/ 	.short	(.L_21 - .L_20)
	.align		4
.L_20:
        /*0010*/ 	.word	index@($__internal_2_$__cuda_sm10x_tcgen05_guardrail_trap_unallocated_columns_being_dealloced)
        /*0014*/ 	.word	0x00000000


	//----- nvinfo : EIATTR_FRAME_SIZE
	.align		4
.L_21:
        /*0018*/ 	.byte	0x04, 0x11
        /*001a*/ 	.short	(.L_23 - .L_22)
	.align		4
.L_22:
        /*001c*/ 	.word	index@($__internal_1_$__cuda_sm10x_tcgen05_guardrail_trap_phase_invalid_during_alloc)
        /*0020*/ 	.word	0x00000000


	//----- nvinfo : EIATTR_FRAME_SIZE
	.align		4
.L_23:
        /*0024*/ 	.byte	0x04, 0x11
        /*0026*/ 	.short	(.L_25 - .L_24)
	.align		4
.L_24:
        /*0028*/ 	.word	index@($__internal_0_$__cuda_sm10x_tcgen05_guardrail_trap_col_being_dealloced_not_returned_by_alloc)
        /*002c*/ 	.word	0x00000000


	//----- nvinfo : EIATTR_FRAME_SIZE
	.align		4
.L_25:
        /*0030*/ 	.byte	0x04, 0x11
        /*0032*/ 	.short	(.L_27 - .L_26)
	.align		4
.L_26:
        /*0034*/ 	.word	index@(_ZN7cutlass13device_kernelINS_4gemm6kernel13GemmUniversalIN4cute5tupleIJiiiiEEENS1_10collective13CollectiveMmaINS1_35MainloopSm100TmaUmmaWarpSpecializedILi6ELi2ELi2ENS5_IJNS4_1CILi1EEENSA_ILi2EEESB_EEEEENS5_IJNSA_ILi128EEENSA_ILi256EEENSA_ILi32EEEEEENS_6half_tENS5_IJlSB_lEEESJ_SK_NS4_8TiledMMAINS4_8MMA_AtomIJNS4_20SM100_MMA_F16BF16_SSISJ_SJ_fLi128ELi256ELNS4_4UMMA5MajorE0ELSP_0ELNSO_7ScaleInE0ELSQ_0EEEEEENS4_6LayoutINS5_IJSB_SB_SB_EEENS5_IJNSA_ILi0EEESV_SV_EEEEENS5_IJNS4_10UnderscoreESY_SY_EEEEENS4_23SM90_TMA_LOAD_MULTICASTENS4_14ComposedLayoutINS4_7SwizzleILi2ELi4ELi3EEENS4_18smem_ptr_flag_bitsILi16EEENST_INS5_IJNSA_ILi8EEESH_EEENS5_IJSH_SB_EEEEEEEvNS4_8identityENS4_13SM90_TMA_LOADES1B_vS1C_EENS_8epilogue10collective18CollectiveEpilogueINS1F_23Sm100TmaWarpSpecializedILi4ELi2ELi64ELb1ELb0EEEJSI_NS5_IJNST_ISF_SB_EENST_INSA_ILi64EEESB_EEEEESJ_SK_SJ_SK_NS1F_6fusion15FusionCallbacksIS1J_NS1O_17LinearCombinationISJ_fSJ_fLNS_15FloatRoundStyleE2EEESI_S1N_JEEENS4_5SM1004TMEM4LOAD26SM100_TMEM_LOAD_32dp32b64xES1D_NS12_INS13_ILi3ELi4ELi3EEES16_NST_INS5_IJS17_S1L_EEENS5_IJS1L_SB_EEEEEEENS4_39AutoVectorizingCopyWithAssumedAlignmentILi128EEENS4_14SM90_TMA_STOREES22_S24_S24_EEEvvEEEEvNT_6ParamsE)
        /*0038*/ 	.word	0x00000000


	//----- nvinfo : EIATTR_MIN_STACK_SIZE
	.align		4
.L_27:
        /*003c*/ 	.byte	0x04, 0x12
        /*003e*/ 	.short	(.L_29 - .L_28)
	.align		4
.L_28:
        /*0040*/ 	.word	index@(_ZN7cutlass13device_kernelINS_4gemm6kernel13GemmUniversalIN4cute5tupleIJiiiiEEENS1_10collective13CollectiveMmaINS1_35MainloopSm100TmaUmmaWarpSpecializedILi6ELi2ELi2ENS5_IJNS4_1CILi1EEENSA_ILi2EEESB_EEEEENS5_IJNSA_ILi128EEENSA_ILi256EEENSA_ILi32EEEEEENS_6half_tENS5_IJlSB_lEEESJ_SK_NS4_8TiledMMAINS4_8MMA_AtomIJNS4_20SM100_MMA_F16BF16_SSISJ_SJ_fLi128ELi256ELNS4_4UMMA5MajorE0ELSP_0ELNSO_7ScaleInE0ELSQ_0EEEEEENS4_6LayoutINS5_IJSB_SB_SB_EEENS5_IJNSA_ILi0EEESV_SV_EEEEENS5_IJNS4_10UnderscoreESY_SY_EEEEENS4_23SM90_TMA_LOAD_MULTICASTENS4_14ComposedLayoutINS4_7SwizzleILi2ELi4ELi3EEENS4_18smem_ptr_flag_bitsILi16EEENST_INS5_IJNSA_ILi8EEESH_EEENS5_IJSH_SB_EEEEEEEvNS4_8identityENS4_13SM90_TMA_LOADES1B_vS1C_EENS_8epilogue10collective18CollectiveEpilogueINS1F_23Sm100TmaWarpSpecializedILi4ELi2ELi64ELb1ELb0EEEJSI_NS5_IJNST_ISF_SB_EENST_INSA_ILi64EEESB_EEEEESJ_SK_SJ_SK_NS1F_6fusion15FusionCallbacksIS1J_NS1O_17LinearCombinationISJ_fSJ_fLNS_15FloatRoundStyleE2EEESI_S1N_JEEENS4_5SM1004TMEM4LOAD26SM100_TMEM_LOAD_32dp32b64xES1D_NS12_INS13_ILi3ELi4ELi3EEES16_NST_INS5_IJS17_S1L_EEENS5_IJS1L_SB_EEEEEEENS4_39AutoVectorizingCopyWithAssumedAlignmentILi128EEENS4_14SM90_TMA_STOREES22_S24_S24_EEEvvEEEEvNT_6ParamsE)
        /*0044*/ 	.word	0x00000000
.L_29:


//--------------------- .nv.compat                --------------------------
	.section	.nv.compat,"",@"SHT_CUDA_COMPAT_INFO"
	.align	4
        /*0000*/ 	.byte	0x02, 0x09, 0x01, 0x00, 0x02, 0x02, 0x02, 0x00, 0x02, 0x05, 0x05, 0x00, 0x03, 0x07, 0x01, 0x01
        /*0010*/ 	.byte	0x02, 0x03, 0x01, 0x00, 0x02, 0x06, 0x01, 0x00, 0x04, 0x0b, 0x08, 0x00, 0x09, 0x00, 0x00, 0x00
        /*0020*/ 	.byte	0x00, 0x00, 0x00, 0x00


//--------------------- .nv.info._ZN7cutlass13device_kernelINS_4gemm6kernel13GemmUniversalIN4cute5tupleIJiiiiEEENS1_10collective13CollectiveMmaINS1_35MainloopSm100TmaUmmaWarpSpecializedILi6ELi2ELi2ENS5_IJNS4_1CILi1EEENSA_ILi2EEESB_EEEEENS5_IJNSA_ILi128EEENSA_ILi256EEENSA_ILi32EEEEEENS_6half_tENS5_IJlSB_lEEESJ_SK_NS4_8TiledMMAINS4_8MMA_AtomIJNS4_20SM100_MMA_F16BF16_SSISJ_SJ_fLi128ELi256ELNS4_4UMMA5MajorE0ELSP_0ELNSO_7ScaleInE0ELSQ_0EEEEEENS4_6LayoutINS5_IJSB_SB_SB_EEENS5_IJNSA_ILi0EEESV_SV_EEEEENS5_IJNS4_10UnderscoreESY_SY_EEEEENS4_23SM90_TMA_LOAD_MULTICASTENS4_14ComposedLayoutINS4_7SwizzleILi2ELi4ELi3EEENS4_18smem_ptr_flag_bitsILi16EEENST_INS5_IJNSA_ILi8EEESH_EEENS5_IJSH_SB_EEEEEEEvNS4_8identityENS4_13SM90_TMA_LOADES1B_vS1C_EENS_8epilogue10collective18CollectiveEpilogueINS1F_23Sm100TmaWarpSpecializedILi4ELi2ELi64ELb1ELb0EEEJSI_NS5_IJNST_ISF_SB_EENST_INSA_ILi64EEESB_EEEEESJ_SK_SJ_SK_NS1F_6fusion15FusionCallbacksIS1J_NS1O_17LinearCombinationISJ_fSJ_fLNS_15FloatRoundStyleE2EEESI_S1N_JEEENS4_5SM1004TMEM4LOAD26SM100_TMEM_LOAD_32dp32b64xES1D_NS12_INS13_ILi3ELi4ELi3EEES16_NST_INS5_IJS17_S1L_EEENS5_IJS1L_SB_EEEEEEENS4_39AutoVectorizingCopyWithAssumedAlignmentILi128EEENS4_14SM90_TMA_STOREES22_S24_S24_EEEvvEEEEvNT_6ParamsE --------------------------
	.section	.nv.info._ZN7cutlass13device_kernelINS_4gemm6kernel13GemmUniversalIN4cute5tupleIJiiiiEEENS1_10collective13CollectiveMmaINS1_35MainloopSm100TmaUmmaWarpSpecializedILi6ELi2ELi2ENS5_IJNS4_1CILi1EEENSA_ILi2EEESB_EEEEENS5_IJNSA_ILi128EEENSA_ILi256EEENSA_ILi32EEEEEENS_6half_tENS5_IJlSB_lEEESJ_SK_NS4_8TiledMMAINS4_8MMA_AtomIJNS4_20SM100_MMA_F16BF16_SSISJ_SJ_fLi128ELi256ELNS4_4UMMA5MajorE0ELSP_0ELNSO_7ScaleInE0ELSQ_0EEEEEENS4_6LayoutINS5_IJSB_SB_SB_EEENS5_IJNSA_ILi0EEESV_SV_EEEEENS5_IJNS4_10UnderscoreESY_SY_EEEEENS4_23SM90_TMA_LOAD_MULTICASTENS4_14ComposedLayoutINS4_7SwizzleILi2ELi4ELi3EEENS4_18smem_ptr_flag_bitsILi16EEENST_INS5_IJNSA_ILi8EEESH_EEENS5_IJSH_SB_EEEEEEEvNS4_8identityENS4_13SM90_TMA_LOADES1B_vS1C_EENS_8epilogue10collective18CollectiveEpilogueINS1F_23Sm100TmaWarpSpecializedILi4ELi2ELi64ELb1ELb0EEEJSI_NS5_IJNST_ISF_SB_EENST_INSA_ILi64EEESB_EEEEESJ_SK_SJ_SK_NS1F_6fusion15FusionCallbacksIS1J_NS1O_17LinearCombinationISJ_fSJ_fLNS_15FloatRoundStyleE2EEESI_S1N_JEEENS4_5SM1004TMEM4LOAD26SM100_TMEM_LOAD_32dp32b64xES1D_NS12_INS13_ILi3ELi4ELi3EEES16_NST_INS5_IJS17_S1L_EEENS5_IJS1L_SB_EEEEEEENS4_39AutoVectorizingCopyWithAssumedAlignmentILi128EEENS4_14SM90_TMA_STOREES22_S24_S24_EEEvvEEEEvNT_6ParamsE,"",@"SHT_CUDA_INFO"
	.sectionflags	@""
	.align	4


	//----- nvinfo : EIATTR_CUDA_API_VERSION
	.align		4
        /*0000*/ 	.byte	0x04, 0x37
        /*0002*/ 	.short	(.L_31 - .L_30)
.L_30:
        /*0004*/ 	.word	0x00000082


	//----- nvinfo : EIATTR_KPARAM_INFO
	.align		4
.L_31:
        /*0008*/ 	.byte	0x04, 0x17
        /*000a*/ 	.short	(.L_33 - .L_32)
.L_32:
        /*000c*/ 	.word	0x00000000
        /*0010*/ 	.short	0x0000
        /*0012*/ 	.short	0x0000
        /*0014*/ 	.byte	0x00, 0xf0, 0x01, 0x20


	//----- nvinfo : EIATTR_AT_ENTRY_FRAGMENTS
	.align		4
.L_33:
        /*0018*/ 	.byte	0x04, 0x4f
        /*001a*/ 	.short	(.L_35 - .L_34)


	//   ....[0]....
.L_34:
        /*001c*/ 	.word	0x00000006


	//----- nvinfo : EIATTR_RESERVED_SMEM_USED
	.align		4
.L_35:
        /*0020*/ 	.byte	0x01, 0x41
	.zero		2


	//----- nvinfo : EIATTR_SPARSE_MMA_MASK
	.align		4
        /*0024*/ 	.byte	0x03, 0x50
        /*0026*/ 	.short	0x0000


	//----- nvinfo : EIATTR_TCGEN05_1CTA_USED
	.align		4
        /*0028*/ 	.byte	0x01, 0x51
	.zero		2


	//----- nvinfo : EIATTR_MAXREG_COUNT
	.align		4
        /*002c*/ 	.byte	0x03, 0x1b
        /*002e*/ 	.short	0x00ff


	//----- nvinfo : EIATTR_NUM_BARRIERS
	.align		4
        /*0030*/ 	.byte	0x02, 0x4c
        /*0032*/ 	.byte	0x07
	.zero		1


	//----- nvinfo : EIATTR_EXTERNS
	.align		4
        /*0034*/ 	.byte	0x04, 0x0f
        /*0036*/ 	.short	(.L_37 - .L_36)


	//   ....[0]....
	.align		4
.L_36:
        /*0038*/ 	.word	index@(__assertfail)


	//----- nvinfo : EIATTR_MERCURY_ISA_VERSION
	.align		4
.L_37:
        /*003c*/ 	.byte	0x03, 0x5f
        /*003e*/ 	.short	0x0101


	//----- nvinfo : EIATTR_INT_WARP_WIDE_INSTR_OFFSETS
	.align		4
        /*0040*/ 	.byte	0x04, 0x31
        /*0042*/ 	.short	(.L_39 - .L_38)


	//   ....[0]....
.L_38:
        /*0044*/ 	.word	0x00003c00


	//   ....[1]....
        /*0048*/ 	.word	0x00003c30


	//   ....[2]....
        /*004c*/ 	.word	0x00003c50


	//   ....[3]....
        /*0050*/ 	.word	0x000047d0


	//   ....[4]....
        /*0054*/ 	.word	0x00004840


	//   ....[5]....
        /*0058*/ 	.word	0x00004910


	//   ....[6]....
        /*005c*/ 	.word	0x00004990


	//   ....[7]....
        /*0060*/ 	.word	0x00004a80


	//   ....[8]....
        /*0064*/ 	.word	0x00004b00


	//   ....[9]....
        /*0068*/ 	.word	0x00004be0


	//   ....[10]....
        /*006c*/ 	.word	0x00004c90


	//----- nvinfo : EIATTR_COOP_GROUP_MASK_REGIDS
	.align		4
.L_39:
        /*0070*/ 	.byte	0x04, 0x29
        /*0072*/ 	.short	(.L_41 - .L_40)


	//   ....[0]....
.L_40:
        /*0074*/ 	.word	0xffffffff


	//   ....[1]....
        /*0078*/ 	.word	0xffffffff


	//   ....[2]....
        /*007c*/ 	.word	0xffffffff


	//   ....[3]....
        /*0080*/ 	.word	0xffffffff


	//   ....[4]....
        /*0084*/ 	.word	0xffffffff


	//   ....[5]....
        /*0088*/ 	.word	0xffffffff


	//   ....[6]....
        /*008c*/ 	.word	0xffffffff


	//   ....[7]....
        /*0090*/ 	.word	0xffffffff


	//   ....[8]....
        /*0094*/ 	.word	0xffffffff


	//   ....[9]....
        /*0098*/ 	.word	0xffffffff


	//   ....[10]....
        /*009c*/ 	.word	0xffffffff


	//   ....[11]....
        /*00a0*/ 	.word	0xffffffff


	//   ....[12]....
        /*00a4*/ 	.word	0xffffffff


	//   ....[13]....
        /*00a8*/ 	.word	0xffffffff


	//----- nvinfo : EIATTR_COOP_GROUP_INSTR_OFFSETS
	.align		4
.L_41:
        /*00ac*/ 	.byte	0x04, 0x28
        /*00ae*/ 	.short	(.L_43 - .L_42)


	//   ....[0]....
.L_42:
        /*00b0*/ 	.word	0x00000080


	//   ....[1]....
        /*00b4*/ 	.word	0x000004f0


	//   ....[2]....
        /*00b8*/ 	.word	0x000006e0


	//   ....[3]....
        /*00bc*/ 	.word	0x00000880


	//   ....[4]....
        /*00c0*/ 	.word	0x00000980


	//   ....[5]....
        /*00c4*/ 	.word	0x00000af0


	//   ....[6]....
        /*00c8*/ 	.word	0x00000c50


	//   ....[7]....
        /*00cc*/ 	.word	0x00000e00


	//   ....[8]....
        /*00d0*/ 	.word	0x00002040


	//   ....[9]....
        /*00d4*/ 	.word	0x00003050


	//   ....[10]....
        /*00d8*/ 	.word	0x00003260


	//   ....[11]....
        /*00dc*/ 	.word	0x00003290


	//   ....[12]....
        /*00e0*/ 	.word	0x00003ae0


	//   ....[13]....
        /*00e4*/ 	.word	0x00003d10


	//----- nvinfo : EIATTR_VRC_CTA_INIT_COUNT
	.align		4
.L_43:
        /*00e8*/ 	.byte	0x02, 0x4a
        /*00ea*/ 	.byte	0x80
	.zero		1


	//----- nvinfo : EIATTR_SYSCALL_OFFSETS
	.align		4
        /*00ec*/ 	.byte	0x04, 0x46
        /*00ee*/ 	.short	(.L_45 - .L_44)


	//   ....[0]....
.L_44:
        /*00f0*/ 	.word	0x00005910


	//   ....[1]....
        /*00f4*/ 	.word	0x00005a00


	//   ....[2]....
        /*00f8*/ 	.word	0x000063a0


	//   ....[3]....
        /*00fc*/ 	.word	0x00007860


	//   ....[4]....
        /*0100*/ 	.word	0x00008c90


	//   ....[5]....
        /*0104*/ 	.word	0x0000a0a0


	//----- nvinfo : EIATTR_MBARRIER_INSTR_OFFSETS
	.align		4
.L_45:
        /*0108*/ 	.byte	0x04, 0x39
        /*010a*/ 	.short	(.L_47 - .L_46)


	//   ....[0]....
.L_46:
        /*010c*/ 	.word	0x00000610
        /*0110*/ 	.word	0x000000ff
        /*0114*/ 	.word	0x00000000
        /*0118*/ 	.short	0x0100
        /*011a*/ 	.byte	0x04
	.zero		1


	//   ....[1]....
        /*011c*/ 	.word	0x00000620
        /*0120*/ 	.word	0x000000ff
        /*0124*/ 	.word	0x00000030
        /*0128*/ 	.short	0x0100
        /*012a*/ 	.byte	0x04
	.zero		1


	//   ....[2]....
        /*012c*/ 	.word	0x00000630
        /*0130*/ 	.word	0x000000ff
        /*0134*/ 	.word	0x00000008
        /*0138*/ 	.short	0x0100
        /*013a*/ 	.byte	0x04
	.zero		1


	//   ....[3]....
        /*013c*/ 	.word	0x00000640
        /*0140*/ 	.word	0x000000ff
        /*0144*/ 	.word	0x00000038
        /*0148*/ 	.short	0x0100
        /*014a*/ 	.byte	0x04
	.zero		1


	//   ....[4]....
        /*014c*/ 	.word	0x00000650
        /*0150*/ 	.word	0x000000ff
        /*0154*/ 	.word	0x00000010
        /*0158*/ 	.short	0x0100
        /*015a*/ 	.byte	0x04
	.zero		1


	//   ....[5]....
        /*015c*/ 	.word	0x00000660
        /*0160*/ 	.word	0x000000ff
        /*0164*/ 	.word	0x00000040
        /*0168*/ 	.short	0x0100
        /*016a*/ 	.byte	0x04
	.zero		1


	//   ....[6]....
        /*016c*/ 	.word	0x00000670
        /*0170*/ 	.word	0x000000ff
        /*0174*/ 	.word	0x00000018
        /*0178*/ 	.short	0x0100
        /*017a*/ 	.byte	0x04
	.zero		1


	//   ....[7]....
        /*017c*/ 	.word	0x00000680
        /*0180*/ 	.word	0x000000ff
        /*0184*/ 	.word	0x00000048
        /*0188*/ 	.short	0x0100
        /*018a*/ 	.byte	0x04
	.zero		1


	//   ....[8]....
        /*018c*/ 	.word	0x00000690
        /*0190*/ 	.word	0x000000ff
        /*0194*/ 	.word	0x00000020
        /*0198*/ 	.short	0x0100
        /*019a*/ 	.byte	0x04
	.zero		1


	//   ....[9]....
        /*019c*/ 	.word	0x000006a0
        /*01a0*/ 	.word	0x000000ff
        /*01a4*/ 	.word	0x00000050
        /*01a8*/ 	.short	0x0100
        /*01aa*/ 	.byte	0x04
	.zero		1


	//   ....[10]....
        /*01ac*/ 	.word	0x000006b0
        /*01b0*/ 	.word	0x000000ff
        /*01b4*/ 	.word	0x00000028
        /*01b8*/ 	.short	0x0100
        /*01ba*/ 	.byte	0x04
	.zero		1


	//   ....[11]....
        /*01bc*/ 	.word	0x000006c0
        /*01c0*/ 	.word	0x000000ff
        /*01c4*/ 	.word	0x00000058
        /*01c8*/ 	.short	0x0100
        /*01ca*/ 	.byte	0x04
	.zero		1


	//   ....[12]....
        /*01cc*/ 	.word	0x000007f0
        /*01d0*/ 	.word	0x000000ff
        /*01d4*/ 	.word	0x00000060
        /*01d8*/ 	.short	0x0100
        /*01da*/ 	.byte	0x04
	.zero		1


	//   ....[13]....
        /*01dc*/ 	.word	0x00000800
        /*01e0*/ 	.word	0x000000ff
        /*01e4*/ 	.word	0x00000080
        /*01e8*/ 	.short	0x0100
        /*01ea*/ 	.byte	0x04
	.zero		1


	//   ....[14]....
        /*01ec*/ 	.word	0x00000810
        /*01f0*/ 	.word	0x000000ff
        /*01f4*/ 	.word	0x00000068
        /*01f8*/ 	.short	0x0100
        /*01fa*/ 	.byte	0x04
	.zero		1


	//   ....[15]....
        /*01fc*/ 	.word	0x00000820
        /*0200*/ 	.word	0x000000ff
        /*0204*/ 	.word	0x00000088
        /*0208*/ 	.short	0x0100
        /*020a*/ 	.byte	0x04
	.zero		1


	//   ....[16]....
        /*020c*/ 	.word	0x00000830
        /*0210*/ 	.word	0x000000ff
        /*0214*/ 	.word	0x00000070
        /*0218*/ 	.short	0x0100
        /*021a*/ 	.byte	0x04
	.zero		1


	//   ....[17]....
        /*021c*/ 	.word	0x00000840
        /*0220*/ 	.word	0x000000ff
        /*0224*/ 	.word	0x00000090
        /*0228*/ 	.short	0x0100
        /*022a*/ 	.byte	0x04
	.zero		1


	//   ....[18]....
        /*022c*/ 	.word	0x00000850
        /*0230*/ 	.word	0x000000ff
        /*0234*/ 	.word	0x00000078
        /*0238*/ 	.short	0x0100
        /*023a*/ 	.byte	0x04
	.zero		1


	//   ....[19]....
        /*023c*/ 	.word	0x00000860
        /*0240*/ 	.word	0x000000ff
        /*0244*/ 	.word	0x00000098
        /*0248*/ 	.short	0x0100
        /*024a*/ 	.byte	0x04
	.zero		1


	//   ....[20]....
        /*024c*/ 	.word	0x00000950
        /*0250*/ 	.word	0x000000ff
        /*0254*/ 	.word	0x000000a0
        /*0258*/ 	.short	0x0100
        /*025a*/ 	.byte	0x06
	.zero		1


	//   ....[21]....
        /*025c*/ 	.word	0x00000960
        /*0260*/ 	.word	0x000000ff
        /*0264*/ 	.word	0x000000a8
        /*0268*/ 	.short	0x0100
        /*026a*/ 	.byte	0x06
	.zero		1


	//   ....[22]....
        /*026c*/ 	.word	0x00000aa0
        /*0270*/ 	.word	0x000000ff
        /*0274*/ 	.word	0x000000b0
        /*0278*/ 	.short	0x0100
        /*027a*/ 	.byte	0x06
	.zero		1


	//   ....[23]....
        /*027c*/ 	.word	0x00000ab0
        /*0280*/ 	.word	0x000000ff
        /*0284*/ 	.word	0x000000c0
        /*0288*/ 	.short	0x0100
        /*028a*/ 	.byte	0x06
	.zero		1


	//   ....[24]....
        /*028c*/ 	.word	0x00000ac0
        /*0290*/ 	.word	0x000000ff
        /*0294*/ 	.word	0x000000b8
        /*0298*/ 	.short	0x0100
        /*029a*/ 	.byte	0x06
	.zero		1


	//   ....[25]....
        /*029c*/ 	.word	0x00000ad0
        /*02a0*/ 	.word	0x000000ff
        /*02a4*/ 	.word	0x000000c8
        /*02a8*/ 	.short	0x0100
        /*02aa*/ 	.byte	0x06
	.zero		1


	//   ....[26]....
        /*02ac*/ 	.word	0x00000c00
        /*02b0*/ 	.word	0x000000ff
        /*02b4*/ 	.word	0x000000d0
        /*02b8*/ 	.short	0x0100
        /*02ba*/ 	.byte	0x04
	.zero		1


	//   ....[27]....
        /*02bc*/ 	.word	0x00000c10
        /*02c0*/ 	.word	0x000000ff
        /*02c4*/ 	.word	0x000000e0
        /*02c8*/ 	.short	0x0100
        /*02ca*/ 	.byte	0x04
	.zero		1


	//   ....[28]....
        /*02cc*/ 	.word	0x00000c20
        /*02d0*/ 	.word	0x000000ff
        /*02d4*/ 	.word	0x000000d8
        /*02d8*/ 	.short	0x0100
        /*02da*/ 	.byte	0x04
	.zero		1


	//   ....[29]....
        /*02dc*/ 	.word	0x00000c30
        /*02e0*/ 	.word	0x000000ff
        /*02e4*/ 	.word	0x000000e8
        /*02e8*/ 	.short	0x0100
        /*02ea*/ 	.byte	0x04
	.zero		1


	//   ....[30]....
        /*02ec*/ 	.word	0x00000d20
        /*02f0*/ 	.word	0x000000ff
        /*02f4*/ 	.word	0x000000f0
        /*02f8*/ 	.short	0x0100
        /*02fa*/ 	.byte	0x04
	.zero		1


	//   ....[31]....
        /*02fc*/ 	.word	0x00000d30
        /*0300*/ 	.word	0x000000ff
        /*0304*/ 	.word	0x00000100
        /*0308*/ 	.short	0x0100
        /*030a*/ 	.byte	0x04
	.zero		1


	//   ....[32]....
        /*030c*/ 	.word	0x00000d40
        /*0310*/ 	.word	0x000000ff
        /*0314*/ 	.word	0x000000f8
        /*0318*/ 	.short	0x0100
        /*031a*/ 	.byte	0x04
	.zero		1


	//   ....[33]....
        /*031c*/ 	.word	0x00000d50
        /*0320*/ 	.word	0x000000ff
        /*0324*/ 	.word	0x00000108
        /*0328*/ 	.short	0x0100
        /*032a*/ 	.byte	0x04
	.zero		1


	//   ....[34]....
        /*032c*/ 	.word	0x000018e0
        /*0330*/ 	.word	0x00000000
        /*0334*/ 	.word	0x00000100
        /*0338*/ 	.short	0x010a
        /*033a*/ 	.byte	0xff
	.zero		1


	//   ....[35]....
        /*033c*/ 	.word	0x00001910
        /*0340*/ 	.word	0x00000000
        /*0344*/ 	.word	0x000000f0
        /*0348*/ 	.short	0x0101
        /*034a*/ 	.byte	0xff
	.zero		1


	//   ....[36]....
        /*034c*/ 	.word	0x000019c0
        /*0350*/ 	.word	0x000000ff
        /*0354*/ 	.word	0x00000030
        /*0358*/ 	.short	0x010a
        /*035a*/ 	.byte	0x04
	.zero		1


	//   ....[37]....
        /*035c*/ 	.word	0x00001a40
        /*0360*/ 	.word	0x000000ff
        /*0364*/ 	.word	0x00000030
        /*0368*/ 	.short	0x010a
        /*036a*/ 	.byte	0x21
	.zero		1


	//   ....[38]....
        /*036c*/ 	.word	0x00001bd0
        /*0370*/ 	.word	0x000000ff
        /*0374*/ 	.word	0x00000030
        /*0378*/ 	.short	0x010a
        /*037a*/ 	.byte	0x08
	.zero		1


	//   ....[39]....
        /*037c*/ 	.word	0x00001d00
        /*0380*/ 	.word	0x000000ff
        /*0384*/ 	.word	0x000000a8
        /*0388*/ 	.short	0x0101
        /*038a*/ 	.byte	0x07
	.zero		1


	//   ....[40]....
        /*038c*/ 	.word	0x00001d20
        /*0390*/ 	.word	0x000000ff
        /*0394*/ 	.word	0x00000030
        /*0398*/ 	.short	0x010a
        /*039a*/ 	.byte	0x04
	.zero		1


	//   ....[41]....
        /*039c*/ 	.word	0x00001da0
        /*03a0*/ 	.word	0x000000ff
        /*03a4*/ 	.word	0x00000030
        /*03a8*/ 	.short	0x010a
        /*03aa*/ 	.byte	0x11
	.zero		1


	//   ....[42]....
        /*03ac*/ 	.word	0x00001f30
        /*03b0*/ 	.word	0x000000ff
        /*03b4*/ 	.word	0x00000030
        /*03b8*/ 	.short	0x010a
        /*03ba*/ 	.byte	0x06
	.zero		1


	//   ....[43]....
        /*03bc*/ 	.word	0x00002070
        /*03c0*/ 	.word	0x00000003
        /*03c4*/ 	.word	0x000000b0
        /*03c8*/ 	.short	0x010a
        /*03ca*/ 	.byte	0xff
	.zero		1


	//   ....[44]....
        /*03cc*/ 	.word	0x000021c0
        /*03d0*/ 	.word	0x00000000
        /*03d4*/ 	.word	0x00000000
        /*03d8*/ 	.short	0x0101
        /*03da*/ 	.byte	0xff
	.zero		1


	//   ....[45]....
        /*03dc*/ 	.word	0x00002780
        /*03e0*/ 	.word	0x000000ff
        /*03e4*/ 	.word	0x00000000
        /*03e8*/ 	.short	0x010a
        /*03ea*/ 	.byte	0x04
	.zero		1


	//   ....[46]....
        /*03ec*/ 	.word	0x00002810
        /*03f0*/ 	.word	0x000000ff
        /*03f4*/ 	.word	0x00000000
        /*03f8*/ 	.short	0x010a
        /*03fa*/ 	.byte	0x05
	.zero		1


	//   ....[47]....
        /*03fc*/ 	.word	0x000028a0
        /*0400*/ 	.word	0x000000ff
        /*0404*/ 	.word	0x00000000
        /*0408*/ 	.short	0x010a
        /*040a*/ 	.byte	0x05
	.zero		1


	//   ....[48]....
        /*040c*/ 	.word	0x00002930
        /*0410*/ 	.word	0x000000ff
        /*0414*/ 	.word	0x00000000
        /*0418*/ 	.short	0x010a
        /*041a*/ 	.byte	0x05
	.zero		1


	//   ....[49]....
        /*041c*/ 	.word	0x000029c0
        /*0420*/ 	.word	0x000000ff
        /*0424*/ 	.word	0x00000000
        /*0428*/ 	.short	0x010a
        /*042a*/ 	.byte	0x05
	.zero		1


	//   ....[50]....
        /*042c*/ 	.word	0x00002a60
        /*0430*/ 	.word	0x00000000
        /*0434*/ 	.word	0x00000000
        /*0438*/ 	.short	0x010a
        /*043a*/ 	.byte	0xff
	.zero		1


	//   ....[51]....
        /*043c*/ 	.word	0x00002ba0
        /*0440*/ 	.word	0x00000002
        /*0444*/ 	.word	0x000000f0
        /*0448*/ 	.short	0x010a
        /*044a*/ 	.byte	0xff
	.zero		1


	//   ....[52]....
        /*044c*/ 	.word	0x00002c10
        /*0450*/ 	.word	0x00000002
        /*0454*/ 	.word	0x00000000
        /*0458*/ 	.short	0x0101
        /*045a*/ 	.byte	0xff
	.zero		1


	//   ....[53]....
        /*045c*/ 	.word	0x00002c30
        /*0460*/ 	.word	0x000000ff
        /*0464*/ 	.word	0x000000c0
        /*0468*/ 	.short	0x010a
        /*046a*/ 	.byte	0x04
	.zero		1


	//   ....[54]....
        /*046c*/ 	.word	0x00002d50
        /*0470*/ 	.word	0x00000002
        /*0474*/ 	.word	0x000000b0
        /*0478*/ 	.short	0x010a
        /*047a*/ 	.byte	0xff
	.zero		1


	//   ....[55]....
        /*047c*/ 	.word	0x00002e50
        /*0480*/ 	.word	0x00000002
        /*0484*/ 	.word	0x00000000
        /*0488*/ 	.short	0x0101
        /*048a*/ 	.byte	0xff
	.zero		1


	//   ....[56]....
        /*048c*/ 	.word	0x00002ee0
        /*0490*/ 	.word	0x000000ff
        /*0494*/ 	.word	0x000000c0
        /*0498*/ 	.short	0x0106
        /*049a*/ 	.byte	0x04
	.zero		1


	//   ....[57]....
        /*049c*/ 	.word	0x00002f00
        /*04a0*/ 	.word	0x000000ff
        /*04a4*/ 	.word	0x000000c0
        /*04a8*/ 	.short	0x010a
        /*04aa*/ 	.byte	0x04
	.zero		1


	//   ....[58]....
        /*04ac*/ 	.word	0x00002f90
        /*04b0*/ 	.word	0x000000ff
        /*04b4*/ 	.word	0x000000c0
        /*04b8*/ 	.short	0x0106
        /*04ba*/ 	.byte	0x07
	.zero		1


	//   ....[59]....
        /*04bc*/ 	.word	0x00002fd0
        /*04c0*/ 	.word	0x00000000
        /*04c4*/ 	.word	0x000000c0
        /*04c8*/ 	.short	0x010a
        /*04ca*/ 	.byte	0xff
	.zero		1


	//   ....[60]....
        /*04cc*/ 	.word	0x000034f0
        /*04d0*/ 	.word	0x00000000
        /*04d4*/ 	.word	0x000000b0
        /*04d8*/ 	.short	0x010a
        /*04da*/ 	.byte	0xff
	.zero		1


	//   ....[61]....
        /*04dc*/ 	.word	0x00003600
        /*04e0*/ 	.word	0x00000003
        /*04e4*/ 	.word	0x00000000
        /*04e8*/ 	.short	0x0101
        /*04ea*/ 	.byte	0xff
	.zero		1


	//   ....[62]....
        /*04ec*/ 	.word	0x00003610
        /*04f0*/ 	.word	0x000000ff
        /*04f4*/ 	.word	0x00000000
        /*04f8*/ 	.short	0x010a
        /*04fa*/ 	.byte	0x04
	.zero		1


	//   ....[63]....
        /*04fc*/ 	.word	0x00003630
        /*0500*/ 	.word	0x000000ff
        /*0504*/ 	.word	0x000000e0
        /*0508*/ 	.short	0x010a
        /*050a*/ 	.byte	0x16
	.zero		1


	//   ....[64]....
        /*050c*/ 	.word	0x00003700
        /*0510*/ 	.word	0x000000ff
        /*0514*/ 	.word	0x00000000
        /*0518*/ 	.short	0x010a
        /*051a*/ 	.byte	0x05
	.zero		1


	//   ....[65]....
        /*051c*/ 	.word	0x00003840
        /*0520*/ 	.word	0x000000ff
        /*0524*/ 	.word	0x00000000
        /*0528*/ 	.short	0x010a
        /*052a*/ 	.byte	0x04
	.zero		1


	//   ....[66]....
        /*052c*/ 	.word	0x00003a30
        /*0530*/ 	.word	0x000000ff
        /*0534*/ 	.word	0x00000000
        /*0538*/ 	.short	0x010a
        /*053a*/ 	.byte	0x04
	.zero		1


	//   ....[67]....
        /*053c*/ 	.word	0x00003ac0
        /*0540*/ 	.word	0x000000ff
        /*0544*/ 	.word	0x00000000
        /*0548*/ 	.short	0x010a
        /*054a*/ 	.byte	0x04
	.zero		1


	//   ....[68]....
        /*054c*/ 	.word	0x00003fd0
        /*0550*/ 	.word	0x0000000c
        /*0554*/ 	.word	0x000000b0
        /*0558*/ 	.short	0x010a
        /*055a*/ 	.byte	0xff
	.zero		1


	//   ....[69]....
        /*055c*/ 	.word	0x00004140
        /*0560*/ 	.word	0x00000000
        /*0564*/ 	.word	0x00000000
        /*0568*/ 	.short	0x0101
        /*056a*/ 	.byte	0xff
	.zero		1


	//   ....[70]....
        /*056c*/ 	.word	0x000045d0
        /*0570*/ 	.word	0x000000ff
        /*0574*/ 	.word	0x000000a8
        /*0578*/ 	.short	0x010a
        /*057a*/ 	.byte	0x15
	.zero		1


	//   ....[71]....
        /*057c*/ 	.word	0x00004750
        /*0580*/ 	.word	0x000000ff
        /*0584*/ 	.word	0x00000080
        /*0588*/ 	.short	0x010a
        /*058a*/ 	.byte	0x15
	.zero		1


	//   ....[72]....
        /*058c*/ 	.word	0x000048c0
        /*0590*/ 	.word	0x000000ff
        /*0594*/ 	.word	0x00000060
        /*0598*/ 	.short	0x010b
        /*059a*/ 	.byte	0x15
	.zero		1


	//   ....[73]....
        /*059c*/ 	.word	0x000048d0
        /*05a0*/ 	.word	0x000000ff
        /*05a4*/ 	.word	0x00000000
        /*05a8*/ 	.short	0x0101
        /*05aa*/ 	.byte	0x28
	.zero		1


	//   ....[74]....
        /*05ac*/ 	.word	0x000048e0
        /*05b0*/ 	.word	0x000000ff
        /*05b4*/ 	.word	0x00000088
        /*05b8*/ 	.short	0x010a
        /*05ba*/ 	.byte	0x15
	.zero		1


	//   ....[75]....
        /*05bc*/ 	.word	0x00004a30
        /*05c0*/ 	.word	0x000000ff
        /*05c4*/ 	.word	0x00000068
        /*05c8*/ 	.short	0x010b
        /*05ca*/ 	.byte	0x15
	.zero		1


	//   ....[76]....
        /*05cc*/ 	.word	0x00004a40
        /*05d0*/ 	.word	0x000000ff
        /*05d4*/ 	.word	0x00000000
        /*05d8*/ 	.short	0x0101
        /*05da*/ 	.byte	0x27
	.zero		1


	//   ....[77]....
        /*05dc*/ 	.word	0x00004a50
        /*05e0*/ 	.word	0x000000ff
        /*05e4*/ 	.word	0x00000090
        /*05e8*/ 	.short	0x010a
        /*05ea*/ 	.byte	0x15
	.zero		1


	//   ....[78]....
        /*05ec*/ 	.word	0x00004b90
        /*05f0*/ 	.word	0x000000ff
        /*05f4*/ 	.word	0x00000070
        /*05f8*/ 	.short	0x010b
        /*05fa*/ 	.byte	0x15
	.zero		1


	//   ....[79]....
        /*05fc*/ 	.word	0x00004ba0
        /*0600*/ 	.word	0x000000ff
        /*0604*/ 	.word	0x00000000
        /*0608*/ 	.short	0x0101
        /*060a*/ 	.byte	0x26
	.zero		1


	//   ....[80]....
        /*060c*/ 	.word	0x00004bb0
        /*0610*/ 	.word	0x000000ff
        /*0614*/ 	.word	0x00000098
        /*0618*/ 	.short	0x010a
        /*061a*/ 	.byte	0x15
	.zero		1


	//   ....[81]....
        /*061c*/ 	.word	0x00004db0
        /*0620*/ 	.word	0x000000ff
        /*0624*/ 	.word	0x00000078
        /*0628*/ 	.short	0x010b
        /*062a*/ 	.byte	0x15
	.zero		1


	//   ....[82]....
        /*062c*/ 	.word	0x00004dc0
        /*0630*/ 	.word	0x000000ff
        /*0634*/ 	.word	0x00000000
        /*0638*/ 	.short	0x0101
        /*063a*/ 	.byte	0x25
	.zero		1


	//   ....[83]....
        /*063c*/ 	.word	0x00004df0
        /*0640*/ 	.word	0x000000ff
        /*0644*/ 	.word	0x00000080
        /*0648*/ 	.short	0x010a
        /*064a*/ 	.byte	0x15
	.zero		1


	//   ....[84]....
        /*064c*/ 	.word	0x00004e10
        /*0650*/ 	.word	0x000000ff
        /*0654*/ 	.word	0x00000088
        /*0658*/ 	.short	0x010a
        /*065a*/ 	.byte	0x15
	.zero		1


	//   ....[85]....
        /*065c*/ 	.word	0x00004e30
        /*0660*/ 	.word	0x000000ff
        /*0664*/ 	.word	0x00000090
        /*0668*/ 	.short	0x010a
        /*066a*/ 	.byte	0x15
	.zero		1


	//   ....[86]....
        /*066c*/ 	.word	0x00004e70
        /*0670*/ 	.word	0x00000000
        /*0674*/ 	.word	0x00000098
        /*0678*/ 	.short	0x010a
        /*067a*/ 	.byte	0xff
	.zero		1


	//   ....[87]....
        /*067c*/ 	.word	0x000051a0
        /*0680*/ 	.word	0x00000003
        /*0684*/ 	.word	0x000000b0
        /*0688*/ 	.short	0x010a
        /*068a*/ 	.byte	0xff
	.zero		1


	//   ....[88]....
        /*068c*/ 	.word	0x00005320
        /*0690*/ 	.word	0x00000000
        /*0694*/ 	.word	0x00000000
        /*0698*/ 	.short	0x0101
        /*069a*/ 	.byte	0xff
	.zero		1


	//   ....[89]....
        /*069c*/ 	.word	0x00005ec0
        /*06a0*/ 	.word	0x000000ff
        /*06a4*/ 	.word	0x00000060
        /*06a8*/ 	.short	0x010a
        /*06aa*/ 	.byte	0x2c
	.zero		1


	//   ....[90]....
        /*06ac*/ 	.word	0x00005f80
        /*06b0*/ 	.word	0x0000004a
        /*06b4*/ 	.word	0x000000d0
        /*06b8*/ 	.short	0x010a
        /*06ba*/ 	.byte	0xff
	.zero		1


	//   ....[91]....
        /*06bc*/ 	.word	0x000060b0
        /*06c0*/ 	.word	0x000000ff
        /*06c4*/ 	.word	0x00000060
        /*06c8*/ 	.short	0x010a
        /*06ca*/ 	.byte	0x2c
	.zero		1


	//   ....[92]....
        /*06cc*/ 	.word	0x00006280
        /*06d0*/ 	.word	0x0000004a
        /*06d4*/ 	.word	0x000000d0
        /*06d8*/ 	.short	0x010a
        /*06da*/ 	.byte	0xff
	.zero		1


	//   ....[93]....
        /*06dc*/ 	.word	0x00007500
        /*06e0*/ 	.word	0x00000000
        /*06e4*/ 	.word	0x00000000
        /*06e8*/ 	.short	0x0101
        /*06ea*/ 	.byte	0xff
	.zero		1


	//   ....[94]....
        /*06ec*/ 	.word	0x00007510
        /*06f0*/ 	.word	0x00000002
        /*06f4*/ 	.word	0x00000060
        /*06f8*/ 	.short	0x010a
        /*06fa*/ 	.byte	0xff
	.zero		1


	//   ....[95]....
        /*06fc*/ 	.word	0x000075f0
        /*0700*/ 	.word	0x00000002
        /*0704*/ 	.word	0x00000060
        /*0708*/ 	.short	0x010a
        /*070a*/ 	.byte	0xff
	.zero		1


	//   ....[96]....
        /*070c*/ 	.word	0x00008930
        /*0710*/ 	.word	0x00000000
        /*0714*/ 	.word	0x00000000
        /*0718*/ 	.short	0x0101
        /*071a*/ 	.byte	0xff
	.zero		1


	//   ....[97]....
        /*071c*/ 	.word	0x00008950
        /*0720*/ 	.word	0x00000006
        /*0724*/ 	.word	0x00000060
        /*0728*/ 	.short	0x010a
        /*072a*/ 	.byte	0xff
	.zero		1


	//   ....[98]....
        /*072c*/ 	.word	0x00008a20
        /*0730*/ 	.word	0x00000006
        /*0734*/ 	.word	0x00000060
        /*0738*/ 	.short	0x010a
        /*073a*/ 	.byte	0xff
	.zero		1


	//   ....[99]....
        /*073c*/ 	.word	0x00009d50
        /*0740*/ 	.word	0x00000000
        /*0744*/ 	.word	0x00000000
        /*0748*/ 	.short	0x0101
        /*074a*/ 	.byte	0xff
	.zero		1


	//   ....[100]....
        /*074c*/ 	.word	0x00009d70
        /*0750*/ 	.word	0x00000003
        /*0754*/ 	.word	0x00000060
        /*0758*/ 	.short	0x010a
        /*075a*/ 	.byte	0xff
	.zero		1


	//   ....[101]....
        /*075c*/ 	.word	0x00009e40
        /*0760*/ 	.word	0x00000003
        /*0764*/ 	.word	0x00000060
        /*0768*/ 	.short	0x010a
        /*076a*/ 	.byte	0xff
	.zero		1


	//   ....[102]....
        /*076c*/ 	.word	0x0000a2d0
        /*0770*/ 	.word	0x000000ff
        /*0774*/ 	.word	0x00000000
        /*0778*/ 	.short	0x0101
        /*077a*/ 	.byte	0x04
	.zero		1


	//   ....[103]....
        /*077c*/ 	.word	0x0000b1d0
        /*0780*/ 	.word	0x00000000
        /*0784*/ 	.word	0x00000000
        /*0788*/ 	.short	0x0101
        /*078a*/ 	.byte	0xff
	.zero		1


	//   ....[104]....
        /*078c*/ 	.word	0x0000b480
        /*0790*/ 	.word	0x000000ff
        /*0794*/ 	.word	0x00000000
        /*0798*/ 	.short	0x0101
        /*079a*/ 	.byte	0x04
	.zero		1


	//   ....[105]....
        /*079c*/ 	.word	0x0000b4a0
        /*07a0*/ 	.word	0x00000000
        /*07a4*/ 	.word	0x00000100
        /*07a8*/ 	.short	0x010a
        /*07aa*/ 	.byte	0xff
	.zero		1


	//   ....[106]....
        /*07ac*/ 	.word	0x0000b500
        /*07b0*/ 	.word	0x00000000
        /*07b4*/ 	.word	0x00000030
        /*07b8*/ 	.short	0x010a
        /*07ba*/ 	.byte	0xff
	.zero		1


	//   ....[107]....
        /*07bc*/ 	.word	0x0000b560
        /*07c0*/ 	.word	0x00000000
        /*07c4*/ 	.word	0x00000030
        /*07c8*/ 	.short	0x010a
        /*07ca*/ 	.byte	0xff
	.zero		1


	//   ....[108]....
        /*07cc*/ 	.word	0x0000b5b0
        /*07d0*/ 	.word	0x00000003
        /*07d4*/ 	.word	0x000000b0
        /*07d8*/ 	.short	0x010a
        /*07da*/ 	.byte	0xff
	.zero		1


	//   ....[109]....
        /*07dc*/ 	.word	0x0000b610
        /*07e0*/ 	.word	0x00000000
        /*07e4*/ 	.word	0x00000000
        /*07e8*/ 	.short	0x010a
        /*07ea*/ 	.byte	0xff
	.zero		1


	//   ....[110]....
        /*07ec*/ 	.word	0x0000b670
        /*07f0*/ 	.word	0x00000000
        /*07f4*/ 	.word	0x00000000
        /*07f8*/ 	.short	0x010a
        /*07fa*/ 	.byte	0xff
	.zero		1


	//   ....[111]....
        /*07fc*/ 	.word	0x0000b6d0
        /*0800*/ 	.word	0x00000000
        /*0804*/ 	.word	0x00000000
        /*0808*/ 	.short	0x010a
        /*080a*/ 	.byte	0xff
	.zero		1


	//   ....[112]....
        /*080c*/ 	.word	0x0000b730
        /*0810*/ 	.word	0x00000000
        /*0814*/ 	.word	0x00000000
        /*0818*/ 	.short	0x010a
        /*081a*/ 	.byte	0xff
	.zero		1


	//   ....[113]....
        /*081c*/ 	.word	0x0000b790
        /*0820*/ 	.word	0x00000000
        /*0824*/ 	.word	0x00000000
        /*0828*/ 	.short	0x010a
        /*082a*/ 	.byte	0xff
	.zero		1


	//   ....[114]....
        /*082c*/ 	.word	0x0000b7e0
        /*0830*/ 	.word	0x00000002
        /*0834*/ 	.word	0x000000f0
        /*0838*/ 	.short	0x010a
        /*083a*/ 	.byte	0xff
	.zero		1


	//   ....[115]....
        /*083c*/ 	.word	0x0000b840
        /*0840*/ 	.word	0x00000002
        /*0844*/ 	.word	0x000000c0
        /*0848*/ 	.short	0x010a
        /*084a*/ 	.byte	0xff
	.zero		1


	//   ....[116]....
        /*084c*/ 	.word	0x0000b890
        /*0850*/ 	.word	0x00000002
        /*0854*/ 	.word	0x000000b0
        /*0858*/ 	.short	0x010a
        /*085a*/ 	.byte	0xff
	.zero		1


	//   ....[117]....
        /*085c*/ 	.word	0x0000b8f0
        /*0860*/ 	.word	0x00000000
        /*0864*/ 	.word	0x000000c0
        /*0868*/ 	.short	0x010a
        /*086a*/ 	.byte	0xff
	.zero		1


	//   ....[118]....
        /*086c*/ 	.word	0x0000b940
        /*0870*/ 	.word	0x00000000
        /*0874*/ 	.word	0x000000b0
        /*0878*/ 	.short	0x010a
        /*087a*/ 	.byte	0xff
	.zero		1


	//   ....[119]....
        /*087c*/ 	.word	0x0000b9a0
        /*0880*/ 	.word	0x00000002
        /*0884*/ 	.word	0x000000e0
        /*0888*/ 	.short	0x010a
        /*088a*/ 	.byte	0xff
	.zero		1


	//   ....[120]....
        /*088c*/ 	.word	0x0000ba00
        /*0890*/ 	.word	0x00000000
        /*0894*/ 	.word	0x00000000
        /*0898*/ 	.short	0x010a
        /*089a*/ 	.byte	0xff
	.zero		1


	//   ....[121]....
        /*089c*/ 	.word	0x0000ba60
        /*08a0*/ 	.word	0x00000000
        /*08a4*/ 	.word	0x00000000
        /*08a8*/ 	.short	0x010a
        /*08aa*/ 	.byte	0xff
	.zero		1


	//   ....[122]....
        /*08ac*/ 	.word	0x0000bac0
        /*08b0*/ 	.word	0x00000000
        /*08b4*/ 	.word	0x00000000
        /*08b8*/ 	.short	0x010a
        /*08ba*/ 	.byte	0xff
	.zero		1


	//   ....[123]....
        /*08bc*/ 	.word	0x0000bb10
        /*08c0*/ 	.word	0x0000000c
        /*08c4*/ 	.word	0x000000b0
        /*08c8*/ 	.short	0x010a
        /*08ca*/ 	.byte	0xff
	.zero		1


	//   ....[124]....
        /*08cc*/ 	.word	0x0000bb70
        /*08d0*/ 	.word	0x00000000
        /*08d4*/ 	.word	0x000000a8
        /*08d8*/ 	.short	0x010a
        /*08da*/ 	.byte	0xff
	.zero		1


	//   ....[125]....
        /*08dc*/ 	.word	0x0000bbd0
        /*08e0*/ 	.word	0x00000000
        /*08e4*/ 	.word	0x00000080
        /*08e8*/ 	.short	0x010a
        /*08ea*/ 	.byte	0xff
	.zero		1


	//   ....[126]....
        /*08ec*/ 	.word	0x0000bc30
        /*08f0*/ 	.word	0x00000000
        /*08f4*/ 	.word	0x00000088
        /*08f8*/ 	.short	0x010a
        /*08fa*/ 	.byte	0xff
	.zero		1


	//   ....[127]....
        /*08fc*/ 	.word	0x0000bc90
        /*0900*/ 	.word	0x00000000
        /*0904*/ 	.word	0x00000090
        /*0908*/ 	.short	0x010a
        /*090a*/ 	.byte	0xff
	.zero		1


	//   ....[128]....
        /*090c*/ 	.word	0x0000bcf0
        /*0910*/ 	.word	0x00000000
        /*0914*/ 	.word	0x00000098
        /*0918*/ 	.short	0x010a
        /*091a*/ 	.byte	0xff
	.zero		1


	//   ....[129]....
        /*091c*/ 	.word	0x0000bd50
        /*0920*/ 	.word	0x00000000
        /*0924*/ 	.word	0x00000080
        /*0928*/ 	.short	0x010a
        /*092a*/ 	.byte	0xff
	.zero		1


	//   ....[130]....
        /*092c*/ 	.word	0x0000bdb0
        /*0930*/ 	.word	0x00000000
        /*0934*/ 	.word	0x00000088
        /*0938*/ 	.short	0x010a
        /*093a*/ 	.byte	0xff
	.zero		1


	//   ....[131]....
        /*093c*/ 	.word	0x0000be10
        /*0940*/ 	.word	0x00000000
        /*0944*/ 	.word	0x00000090
        /*0948*/ 	.short	0x010a
        /*094a*/ 	.byte	0xff
	.zero		1


	//   ....[132]....
        /*094c*/ 	.word	0x0000be60
        /*0950*/ 	.word	0x00000003
        /*0954*/ 	.word	0x000000b0
        /*0958*/ 	.short	0x010a
        /*095a*/ 	.byte	0xff
	.zero		1


	//   ....[133]....
        /*095c*/ 	.word	0x0000bec0
        /*0960*/ 	.word	0x00000003
        /*0964*/ 	.word	0x00000060
        /*0968*/ 	.short	0x010a
        /*096a*/ 	.byte	0xff
	.zero		1


	//   ....[134]....
        /*096c*/ 	.word	0x0000bf10
        /*0970*/ 	.word	0x0000004a
        /*0974*/ 	.word	0x000000d0
        /*0978*/ 	.short	0x010a
        /*097a*/ 	.byte	0xff
	.zero		1


	//   ....[135]....
        /*097c*/ 	.word	0x0000bf60
        /*0980*/ 	.word	0x00000002
        /*0984*/ 	.word	0x00000060
        /*0988*/ 	.short	0x010a
        /*098a*/ 	.byte	0xff
	.zero		1


	//   ....[136]....
        /*098c*/ 	.word	0x0000bfb0
        /*0990*/ 	.word	0x00000006
        /*0994*/ 	.word	0x00000060
        /*0998*/ 	.short	0x010a
        /*099a*/ 	.byte	0xff
	.zero		1


	//   ....[137]....
        /*099c*/ 	.word	0x0000c000
        /*09a0*/ 	.word	0x00000003
        /*09a4*/ 	.word	0x00000060
        /*09a8*/ 	.short	0x010a
        /*09aa*/ 	.byte	0xff
	.zero		1


	//----- nvinfo : EIATTR_NUM_MBARRIERS
	.align		4
.L_47:
        /*09ac*/ 	.byte	0x03, 0x38
        /*09ae*/ 	.short	0x0022


	//----- nvinfo : EIATTR_EXIT_INSTR_OFFSETS
	.align		4
        /*09b0*/ 	.byte	0x04, 0x1c
        /*09b2*/ 	.short	(.L_49 - .L_48)


	//   ....[0]....
.L_48:
        /*09b4*/ 	.word	0x00002a90


	//   ....[1]....
        /*09b8*/ 	.word	0x00002fa0


	//   ....[2]....
        /*09bc*/ 	.word	0x00003000


	//   ....[3]....
        /*09c0*/ 	.word	0x00003d20


	//   ....[4]....
        /*09c4*/ 	.word	0x00004ea0


	//   ....[5]....
        /*09c8*/ 	.word	0x00004ee0


	//   ....[6]....
        /*09cc*/ 	.word	0x0000b360


	//   ....[7]....
        /*09d0*/ 	.word	0x0000b3e0


	//   ....[8]....
        /*09d4*/ 	.word	0x0000b410


	//   ....[9]....
        /*09d8*/ 	.word	0x0000b490


	//----- nvinfo : EIATTR_MAX_THREADS
	.align		4
.L_49:
        /*09dc*/ 	.byte	0x04, 0x05
        /*09de*/ 	.short	(.L_51 - .L_50)
.L_50:
        /*09e0*/ 	.word	0x00000100
        /*09e4*/ 	.word	0x00000001
        /*09e8*/ 	.word	0x00000001


	//----- nvinfo : EIATTR_CRS_STACK_SIZE
	.align		4
.L_51:
        /*09ec*/ 	.byte	0x04, 0x1e
        /*09ee*/ 	.short	(.L_53 - .L_52)
.L_52:
        /*09f0*/ 	.word	0x00000000


	//----- nvinfo : EIATTR_CBANK_PARAM_SIZE
	.align		4
.L_53:
        /*09f4*/ 	.byte	0x03, 0x19
        /*09f6*/ 	.short	0x0800


	//----- nvinfo : EIATTR_PARAM_CBANK
	.align		4
        /*09f8*/ 	.byte	0x04, 0x0a
        /*09fa*/ 	.short	(.L_55 - .L_54)
	.align		4
.L_54:
        /*09fc*/ 	.word	index@(.nv.constant0._ZN7cutlass13device_kernelINS_4gemm6kernel13GemmUniversalIN4cute5tupleIJiiiiEEENS1_10collective13CollectiveMmaINS1_35MainloopSm100TmaUmmaWarpSpecializedILi6ELi2ELi2ENS5_IJNS4_1CILi1EEENSA_ILi2EEESB_EEEEENS5_IJNSA_ILi128EEENSA_ILi256EEENSA_ILi32EEEEEENS_6half_tENS5_IJlSB_lEEESJ_SK_NS4_8TiledMMAINS4_8MMA_AtomIJNS4_20SM100_MMA_F16BF16_SSISJ_SJ_fLi128ELi256ELNS4_4UMMA5MajorE0ELSP_0ELNSO_7ScaleInE0ELSQ_0EEEEEENS4_6LayoutINS5_IJSB_SB_SB_EEENS5_IJNSA_ILi0EEESV_SV_EEEEENS5_IJNS4_10UnderscoreESY_SY_EEEEENS4_23SM90_TMA_LOAD_MULTICASTENS4_14ComposedLayoutINS4_7SwizzleILi2ELi4ELi3EEENS4_18smem_ptr_flag_bitsILi16EEENST_INS5_IJNSA_ILi8EEESH_EEENS5_IJSH_SB_EEEEEEEvNS4_8identityENS4_13SM90_TMA_LOADES1B_vS1C_EENS_8epilogue10collective18CollectiveEpilogueINS1F_23Sm100TmaWarpSpecializedILi4ELi2ELi64ELb1ELb0EEEJSI_NS5_IJNST_ISF_SB_EENST_INSA_ILi64EEESB_EEEEESJ_SK_SJ_SK_NS1F_6fusion15FusionCallbacksIS1J_NS1O_17LinearCombinationISJ_fSJ_fLNS_15FloatRoundStyleE2EEESI_S1N_JEEENS4_5SM1004TMEM4LOAD26SM100_TMEM_LOAD_32dp32b64xES1D_NS12_INS13_ILi3ELi4ELi3EEES16_NST_INS5_IJS17_S1L_EEENS5_IJS1L_SB_EEEEEEENS4_39AutoVectorizingCopyWithAssumedAlignmentILi128EEENS4_14SM90_TMA_STOREES22_S24_S24_EEEvvEEEEvNT_6ParamsE)
        /*0a00*/ 	.short	0x0380
        /*0a02*/ 	.short	0x0800


	//----- nvinfo : EIATTR_SW_WAR
	.align		4
.L_55:
        /*0a04*/ 	.byte	0x04, 0x36
        /*0a06*/ 	.short	(.L_57 - .L_56)
.L_56:
        /*0a08*/ 	.word	0x00000008
.L_57:


//--------------------- .nv.callgraph             --------------------------
	.section	.nv.callgraph,"",@"SHT_CUDA_CALLGRAPH"
	.align	4
	.sectionentsize	8
	.align		4
        /*0000*/ 	.word	0x00000000
	.align		4
        /*0004*/ 	.word	0xffffffff
	.align		4
        /*0008*/ 	.word	index@(_ZN7cutlass13device_kernelINS_4gemm6kernel13GemmUniversalIN4cute5tupleIJiiiiEEENS1_10collective13CollectiveMmaINS1_35MainloopSm100TmaUmmaWarpSpecializedILi6ELi2ELi2ENS5_IJNS4_1CILi1EEENSA_ILi2EEESB_EEEEENS5_IJNSA_ILi128EEENSA_ILi256EEENSA_ILi32EEEEEENS_6half_tENS5_IJlSB_lEEESJ_SK_NS4_8TiledMMAINS4_8MMA_AtomIJNS4_20SM100_MMA_F16BF16_SSISJ_SJ_fLi128ELi256ELNS4_4UMMA5MajorE0ELSP_0ELNSO_7ScaleInE0ELSQ_0EEEEEENS4_6LayoutINS5_IJSB_SB_SB_EEENS5_IJNSA_ILi0EEESV_SV_EEEEENS5_IJNS4_10UnderscoreESY_SY_EEEEENS4_23SM90_TMA_LOAD_MULTICASTENS4_14ComposedLayoutINS4_7SwizzleILi2ELi4ELi3EEENS4_18smem_ptr_flag_bitsILi16EEENST_INS5_IJNSA_ILi8EEESH_EEENS5_IJSH_SB_EEEEEEEvNS4_8identityENS4_13SM90_TMA_LOADES1B_vS1C_EENS_8epilogue10collective18CollectiveEpilogueINS1F_23Sm100TmaWarpSpecializedILi4ELi2ELi64ELb1ELb0EEEJSI_NS5_IJNST_ISF_SB_EENST_INSA_ILi64EEESB_EEEEESJ_SK_SJ_SK_NS1F_6fusion15FusionCallbacksIS1J_NS1O_17LinearCombinationISJ_fSJ_fLNS_15FloatRoundStyleE2EEESI_S1N_JEEENS4_5SM1004TMEM4LOAD26SM100_TMEM_LOAD_32dp32b64xES1D_NS12_INS13_ILi3ELi4ELi3EEES16_NST_INS5_IJS17_S1L_EEENS5_IJS1L_SB_EEEEEEENS4_39AutoVectorizingCopyWithAssumedAlignmentILi128EEENS4_14SM90_TMA_STOREES22_S24_S24_EEEvvEEEEvNT_6ParamsE)
	.align		4
        /*000c*/ 	.word	index@(__assertfail)
	.align		4
        /*0010*/ 	.word	0x00000000
	.align		4
        /*0014*/ 	.word	0xfffffffe
	.align		4
        /*0018*/ 	.word	0x00000000
	.align		4
        /*001c*/ 	.word	0xfffffffd
	.align		4
        /*0020*/ 	.word	0x00000000
	.align		4
        /*0024*/ 	.word	0xfffffffc


//--------------------- .nv.constant4             --------------------------
	.section	.nv.constant4,"a",@progbits
	.align	8
	.align		8
.nv.constant4:
        /*0000*/ 	.dword	__assertfail
	.align		8
        /*0008*/ 	.dword	__unnamed_1
	.align		8
        /*0010*/ 	.dword	__unnamed_2
	.align		8
        /*0018*/ 	.dword	_ZN40_INTERNAL_0ac518f1_4_k_cu_71e1bfbd_337134cuda3std3__45__cpo5beginE
	.align		8
        /*0020*/ 	.dword	_ZN40_INTERNAL_0ac518f1_4_k_cu_71e1bfbd_337134cuda3std3__45__cpo3endE
	.align		8
        /*0028*/ 	.dword	_ZN40_INTERNAL_0ac518f1_4_k_cu_71e1bfbd_337134cuda3std3__45__cpo6cbeginE
	.align		8
        /*0030*/ 	.dword	_ZN40_INTERNAL_0ac518f1_4_k_cu_71e1bfbd_337134cuda3std3__45__cpo4cendE
	.align		8
        /*0038*/ 	.dword	_ZN40_INTERNAL_0ac518f1_4_k_cu_71e1bfbd_337134cuda3std3__442_GLOBAL__N__0ac518f1_4_k_cu_71e1bfbd_337136ignoreE
	.align		8
        /*0040*/ 	.dword	_ZN40_INTERNAL_0ac518f1_4_k_cu_71e1bfbd_337134cuda3std3__419piecewise_constructE
	.align		8
        /*0048*/ 	.dword	_ZN40_INTERNAL_0ac518f1_4_k_cu_71e1bfbd_337134cuda3std3__48in_placeE
	.align		8
        /*0050*/ 	.dword	_ZN40_INTERNAL_0ac518f1_4_k_cu_71e1bfbd_337134cuda3std6ranges3__45__cpo4swapE
	.align		8
        /*0058*/ 	.dword	_ZN40_INTERNAL_0ac518f1_4_k_cu_71e1bfbd_337134cuda3std6ranges3__45__cpo9iter_moveE
	.align		8
        /*0060*/ 	.dword	_ZN40_INTERNAL_0ac518f1_4_k_cu_71e1bfbd_337134cute7productE
	.align		8
        /*0068*/ 	.dword	_ZN40_INTERNAL_0ac518f1_4_k_cu_71e1bfbd_337134cute1_E
	.align		8
        /*0070*/ 	.dword	$str$25
	.align		8
        /*0078*/ 	.dword	$str$26
	.align		8
        /*0080*/ 	.dword	$str$27
	.align		8
        /*0088*/ 	.dword	$str$28


//--------------------- .text._ZN7cutlass13device_kernelINS_4gemm6kernel13GemmUniversalIN4cute5tupleIJiiiiEEENS1_10collective13CollectiveMmaINS1_35MainloopSm100TmaUmmaWarpSpecializedILi6ELi2ELi2ENS5_IJNS4_1CILi1EEENSA_ILi2EEESB_EEEEENS5_IJNSA_ILi128EEENSA_ILi256EEENSA_ILi32EEEEEENS_6half_tENS5_IJlSB_lEEESJ_SK_NS4_8TiledMMAINS4_8MMA_AtomIJNS4_20SM100_MMA_F16BF16_SSISJ_SJ_fLi128ELi256ELNS4_4UMMA5MajorE0ELSP_0ELNSO_7ScaleInE0ELSQ_0EEEEEENS4_6LayoutINS5_IJSB_SB_SB_EEENS5_IJNSA_ILi0EEESV_SV_EEEEENS5_IJNS4_10UnderscoreESY_SY_EEEEENS4_23SM90_TMA_LOAD_MULTICASTENS4_14ComposedLayoutINS4_7SwizzleILi2ELi4ELi3EEENS4_18smem_ptr_flag_bitsILi16EEENST_INS5_IJNSA_ILi8EEESH_EEENS5_IJSH_SB_EEEEEEEvNS4_8identityENS4_13SM90_TMA_LOADES1B_vS1C_EENS_8epilogue10collective18CollectiveEpilogueINS1F_23Sm100TmaWarpSpecializedILi4ELi2ELi64ELb1ELb0EEEJSI_NS5_IJNST_ISF_SB_EENST_INSA_ILi64EEESB_EEEEESJ_SK_SJ_SK_NS1F_6fusion15FusionCallbacksIS1J_NS1O_17LinearCombinationISJ_fSJ_fLNS_15FloatRoundStyleE2EEESI_S1N_JEEENS4_5SM1004TMEM4LOAD26SM100_TMEM_LOAD_32dp32b64xES1D_NS12_INS13_ILi3ELi4ELi3EEES16_NST_INS5_IJS17_S1L_EEENS5_IJS1L_SB_EEEEEEENS4_39AutoVectorizingCopyWithAssumedAlignmentILi128EEENS4_14SM90_TMA_STOREES22_S24_S24_EEEvvEEEEvNT_6ParamsE --------------------------
	.section	.text._ZN7cutlass13device_kernelINS_4gemm6kernel13GemmUniversalIN4cute5tupleIJiiiiEEENS1_10collective13CollectiveMmaINS1_35MainloopSm100TmaUmmaWarpSpecializedILi6ELi2ELi2ENS5_IJNS4_1CILi1EEENSA_ILi2EEESB_EEEEENS5_IJNSA_ILi128EEENSA_ILi256EEENSA_ILi32EEEEEENS_6half_tENS5_IJlSB_lEEESJ_SK_NS4_8TiledMMAINS4_8MMA_AtomIJNS4_20SM100_MMA_F16BF16_SSISJ_SJ_fLi128ELi256ELNS4_4UMMA5MajorE0ELSP_0ELNSO_7ScaleInE0ELSQ_0EEEEEENS4_6LayoutINS5_IJSB_SB_SB_EEENS5_IJNSA_ILi0EEESV_SV_EEEEENS5_IJNS4_10UnderscoreESY_SY_EEEEENS4_23SM90_TMA_LOAD_MULTICASTENS4_14ComposedLayoutINS4_7SwizzleILi2ELi4ELi3EEENS4_18smem_ptr_flag_bitsILi16EEENST_INS5_IJNSA_ILi8EEESH_EEENS5_IJSH_SB_EEEEEEEvNS4_8identityENS4_13SM90_TMA_LOADES1B_vS1C_EENS_8epilogue10collective18CollectiveEpilogueINS1F_23Sm100TmaWarpSpecializedILi4ELi2ELi64ELb1ELb0EEEJSI_NS5_IJNST_ISF_SB_EENST_INSA_ILi64EEESB_EEEEESJ_SK_SJ_SK_NS1F_6fusion15FusionCallbacksIS1J_NS1O_17LinearCombinationISJ_fSJ_fLNS_15FloatRoundStyleE2EEESI_S1N_JEEENS4_5SM1004TMEM4LOAD26SM100_TMEM_LOAD_32dp32b64xES1D_NS12_INS13_ILi3ELi4ELi3EEES16_NST_INS5_IJS17_S1L_EEENS5_IJS1L_SB_EEEEEEENS4_39AutoVectorizingCopyWithAssumedAlignmentILi128EEENS4_14SM90_TMA_STOREES22_S24_S24_EEEvvEEEEvNT_6ParamsE,"ax",@progbits
	.align	128
.text._ZN7cutlass13device_kernelINS_4gemm6kernel13GemmUniversalIN4cute5tupleIJiiiiEEENS1_10collective13CollectiveMmaINS1_35MainloopSm100TmaUmmaWarpSpecializedILi6ELi2ELi2ENS5_IJNS4_1CILi1EEENSA_ILi2EEESB_EEEEENS5_IJNSA_ILi128EEENSA_ILi256EEENSA_ILi32EEEEEENS_6half_tENS5_IJlSB_lEEESJ_SK_NS4_8TiledMMAINS4_8MMA_AtomIJNS4_20SM100_MMA_F16BF16_SSISJ_SJ_fLi128ELi256ELNS4_4UMMA5MajorE0ELSP_0ELNSO_7ScaleInE0ELSQ_0EEEEEENS4_6LayoutINS5_IJSB_SB_SB_EEENS5_IJNSA_ILi0EEESV_SV_EEEEENS5_IJNS4_10UnderscoreESY_SY_EEEEENS4_23SM90_TMA_LOAD_MULTICASTENS4_14ComposedLayoutINS4_7SwizzleILi2ELi4ELi3EEENS4_18smem_ptr_flag_bitsILi16EEENST_INS5_IJNSA_ILi8EEESH_EEENS5_IJSH_SB_EEEEEEEvNS4_8identityENS4_13SM90_TMA_LOADES1B_vS1C_EENS_8epilogue10collective18CollectiveEpilogueINS1F_23Sm100TmaWarpSpecializedILi4ELi2ELi64ELb1ELb0EEEJSI_NS5_IJNST_ISF_SB_EENST_INSA_ILi64EEESB_EEEEESJ_SK_SJ_SK_NS1F_6fusion15FusionCallbacksIS1J_NS1O_17LinearCombinationISJ_fSJ_fLNS_15FloatRoundStyleE2EEESI_S1N_JEEENS4_5SM1004TMEM4LOAD26SM100_TMEM_LOAD_32dp32b64xES1D_NS12_INS13_ILi3ELi4ELi3EEES16_NST_INS5_IJS17_S1L_EEENS5_IJS1L_SB_EEEEEEENS4_39AutoVectorizingCopyWithAssumedAlignmentILi128EEENS4_14SM90_TMA_STOREES22_S24_S24_EEEvvEEEEvNT_6ParamsE:
        .type           _ZN7cutlass13device_kernelINS_4gemm6kernel13GemmUniversalIN4cute5tupleIJiiiiEEENS1_10collective13CollectiveMmaINS1_35MainloopSm100TmaUmmaWarpSpecializedILi6ELi2ELi2ENS5_IJNS4_1CILi1EEENSA_ILi2EEESB_EEEEENS5_IJNSA_ILi128EEENSA_ILi256EEENSA_ILi32EEEEEENS_6half_tENS5_IJlSB_lEEESJ_SK_NS4_8TiledMMAINS4_8MMA_AtomIJNS4_20SM100_MMA_F16BF16_SSISJ_SJ_fLi128ELi256ELNS4_4UMMA5MajorE0ELSP_0ELNSO_7ScaleInE0ELSQ_0EEEEEENS4_6LayoutINS5_IJSB_SB_SB_EEENS5_IJNSA_ILi0EEESV_SV_EEEEENS5_IJNS4_10UnderscoreESY_SY_EEEEENS4_23SM90_TMA_LOAD_MULTICASTENS4_14ComposedLayoutINS4_7SwizzleILi2ELi4ELi3EEENS4_18smem_ptr_flag_bitsILi16EEENST_INS5_IJNSA_ILi8EEESH_EEENS5_IJSH_SB_EEEEEEEvNS4_8identityENS4_13SM90_TMA_LOADES1B_vS1C_EENS_8epilogue10collective18CollectiveEpilogueINS1F_23Sm100TmaWarpSpecializedILi4ELi2ELi64ELb1ELb0EEEJSI_NS5_IJNST_ISF_SB_EENST_INSA_ILi64EEESB_EEEEESJ_SK_SJ_SK_NS1F_6fusion15FusionCallbacksIS1J_NS1O_17LinearCombinationISJ_fSJ_fLNS_15FloatRoundStyleE2EEESI_S1N_JEEENS4_5SM1004TMEM4LOAD26SM100_TMEM_LOAD_32dp32b64xES1D_NS12_INS13_ILi3ELi4ELi3EEES16_NST_INS5_IJS17_S1L_EEENS5_IJS1L_SB_EEEEEEENS4_39AutoVectorizingCopyWithAssumedAlignmentILi128EEENS4_14SM90_TMA_STOREES22_S24_S24_EEEvvEEEEvNT_6ParamsE,@function
        .size           _ZN7cutlass13device_kernelINS_4gemm6kernel13GemmUniversalIN4cute5tupleIJiiiiEEENS1_10collective13CollectiveMmaINS1_35MainloopSm100TmaUmmaWarpSpecializedILi6ELi2ELi2ENS5_IJNS4_1CILi1EEENSA_ILi2EEESB_EEEEENS5_IJNSA_ILi128EEENSA_ILi256EEENSA_ILi32EEEEEENS_6half_tENS5_IJlSB_lEEESJ_SK_NS4_8TiledMMAINS4_8MMA_AtomIJNS4_20SM100_MMA_F16BF16_SSISJ_SJ_fLi128ELi256ELNS4_4UMMA5MajorE0ELSP_0ELNSO_7ScaleInE0ELSQ_0EEEEEENS4_6LayoutINS5_IJSB_SB_SB_EEENS5_IJNSA_ILi0EEESV_SV_EEEEENS5_IJNS4_10UnderscoreESY_SY_EEEEENS4_23SM90_TMA_LOAD_MULTICASTENS4_14ComposedLayoutINS4_7SwizzleILi2ELi4ELi3EEENS4_18smem_ptr_flag_bitsILi16EEENST_INS5_IJNSA_ILi8EEESH_EEENS5_IJSH_SB_EEEEEEEvNS4_8identityENS4_13SM90_TMA_LOADES1B_vS1C_EENS_8epilogue10collective18CollectiveEpilogueINS1F_23Sm100TmaWarpSpecializedILi4ELi2ELi64ELb1ELb0EEEJSI_NS5_IJNST_ISF_SB_EENST_INSA_ILi64EEESB_EEEEESJ_SK_SJ_SK_NS1F_6fusion15FusionCallbacksIS1J_NS1O_17LinearCombinationISJ_fSJ_fLNS_15FloatRoundStyleE2EEESI_S1N_JEEENS4_5SM1004TMEM4LOAD26SM100_TMEM_LOAD_32dp32b64xES1D_NS12_INS13_ILi3ELi4ELi3EEES16_NST_INS5_IJS17_S1L_EEENS5_IJS1L_SB_EEEEEEENS4_39AutoVectorizingCopyWithAssumedAlignmentILi128EEENS4_14SM90_TMA_STOREES22_S24_S24_EEEvvEEEEvNT_6ParamsE,(.L_x_183 - _ZN7cutlass13device_kernelINS_4gemm6kernel13GemmUniversalIN4cute5tupleIJiiiiEEENS1_10collective13CollectiveMmaINS1_35MainloopSm100TmaUmmaWarpSpecializedILi6ELi2ELi2ENS5_IJNS4_1CILi1EEENSA_ILi2EEESB_EEEEENS5_IJNSA_ILi128EEENSA_ILi256EEENSA_ILi32EEEEEENS_6half_tENS5_IJlSB_lEEESJ_SK_NS4_8TiledMMAINS4_8MMA_AtomIJNS4_20SM100_MMA_F16BF16_SSISJ_SJ_fLi128ELi256ELNS4_4UMMA5MajorE0ELSP_0ELNSO_7ScaleInE0ELSQ_0EEEEEENS4_6LayoutINS5_IJSB_SB_SB_EEENS5_IJNSA_ILi0EEESV_SV_EEEEENS5_IJNS4_10UnderscoreESY_SY_EEEEENS4_23SM90_TMA_LOAD_MULTICASTENS4_14ComposedLayoutINS4_7SwizzleILi2ELi4ELi3EEENS4_18smem_ptr_flag_bitsILi16EEENST_INS5_IJNSA_ILi8EEESH_EEENS5_IJSH_SB_EEEEEEEvNS4_8identityENS4_13SM90_TMA_LOADES1B_vS1C_EENS_8epilogue10collective18CollectiveEpilogueINS1F_23Sm100TmaWarpSpecializedILi4ELi2ELi64ELb1ELb0EEEJSI_NS5_IJNST_ISF_SB_EENST_INSA_ILi64EEESB_EEEEESJ_SK_SJ_SK_NS1F_6fusion15FusionCallbacksIS1J_NS1O_17LinearCombinationISJ_fSJ_fLNS_15FloatRoundStyleE2EEESI_S1N_JEEENS4_5SM1004TMEM4LOAD26SM100_TMEM_LOAD_32dp32b64xES1D_NS12_INS13_ILi3ELi4ELi3EEES16_NST_INS5_IJS17_S1L_EEENS5_IJS1L_SB_EEEEEEENS4_39AutoVectorizingCopyWithAssumedAlignmentILi128EEENS4_14SM90_TMA_STOREES22_S24_S24_EEEvvEEEEvNT_6ParamsE)
        .other          _ZN7cutlass13device_kernelINS_4gemm6kernel13GemmUniversalIN4cute5tupleIJiiiiEEENS1_10collective13CollectiveMmaINS1_35MainloopSm100TmaUmmaWarpSpecializedILi6ELi2ELi2ENS5_IJNS4_1CILi1EEENSA_ILi2EEESB_EEEEENS5_IJNSA_ILi128EEENSA_ILi256EEENSA_ILi32EEEEEENS_6half_tENS5_IJlSB_lEEESJ_SK_NS4_8TiledMMAINS4_8MMA_AtomIJNS4_20SM100_MMA_F16BF16_SSISJ_SJ_fLi128ELi256ELNS4_4UMMA5MajorE0ELSP_0ELNSO_7ScaleInE0ELSQ_0EEEEEENS4_6LayoutINS5_IJSB_SB_SB_EEENS5_IJNSA_ILi0EEESV_SV_EEEEENS5_IJNS4_10UnderscoreESY_SY_EEEEENS4_23SM90_TMA_LOAD_MULTICASTENS4_14ComposedLayoutINS4_7SwizzleILi2ELi4ELi3EEENS4_18smem_ptr_flag_bitsILi16EEENST_INS5_IJNSA_ILi8EEESH_EEENS5_IJSH_SB_EEEEEEEvNS4_8identityENS4_13SM90_TMA_LOADES1B_vS1C_EENS_8epilogue10collective18CollectiveEpilogueINS1F_23Sm100TmaWarpSpecializedILi4ELi2ELi64ELb1ELb0EEEJSI_NS5_IJNST_ISF_SB_EENST_INSA_ILi64EEESB_EEEEESJ_SK_SJ_SK_NS1F_6fusion15FusionCallbacksIS1J_NS1O_17LinearCombinationISJ_fSJ_fLNS_15FloatRoundStyleE2EEESI_S1N_JEEENS4_5SM1004TMEM4LOAD26SM100_TMEM_LOAD_32dp32b64xES1D_NS12_INS13_ILi3ELi4ELi3EEES16_NST_INS5_IJS17_S1L_EEENS5_IJS1L_SB_EEEEEEENS4_39AutoVectorizingCopyWithAssumedAlignmentILi128EEENS4_14SM90_TMA_STOREES22_S24_S24_EEEvvEEEEvNT_6ParamsE,@"STO_CUDA_ENTRY STV_DEFAULT"
_ZN7cutlass13device_kernelINS_4gemm6kernel13GemmUniversalIN4cute5tupleIJiiiiEEENS1_10collective13CollectiveMmaINS1_35MainloopSm100TmaUmmaWarpSpecializedILi6ELi2ELi2ENS5_IJNS4_1CILi1EEENSA_ILi2EEESB_EEEEENS5_IJNSA_ILi128EEENSA_ILi256EEENSA_ILi32EEEEEENS_6half_tENS5_IJlSB_lEEESJ_SK_NS4_8TiledMMAINS4_8MMA_AtomIJNS4_20SM100_MMA_F16BF16_SSISJ_SJ_fLi128ELi256ELNS4_4UMMA5MajorE0ELSP_0ELNSO_7ScaleInE0ELSQ_0EEEEEENS4_6LayoutINS5_IJSB_SB_SB_EEENS5_IJNSA_ILi0EEESV_SV_EEEEENS5_IJNS4_10UnderscoreESY_SY_EEEEENS4_23SM90_TMA_LOAD_MULTICASTENS4_14ComposedLayoutINS4_7SwizzleILi2ELi4ELi3EEENS4_18smem_ptr_flag_bitsILi16EEENST_INS5_IJNSA_ILi8EEESH_EEENS5_IJSH_SB_EEEEEEEvNS4_8identityENS4_13SM90_TMA_LOADES1B_vS1C_EENS_8epilogue10collective18CollectiveEpilogueINS1F_23Sm100TmaWarpSpecializedILi4ELi2ELi64ELb1ELb0EEEJSI_NS5_IJNST_ISF_SB_EENST_INSA_ILi64EEESB_EEEEESJ_SK_SJ_SK_NS1F_6fusion15FusionCallbacksIS1J_NS1O_17LinearCombinationISJ_fSJ_fLNS_15FloatRoundStyleE2EEESI_S1N_JEEENS4_5SM1004TMEM4LOAD26SM100_TMEM_LOAD_32dp32b64xES1D_NS12_INS13_ILi3ELi4ELi3EEES16_NST_INS5_IJS17_S1L_EEENS5_IJS1L_SB_EEEEEEENS4_39AutoVectorizingCopyWithAssumedAlignmentILi128EEENS4_14SM90_TMA_STOREES22_S24_S24_EEEvvEEEEvNT_6ParamsE:
[----:B------:R-:W1:Y:S01]  /*0000*/  LDC R1, c[0x0][0x37c] ;  /* 0x0000df00ff017b82 */ /* 0x000e620000000800 */
[----:B------:R-:W2:Y:S01]  /*0010*/  S2R R157, SR_TID.X ;  /* 0x00000000009d7919 */ /* 0x000ea20000002100 */
[----:B------:R-:W3:Y:S01]  /*0020*/  LDCU.64 UR8, c[0x0][0x890] ;  /* 0x00011200ff0877ac */ /* 0x000ee20008000a00 */
[----:B------:R-:W-:Y:S02]  /*0030*/  PRMT R142, RZ, 0x7610, R142 ;  /* 0x00007610ff8e7816 */ /* 0x000fe4000000008e */
[----:B------:R-:W-:Y:S01]  /*0040*/  ELECT P3, URZ, PT ;  /* 0x0000000000ff782f */ /* 0x000fe20003860000 */
[----:B---3--:R-:W-:-:S04]  /*0050*/  UISETP.NE.U32.AND UP0, UPT, UR8, URZ, UPT ;  /* 0x000000ff0800728c */ /* 0x008fc8000bf05070 */
[----:B------:R-:W-:Y:S01]  /*0060*/  UISETP.NE.AND.EX UP0, UPT, UR9, URZ, UPT, UP0 ;  /* 0x000000ff0900728c */ /* 0x000fe2000bf05300 */
[----:B--2---:R-:W-:-:S05]  /*0070*/  SHF.R.U32.HI R143, RZ, 0x5, R157 ;  /* 0x00000005ff8f7819 */ /* 0x004fca000001169d */
[----:B------:R-:W2:Y:S02]  /*0080*/  SHFL.IDX PT, R0, R143, RZ, 0x1f ;  /* 0x00001fff8f007589 */ /* 0x000ea400000e0000 */
[----:B--2---:R-:W-:Y:S01]  /*0090*/  R2UR UR17, R0 ;  /* 0x00000000001172ca */ /* 0x004fe200000e0000 */
[----:B-1----:R-:W-:-:S14]  /*00a0*/  BRA.U UP0, `(.L_x_0) ;  /* 0x0000000100307547 */ /* 0x002fdc000b800000 */
[----:B------:R-:W1:Y:S02]  /*00b0*/  LDCU.64 UR4, c[0x0][0x888] ;  /* 0x00011100ff0477ac */ /* 0x000e640008000a00 */
[----:B-1----:R-:W-:-:S04]  /*00c0*/  UISETP.NE.U32.AND UP0, UPT, UR4, URZ, UPT ;  /* 0x000000ff0400728c */ /* 0x002fc8000bf05070 */
[----:B------:R-:W-:-:S09]  /*00d0*/  UISETP.NE.AND.EX UP0, UPT, UR5, URZ, UPT, UP0 ;  /* 0x000000ff0500728c */ /* 0x000fd2000bf05300 */
[----:B------:R-:W-:Y:S05]  /*00e0*/  BRA.U !UP0, `(.L_x_1) ;  /* 0x0000000108147547 */ /* 0x000fea000b800000 */
[----:B------:R-:W1:Y:S01]  /*00f0*/  LDC.64 R2, c[0x0][0x888] ;  /* 0x00022200ff027b82 */ /* 0x000e620000000a00 */
[----:B------:R-:W1:Y:S02]  /*0100*/  LDCU.64 UR4, c[0x0][0x358] ;  /* 0x00006b00ff0477ac */ /* 0x000e640008000a00 */
[----:B-1----:R1:W5:Y:S01]  /*0110*/  LDG.E R73, desc[UR4][R2.64] ;  /* 0x0000000402497981 */ /* 0x002362000c1e1900 */
[----:B------:R-:W-:Y:S01]  /*0120*/  HFMA2 R142, -RZ, RZ, 0, 5.9604644775390625e-08 ;  /* 0x00000001ff8e7431 */ /* 0x000fe200000001ff */
[----:B------:R-:W-:Y:S05]  /*0130*/  BRA `(.L_x_0) ;  /* 0x00000000000c7947 */ /* 0x000fea0003800000 */
.L_x_1:
[----:B------:R-:W1:Y:S01]  /*0140*/  LDCU UR4, c[0x0][0x880] ;  /* 0x00011000ff0477ac */ /* 0x000e620008000800 */
[----:B------:R-:W-:Y:S01]  /*0150*/  HFMA2 R142, -RZ, RZ, 0, 5.9604644775390625e-08 ;  /* 0x00000001ff8e7431 */ /* 0x000fe200000001ff */
[----:B-1----:R-:W-:-:S07]  /*0160*/  MOV R73, UR4 ;  /* 0x0000000400497c02 */ /* 0x002fce0008000f00 */
.L_x_0:
[----:B------:R-:W2:Y:S02]  /*0170*/  LDCU.64 UR4, c[0x0][0x8b0] ;  /* 0x00011600ff0477ac */ /* 0x000ea40008000a00 */
[----:B--2---:R-:W-:-:S04]  /*0180*/  UISETP.NE.U32.AND UP0, UPT, UR4, URZ, UPT ;  /* 0x000000ff0400728c */ /* 0x004fc8000bf05070 */
[----:B------:R-:W-:-:S09]  /*0190*/  UISETP.NE.AND.EX UP0, UPT, UR5, URZ, UPT, UP0 ;  /* 0x000000ff0500728c */ /* 0x000fd2000bf05300 */
[----:B------:R-:W-:Y:S05]  /*01a0*/  BRA.U UP0, `(.L_x_2) ;  /* 0x0000000100287547 */ /* 0x000fea000b800000 */
[----:B------:R-:W2:Y:S02]  /*01b0*/  LDCU.64 UR4, c[0x0][0x8a8] ;  /* 0x00011500ff0477ac */ /* 0x000ea40008000a00 */
[----:B--2---:R-:W-:-:S04]  /*01c0*/  UISETP.NE.U32.AND UP0, UPT, UR4, URZ, UPT ;  /* 0x000000ff0400728c */ /* 0x004fc8000bf05070 */
[----:B------:R-:W-:-:S09]  /*01d0*/  UISETP.NE.AND.EX UP0, UPT, UR5, URZ, UPT, UP0 ;  /* 0x000000ff0500728c */ /* 0x000fd2000bf05300 */
[----:B------:R-:W-:Y:S05]  /*01e0*/  BRA.U !UP0, `(.L_x_3) ;  /* 0x0000000108107547 */ /* 0x000fea000b800000 */
[----:B------:R-:W2:Y:S01]  /*01f0*/  LDC.64 R70, c[0x0][0x8a8] ;  /* 0x00022a00ff467b82 */ /* 0x000ea20000000a00 */
[----:B------:R-:W2:Y:S02]  /*0200*/  LDCU.64 UR4, c[0x0][0x358] ;  /* 0x00006b00ff0477ac */ /* 0x000ea40008000a00 */
[----:B--2---:R2:W5:Y:S01]  /*0210*/  LDG.E R70, desc[UR4][R70.64] ;  /* 0x0000000446467981 */ /* 0x004562000c1e1900 */
[----:B------:R-:W-:Y:S05]  /*0220*/  BRA `(.L_x_2) ;  /* 0x0000000000087947 */ /* 0x000fea0003800000 */
.L_x_3:
[----:B------:R-:W2:Y:S02]  /*0230*/  LDCU UR4, c[0x0][0x8a0] ;  /* 0x00011400ff0477ac */ /* 0x000ea40008000800 */
[----:B--2---:R-:W-:Y:S02]  /*0240*/  MOV R70, UR4 ;  /* 0x0000000400467c02 */ /* 0x004fe40008000f00 */
.L_x_2:
[----:B------:R-:W-:Y:S01]  /*0250*/  IMAD.U32 R0, RZ, RZ, UR17 ;  /* 0x00000011ff007e24 */ /* 0x000fe2000f8e00ff */
[----:B------:R-:W-:Y:S04]  /*0260*/  BSSY.RECONVERGENT B0, `(.L_x_4) ;  /* 0x000000c000007945 */ /* 0x000fe80003800200 */
[C---:B------:R-:W-:Y:S02]  /*0270*/  ISETP.NE.OR P1, PT, R0.reuse, 0x1, !P3 ;  /* 0x000000010000780c */ /* 0x040fe40005f25670 */
[----:B------:R-:W-:-:S11]  /*0280*/  ISETP.NE.OR P0, PT, R0, 0x3, !P3 ;  /* 0x000000030000780c */ /* 0x000fd60005f05670 */
[----:B------:R-:W-:Y:S05]  /*0290*/  @P1 BRA `(.L_x_5) ;  /* 0x0000000000201947 */ /* 0x000fea0003800000 */
[----:B------:R-:W3:Y:S02]  /*02a0*/  LDCU.64 UR4, c[0x0][0x348] ;  /* 0x00006900ff0477ac */ /* 0x000ee40008000a00 */
[----:B---3--:R-:W-:Y:S02]  /*02b0*/  UIADD3 UR6, UP1, UPT, UR4, 0x80, URZ ;  /* 0x0000008004067890 */ /* 0x008fe4000ff3e0ff */
[----:B------:R-:W-:Y:S02]  /*02c0*/  UIADD3 UR4, UP0, UPT, UR4, 0x180, URZ ;  /* 0x0000018004047890 */ /* 0x000fe4000ff1e0ff */
[----:B------:R-:W-:Y:S02]  /*02d0*/  UIADD3.X UR7, UPT, UPT, URZ, UR5, URZ, UP1, !UPT ;  /* 0x00000005ff077290 */ /* 0x000fe40008ffe4ff */
[----:B------:R-:W-:-:S07]  /*02e0*/  UIADD3.X UR5, UPT, UPT, URZ, UR5, URZ, UP0, !UPT ;  /* 0x00000005ff057290 */ /* 0x000fce00087fe4ff */
[----:B------:R3:W-:Y:S02]  /*02f0*/  UTMACCTL.PF [UR6] ;  /* 0x00000000060079b9 */ /* 0x0007e40008040000 */
[----:B------:R3:W-:Y:S02]  /*0300*/  UTMACCTL.PF [UR4] ;  /* 0x00000000040079b9 */ /* 0x0007e40008040000 */
[----:B---3--:R-:W-:Y:S01]  /*0310*/  NOP ;  /* 0x0000000000007918 */ /* 0x008fe20000000000 */
.L_x_5:
[----:B------:R-:W-:Y:S05]  /*0320*/  BSYNC.RECONVERGENT B0 ;  /* 0x0000000000007941 */ /* 0x000fea0003800200 */
.L_x_4:
[----:B------:R-:W-:Y:S04]  /*0330*/  BSSY.RECONVERGENT B0, `(.L_x_6) ;  /* 0x000000a000007945 */ /* 0x000fe80003800200 */
        /* <DEDUP_REMOVED lines=9> */
.L_x_7:
[----:B------:R-:W-:Y:S05]  /*03d0*/  BSYNC.RECONVERGENT B0 ;  /* 0x0000000000007941 */ /* 0x000fea0003800200 */
.L_x_6:
[----:B------:R-:W3:Y:S01]  /*03e0*/  LDCU.64 UR4, c[0x0][0x888] ;  /* 0x00011100ff0477ac */ /* 0x000ee20008000a00 */
[----:B------:R-:W-:Y:S02]  /*03f0*/  UISETP.EQ.U32.AND UP1, UPT, UR8, URZ, UPT ;  /* 0x000000ff0800728c */ /* 0x000fe4000bf22070 */
[----:B------:R-:W-:Y:S02]  /*0400*/  UPLOP3.LUT UP3, UPT, UPT, UPT, UPT, 0x80, 0x8 ;  /* 0x000000000008789c */ /* 0x000fe40003f6f070 */
[----:B---3--:R-:W-:-:S04]  /*0410*/  UISETP.NE.U32.AND UP0, UPT, UR4, URZ, UPT ;  /* 0x000000ff0400728c */ /* 0x008fc8000bf05070 */
[----:B------:R-:W-:-:S04]  /*0420*/  UISETP.NE.AND.EX UP0, UPT, UR5, URZ, UPT, UP0 ;  /* 0x000000ff0500728c */ /* 0x000fc8000bf05300 */
[----:B------:R-:W-:-:S04]  /*0430*/  UISETP.EQ.OR.EX UP2, UPT, UR9, URZ, !UP0, UP1 ;  /* 0x000000ff0900728c */ /* 0x000fc8000c742710 */
[----:B------:R-:W-:-:S06]  /*0440*/  UP2UR UR4, UPR, URZ, 0x4 ;  /* 0x00000004ff047883 */ /* 0x000fcc0008000000 */
[----:B------:R-:W-:Y:S01]  /*0450*/  MOV R146, UR4 ;  /* 0x0000000400927c02 */ /* 0x000fe20008000f00 */
[----:B------:R-:W-:Y:S06]  /*0460*/  BRA.U !UP2, `(.L_x_8) ;  /* 0x000000010a207547 */ /* 0x000fec000b800000 */
[----:B------:R-:W-:Y:S01]  /*0470*/  UISETP.NE.U32.AND UP1, UPT, UR8, URZ, UPT ;  /* 0x000000ff0800728c */ /* 0x000fe2000bf25070 */
[----:B-----5:R-:W-:Y:S01]  /*0480*/  FSETP.NEU.AND P0, PT, R73, RZ, PT ;  /* 0x000000ff4900720b */ /* 0x020fe20003f0d000 */
[----:B------:R-:W-:Y:S02]  /*0490*/  USEL UR4, URZ, 0xffffffff, UP0 ;  /* 0xffffffffff047887 */ /* 0x000fe40008000000 */
[----:B------:R-:W-:-:S10]  /*04a0*/  UISETP.NE.AND.EX UP1, UPT, UR9, URZ, UPT, UP1 ;  /* 0x000000ff0900728c */ /* 0x000fd4000bf25310 */
[----:B------:R-:W-:Y:S01]  /*04b0*/  VOTEU.ANY UP0, P0 ;  /* 0x0000000000ff7886 */ /* 0x000fe20000000100 */
[----:B------:R-:W-:-:S04]  /*04c0*/  @!UP1 USEL UR4, URZ, 0xffffffff, UP0 ;  /* 0xffffffffff049887 */ /* 0x000fc80008000000 */
[----:B------:R-:W-:-:S04]  /*04d0*/  ULOP3.LUT UR4, UR4, 0x1, URZ, 0xc0, !UPT ;  /* 0x0000000104047892 */ /* 0x000fc8000f8ec0ff */
[----:B------:R-:W-:-:S11]  /*04e0*/  UISETP.NE.U32.AND UP3, UPT, UR4, 0x1, UPT ;  /* 0x000000010400788c */ /* 0x000fd6000bf65070 */
.L_x_8:
[----:B-1----:R-:W1:Y:S01]  /*04f0*/  SHFL.IDX PT, R2, R143, RZ, 0x1f ;  /* 0x00001fff8f027589 */ /* 0x002e6200000e0000 */
[----:B------:R-:W-:-:S04]  /*0500*/  UISETP.NE.AND UP0, UPT, UR17, 0x2, UPT ;  /* 0x000000021100788c */ /* 0x000fc8000bf05270 */
[----:B------:R-:W-:Y:S01]  /*0510*/  USEL UR48, URZ, 0x1, UP0 ;  /* 0x00000001ff307887 */ /* 0x000fe20008000000 */
[----:B-1----:R-:W-:-:S13]  /*0520*/  ISETP.NE.AND P0, PT, R2, RZ, PT ;  /* 0x000000ff0200720c */ /* 0x002fda0003f05270 */
[----:B------:R-:W-:Y:S05]  /*0530*/  @P0 BRA `(.L_x_9) ;  /* 0x0000000000680947 */ /* 0x000fea0003800000 */
[----:B------:R-:W1:Y:S01]  /*0540*/  S2UR UR4, SR_CgaCtaId ;  /* 0x00000000000479c3 */ /* 0x000e620000008800 */
[----:B------:R-:W-:Y:S01]  /*0550*/  UMOV UR5, 0x400 ;  /* 0x0000040000057882 */ /* 0x000fe20000000000 */
[----:B------:R-:W-:Y:S01]  /*0560*/  UMOV UR8, 0x1 ;  /* 0x0000000100087882 */ /* 0x000fe20000000000 */
[----:B------:R-:W-:Y:S01]  /*0570*/  UMOV UR6, 0x2 ;  /* 0x0000000200067882 */ /* 0x000fe20000000000 */
[----:B------:R-:W-:-:S04]  /*0580*/  UIADD3 UR8, UPT, UPT, -UR8, 0x100000, URZ ;  /* 0x0010000008087890 */ /* 0x000fc8000fffe1ff */
[----:B------:R-:W-:Y:S02]  /*0590*/  USHF.L.U32 UR9, UR8, 0xb, URZ ;  /* 0x0000000b08097899 */ /* 0x000fe400080006ff */
[----:B------:R-:W-:Y:S02]  /*05a0*/  USHF.L.U32 UR8, UR8, 0x1, URZ ;  /* 0x0000000108087899 */ /* 0x000fe400080006ff */
[----:B------:R-:W-:-:S04]  /*05b0*/  UIADD3 UR6, UPT, UPT, -UR6, 0x100000, URZ ;  /* 0x0010000006067890 */ /* 0x000fc8000fffe1ff */
[----:B------:R-:W-:Y:S02]  /*05c0*/  USHF.L.U32 UR7, UR6, 0xb, URZ ;  /* 0x0000000b06077899 */ /* 0x000fe400080006ff */
[----:B------:R-:W-:Y:S01]  /*05d0*/  USHF.L.U32 UR6, UR6, 0x1, URZ ;  /* 0x0000000106067899 */ /* 0x000fe200080006ff */
[----:B------:R-:W-:Y:S01]  /*05e0*/  ELECT P0, URZ, PT ;  /* 0x0000000000ff782f */ /* 0x000fe20003800000 */
[----:B-1----:R-:W-:Y:S01]  /*05f0*/  ULEA UR4, UR4, UR5, 0x18 ;  /* 0x0000000504047291 */ /* 0x002fe2000f8ec0ff */
[----:B------:R-:W1:Y:S11]  /*0600*/  FENCE.VIEW.ASYNC.S ;  /* 0x00000000000073c6 */ /* 0x000e760000000000 */
[----:B-1----:R1:W3:Y:S01]  /*0610*/  SYNCS.EXCH.64 URZ, [UR4], UR8 ;  /* 0x0000000804ff75b2 */ /* 0x0022e20008000100 */
[----:B------:R1:W4:Y:S01]  /*0620*/  SYNCS.EXCH.64 URZ, [UR4+0x30], UR6 ;  /* 0x0000300604ff75b2 */ /* 0x0003220008000100 */
[----:B------:R1:W1:Y:S01]  /*0630*/  SYNCS.EXCH.64 URZ, [UR4+0x8], UR8 ;  /* 0x0000080804ff75b2 */ /* 0x0002620008000100 */
        /* <DEDUP_REMOVED lines=9> */
[----:B------:R-:W-:Y:S01]  /*06d0*/  NOP ;  /* 0x0000000000007918 */ /* 0x000fe20000000000 */
.L_x_9:
[----:B------:R-:W2:Y:S01]  /*06e0*/  SHFL.IDX PT, R2, R143, RZ, 0x1f ;  /* 0x00001fff8f027589 */ /* 0x000ea200000e0000 */
[----:B------:R-:W-:Y:S01]  /*06f0*/  NOP ;  /* 0x0000000000007918 */ /* 0x000fe20000000000 */
[----:B--2---:R-:W-:-:S13]  /*0700*/  ISETP.NE.AND P0, PT, R2, 0x1, PT ;  /* 0x000000010200780c */ /* 0x004fda0003f05270 */
[----:B------:R-:W-:Y:S05]  /*0710*/  @P0 BRA `(.L_x_10) ;  /* 0x0000000000580947 */ /* 0x000fea0003800000 */
[----:B-1----:R-:W1:Y:S01]  /*0720*/  S2UR UR4, SR_CgaCtaId ;  /* 0x00000000000479c3 */ /* 0x002e620000008800 */
        /* <DEDUP_REMOVED lines=12> */
[----:B-1----:R2:W1:Y:S01]  /*07f0*/  SYNCS.EXCH.64 URZ, [UR4+0x60], UR8 ;  /* 0x0000600804ff75b2 */ /* 0x0024620008000100 */
[----:B------:R2:W1:Y:S01]  /*0800*/  SYNCS.EXCH.64 URZ, [UR4+0x80], UR6 ;  /* 0x0000800604ff75b2 */ /* 0x0004620008000100 */
[----:B------:R2:W1:Y:S01]  /*0810*/  SYNCS.EXCH.64 URZ, [UR4+0x68], UR8 ;  /* 0x0000680804ff75b2 */ /* 0x0004620008000100 */
[----:B------:R2:W1:Y:S01]  /*0820*/  SYNCS.EXCH.64 URZ, [UR4+0x88], UR6 ;  /* 0x0000880604ff75b2 */ /* 0x0004620008000100 */
[----:B------:R2:W1:Y:S01]  /*0830*/  SYNCS.EXCH.64 URZ, [UR4+0x70], UR8 ;  /* 0x0000700804ff75b2 */ /* 0x0004620008000100 */
[----:B------:R2:W1:Y:S01]  /*0840*/  SYNCS.EXCH.64 URZ, [UR4+0x90], UR6 ;  /* 0x0000900604ff75b2 */ /* 0x0004620008000100 */
[----:B------:R2:W1:Y:S01]  /*0850*/  SYNCS.EXCH.64 URZ, [UR4+0x78], UR8 ;  /* 0x0000780804ff75b2 */ /* 0x0004620008000100 */
[----:B------:R2:W1:Y:S02]  /*0860*/  SYNCS.EXCH.64 URZ, [UR4+0x98], UR6 ;  /* 0x0000980604ff75b2 */ /* 0x0004640008000100 */
[----:B--2---:R-:W-:Y:S01]  /*0870*/  NOP ;  /* 0x0000000000007918 */ /* 0x004fe20000000000 */
.L_x_10:
[----:B------:R-:W2:Y:S01]  /*0880*/  SHFL.IDX PT, R2, R143, RZ, 0x1f ;  /* 0x00001fff8f027589 */ /* 0x000ea200000e0000 */
[----:B------:R-:W-:Y:S01]  /*0890*/  NOP ;  /* 0x0000000000007918 */ /* 0x000fe20000000000 */
[----:B--2---:R-:W-:-:S13]  /*08a0*/  ISETP.NE.AND P0, PT, R2, 0x3, PT ;  /* 0x000000030200780c */ /* 0x004fda0003f05270 */
[----:B------:R-:W-:Y:S05]  /*08b0*/  @P0 BRA `(.L_x_11) ;  /* 0x0000000000300947 */ /* 0x000fea0003800000 */
[----:B-1----:R-:W1:Y:S01]  /*08c0*/  S2UR UR6, SR_CgaCtaId ;  /* 0x00000000000679c3 */ /* 0x002e620000008800 */
[----:B------:R-:W-:Y:S01]  /*08d0*/  UMOV UR4, 0x400 ;  /* 0x0000040000047882 */ /* 0x000fe20000000000 */
[----:B------:R-:W-:Y:S01]  /*08e0*/  UMOV UR5, 0x20 ;  /* 0x0000002000057882 */ /* 0x000fe20000000000 */
[----:B------:R-:W-:Y:S01]  /*08f0*/  ELECT P0, URZ, PT ;  /* 0x0000000000ff782f */ /* 0x000fe20003800000 */
[----:B-1----:R-:W-:Y:S02]  /*0900*/  ULEA UR6, UR6, UR4, 0x18 ;  /* 0x0000000406067291 */ /* 0x002fe4000f8ec0ff */
[----:B------:R-:W-:-:S04]  /*0910*/  UIADD3 UR4, UPT, UPT, -UR5, 0x100000, URZ ;  /* 0x0010000005047890 */ /* 0x000fc8000fffe1ff */
[----:B------:R-:W-:Y:S02]  /*0920*/  USHF.L.U32 UR5, UR4, 0xb, URZ ;  /* 0x0000000b04057899 */ /* 0x000fe400080006ff */
[----:B------:R-:W-:Y:S01]  /*0930*/  USHF.L.U32 UR4, UR4, 0x1, URZ ;  /* 0x0000000104047899 */ /* 0x000fe200080006ff */
[----:B------:R-:W1:Y:S11]  /*0940*/  FENCE.VIEW.ASYNC.S ;  /* 0x00000000000073c6 */ /* 0x000e760000000000 */
[----:B-1----:R2:W1:Y:S01]  /*0950*/  SYNCS.EXCH.64 URZ, [UR6+0xa0], UR4 ;  /* 0x0000a00406ff75b2 */ /* 0x0024620008000100 */
[----:B------:R2:W1:Y:S02]  /*0960*/  SYNCS.EXCH.64 URZ, [UR6+0xa8], UR4 ;  /* 0x0000a80406ff75b2 */ /* 0x0004640008000100 */
[----:B--2---:R-:W-:Y:S01]  /*0970*/  NOP ;  /* 0x0000000000007918 */ /* 0x004fe20000000000 */
.L_x_11:
[----:B------:R-:W2:Y:S01]  /*0980*/  SHFL.IDX PT, R2, R143, RZ, 0x1f ;  /* 0x00001fff8f027589 */ /* 0x000ea200000e0000 */
[----:B------:R-:W-:Y:S01]  /*0990*/  NOP ;  /* 0x0000000000007918 */ /* 0x000fe20000000000 */
[----:B--2---:R-:W-:-:S13]  /*09a0*/  ISETP.NE.AND P0, PT, R2, 0x4, PT ;  /* 0x000000040200780c */ /* 0x004fda0003f05270 */
[----:B------:R-:W-:Y:S05]  /*09b0*/  @P0 BRA `(.L_x_12) ;  /* 0x00000000004c0947 */ /* 0x000fea0003800000 */
[----:B-1----:R-:W1:Y:S01]  /*09c0*/  S2UR UR6, SR_CgaCtaId ;  /* 0x00000000000679c3 */ /* 0x002e620000008800 */
[----:B------:R-:W-:Y:S01]  /*09d0*/  UMOV UR4, 0x1e0 ;  /* 0x000001e000047882 */ /* 0x000fe20000000000 */
[----:B------:R-:W-:Y:S01]  /*09e0*/  UMOV UR5, 0x400 ;  /* 0x0000040000057882 */ /* 0x000fe20000000000 */
[----:B------:R-:W-:Y:S01]  /*09f0*/  USEL UR4, UR4, 0x1a0, UP3 ;  /* 0x000001a004047887 */ /* 0x000fe20009800000 */
[----:B------:R-:W-:Y:S01]  /*0a00*/  UMOV UR8, 0x1 ;  /* 0x0000000100087882 */ /* 0x000fe20000000000 */
[----:B------:R-:W-:Y:S01]  /*0a10*/  ELECT P0, URZ, PT ;  /* 0x0000000000ff782f */ /* 0x000fe20003800000 */
[----:B------:R-:W-:-:S04]  /*0a20*/  UIADD3 UR8, UPT, UPT, -UR8, 0x100000, URZ ;  /* 0x0010000008087890 */ /* 0x000fc8000fffe1ff */
[----:B------:R-:W-:Y:S02]  /*0a30*/  USHF.L.U32 UR9, UR8, 0xb, URZ ;  /* 0x0000000b08097899 */ /* 0x000fe400080006ff */
[----:B------:R-:W-:Y:S02]  /*0a40*/  USHF.L.U32 UR8, UR8, 0x1, URZ ;  /* 0x0000000108087899 */ /* 0x000fe400080006ff */
[----:B-1----:R-:W-:Y:S02]  /*0a50*/  ULEA UR6, UR6, UR5, 0x18 ;  /* 0x0000000506067291 */ /* 0x002fe4000f8ec0ff */
[----:B------:R-:W-:-:S04]  /*0a60*/  UIADD3 UR4, UPT, UPT, -UR4, 0x100000, URZ ;  /* 0x0010000004047890 */ /* 0x000fc8000fffe1ff */
[----:B------:R-:W-:Y:S02]  /*0a70*/  USHF.L.U32 UR5, UR4, 0xb, URZ ;  /* 0x0000000b04057899 */ /* 0x000fe400080006ff */
[----:B------:R-:W-:Y:S01]  /*0a80*/  USHF.L.U32 UR4, UR4, 0x1, URZ ;  /* 0x0000000104047899 */ /* 0x000fe200080006ff */
[----:B------:R-:W1:Y:S03]  /*0a90*/  FENCE.VIEW.ASYNC.S ;  /* 0x00000000000073c6 */ /* 0x000e660000000000 */
[----:B-1----:R2:W1:Y:S08]  /*0aa0*/  SYNCS.EXCH.64 URZ, [UR6+0xb0], UR8 ;  /* 0x0000b00806ff75b2 */ /* 0x0024700008000100 */
[----:B------:R2:W1:Y:S01]  /*0ab0*/  SYNCS.EXCH.64 URZ, [UR6+0xc0], UR4 ;  /* 0x0000c00406ff75b2 */ /* 0x0004620008000100 */
[----:B------:R2:W1:Y:S01]  /*0ac0*/  SYNCS.EXCH.64 URZ, [UR6+0xb8], UR8 ;  /* 0x0000b80806ff75b2 */ /* 0x0004620008000100 */
[----:B------:R2:W1:Y:S02]  /*0ad0*/  SYNCS.EXCH.64 URZ, [UR6+0xc8], UR4 ;  /* 0x0000c80406ff75b2 */ /* 0x0004640008000100 */
[----:B--2---:R-:W-:Y:S01]  /*0ae0*/  NOP ;  /* 0x0000000000007918 */ /* 0x004fe20000000000 */
.L_x_12:
        /* <DEDUP_REMOVED lines=20> */
[----:B------:R2:W1:Y:S02]  /*0c30*/  SYNCS.EXCH.64 URZ, [UR4+0xe8], UR6 ;  /* 0x0000e80604ff75b2 */ /* 0x0004640008000100 */
[----:B--2---:R-:W-:Y:S01]  /*0c40*/  NOP ;  /* 0x0000000000007918 */ /* 0x004fe20000000000 */
.L_x_13:
[----:B------:R-:W2:Y:S01]  /*0c50*/  SHFL.IDX PT, R2, R143, RZ, 0x1f ;  /* 0x00001fff8f027589 */ /* 0x000ea200000e0000 */
[----:B------:R-:W-:Y:S01]  /*0c60*/  NOP ;  /* 0x0000000000007918 */ /* 0x000fe20000000000 */
[----:B--2---:R-:W-:-:S13]  /*0c70*/  ISETP.NE.AND P0, PT, R2, 0x3, PT ;  /* 0x000000030200780c */ /* 0x004fda0003f05270 */
[----:B------:R-:W-:Y:S05]  /*0c80*/  @P0 BRA `(.L_x_14) ;  /* 0x0000000000380947 */ /* 0x000fea0003800000 */
[----:B------:R-:W2:Y:S01]  /*0c90*/  S2UR UR5, SR_CgaCtaId ;  /* 0x00000000000579c3 */ /* 0x000ea20000008800 */
[----:B-1----:R-:W-:Y:S01]  /*0ca0*/  UMOV UR4, 0x400 ;  /* 0x0000040000047882 */ /* 0x002fe20000000000 */
[----:B------:R-:W-:Y:S01]  /*0cb0*/  UMOV UR6, 0x20 ;  /* 0x0000002000067882 */ /* 0x000fe20000000000 */
[----:B------:R-:W-:Y:S01]  /*0cc0*/  ELECT P0, URZ, PT ;  /* 0x0000000000ff782f */ /* 0x000fe20003800000 */
[----:B------:R-:W-:-:S04]  /*0cd0*/  UIADD3 UR6, UPT, UPT, -UR6, 0x100000, URZ ;  /* 0x0010000006067890 */ /* 0x000fc8000fffe1ff */
[----:B------:R-:W-:Y:S02]  /*0ce0*/  USHF.L.U32 UR7, UR6, 0xb, URZ ;  /* 0x0000000b06077899 */ /* 0x000fe400080006ff */
[----:B------:R-:W-:Y:S02]  /*0cf0*/  USHF.L.U32 UR6, UR6, 0x1, URZ ;  /* 0x0000000106067899 */ /* 0x000fe400080006ff */
[----:B--2---:R-:W-:Y:S01]  /*0d00*/  ULEA UR4, UR5, UR4, 0x18 ;  /* 0x0000000405047291 */ /* 0x004fe2000f8ec0ff */
[----:B------:R-:W1:Y:S11]  /*0d10*/  FENCE.VIEW.ASYNC.S ;  /* 0x00000000000073c6 */ /* 0x000e760000000000 */
[----:B-1----:R2:W1:Y:S01]  /*0d20*/  SYNCS.EXCH.64 URZ, [UR4+0xf0], UR6 ;  /* 0x0000f00604ff75b2 */ /* 0x0024620008000100 */
[----:B------:R2:W1:Y:S01]  /*0d30*/  SYNCS.EXCH.64 URZ, [UR4+0x100], UR6 ;  /* 0x0001000604ff75b2 */ /* 0x0004620008000100 */
[----:B------:R2:W1:Y:S01]  /*0d40*/  SYNCS.EXCH.64 URZ, [UR4+0xf8], UR6 ;  /* 0x0000f80604ff75b2 */ /* 0x0004620008000100 */
[----:B------:R2:W1:Y:S02]  /*0d50*/  SYNCS.EXCH.64 URZ, [UR4+0x108], UR6 ;  /* 0x0001080604ff75b2 */ /* 0x0004640008000100 */
[----:B--2---:R-:W-:Y:S01]  /*0d60*/  NOP ;  /* 0x0000000000007918 */ /* 0x004fe20000000000 */
.L_x_14:
[----:B-1----:R-:W1:Y:S01]  /*0d70*/  LDCU UR4, c[0x0][0x36c] ;  /* 0x00006d80ff0477ac */ /* 0x002e620008000800 */
[----:B------:R-:W-:Y:S01]  /*0d80*/  ISETP.NE.OR P3, PT, R0, 0x2, !P3 ;  /* 0x000000020000780c */ /* 0x000fe20005f65670 */
[----:B------:R-:W-:Y:S01]  /*0d90*/  NOP ;  /* 0x0000000000007918 */ /* 0x000fe20000000000 */
[----:B------:R-:W-:Y:S01]  /*0da0*/  LOP3.LUT R0, R157, 0x1f, RZ, 0xc0, !PT ;  /* 0x0000001f9d007812 */ /* 0x000fe200078ec0ff */
[----:B------:R-:W-:Y:S02]  /*0db0*/  UISETP.NE.AND UP4, UPT, UR17, URZ, UPT ;  /* 0x000000ff1100728c */ /* 0x000fe4000bf85270 */
[----:B-1----:R-:W-:-:S09]  /*0dc0*/  UISETP.EQ.U32.AND UP5, UPT, UR4, 0x1, UPT ;  /* 0x000000010400788c */ /* 0x002fd2000bfa2070 */
[----:B------:R-:W-:Y:S05]  /*0dd0*/  BRA.U !UP5, `(.L_x_15) ;  /* 0x000000010d087547 */ /* 0x000fea000b800000 */
[----:B---34-:R-:W-:Y:S01]  /*0de0*/  UCGABAR_ARV ;  /* 0x00000000000079c7 */ /* 0x018fe20008000000 */
[----:B------:R-:W-:Y:S05]  /*0df0*/  BRA `(.L_x_16) ;  /* 0x0000000000047947 */ /* 0x000fea0003800000 */
.L_x_15:
[----:B---34-:R-:W-:Y:S01]  /*0e00*/  NOP ;  /* 0x0000000000007918 */ /* 0x018fe20000000000 */
.L_x_16:
[----:B------:R-:W1:Y:S01]  /*0e10*/  S2UR UR7, SR_CTAID.X ;  /* 0x00000000000779c3 */ /* 0x000e620000002500 */
[----:B------:R-:W-:-:S05]  /*0e20*/  CS2R.32 R145, SR_CgaSize ;  /* 0x0000000000917805 */ /* 0x000fca0000008a00 */
[----:B------:R-:W-:-:S05]  /*0e30*/  IMAD R145, R145, -0xa0, RZ ;  /* 0xffffff6091917824 */ /* 0x000fca00078e02ff */
[----:B------:R-:W-:-:S14]  /*0e40*/  R2UR UR5, R145 ;  /* 0x00000000910572ca */ /* 0x000fdc00000e0000 */
[----:B------:R-:W2:Y:S01]  /*0e50*/  LDCU UR5, c[0x0][UR5+0x2b0] ;  /* 0x00005600050577ac */ /* 0x000ea20008000800 */
[----:B------:R-:W-:-:S05]  /*0e60*/  CS2R.32 R145, SR_CgaSize ;  /* 0x0000000000917805 */ /* 0x000fca0000008a00 */
[----:B------:R-:W-:-:S05]  /*0e70*/  IMAD R145, R145, -0xa0, RZ ;  /* 0xffffff6091917824 */ /* 0x000fca00078e02ff */
[----:B------:R-:W-:-:S14]  /*0e80*/  R2UR UR4, R145 ;  /* 0x00000000910472ca */ /* 0x000fdc00000e0000 */
[----:B------:R-:W3:Y:S01]  /*0e90*/  LDCU UR4, c[0x0][UR4+0x2b4] ;  /* 0x00005680040477ac */ /* 0x000ee20008000800 */
[----:B------:R-:W4:Y:S01]  /*0ea0*/  S2UR UR8, SR_CTAID.Y ;  /* 0x00000000000879c3 */ /* 0x000f220000002600 */
[----:B------:R-:W-:-:S05]  /*0eb0*/  CS2R.32 R145, SR_CgaSize ;  /* 0x0000000000917805 */ /* 0x000fca0000008a00 */
[----:B------:R-:W-:-:S05]  /*0ec0*/  IMAD R145, R145, -0xa0, RZ ;  /* 0xffffff6091917824 */ /* 0x000fca00078e02ff */
[----:B------:R-:W-:-:S14]  /*0ed0*/  R2UR UR9, R145 ;  /* 0x00000000910972ca */ /* 0x000fdc00000e0000 */
[----:B------:R-:W3:Y:S01]  /*0ee0*/  LDCU UR9, c[0x0][UR9+0x2a0] ;  /* 0x00005400090977ac */ /* 0x000ee20008000800 */
[----:B------:R-:W-:-:S05]  /*0ef0*/  CS2R.32 R145, SR_CgaSize ;  /* 0x0000000000917805 */ /* 0x000fca0000008a00 */
[----:B------:R-:W-:-:S05]  /*0f00*/  IMAD R145, R145, -0xa0, RZ ;  /* 0xffffff6091917824 */ /* 0x000fca00078e02ff */
[----:B------:R-:W-:-:S14]  /*0f10*/  R2UR UR10, R145 ;  /* 0x00000000910a72ca */ /* 0x000fdc00000e0000 */
[----:B------:R-:W3:Y:S01]  /*0f20*/  LDCU UR10, c[0x0][UR10+0x2a4] ;  /* 0x000054800a0a77ac */ /* 0x000ee20008000800 */
[----:B------:R-:W3:Y:S01]  /*0f30*/  S2UR UR11, SR_CgaCtaId ;  /* 0x00000000000b79c3 */ /* 0x000ee20000008800 */
[----:B------:R-:W3:Y:S01]  /*0f40*/  LDCU UR21, c[0x0][0xb24] ;  /* 0x00016480ff1577ac */ /* 0x000ee20008000800 */
[----:B------:R-:W3:Y:S01]  /*0f50*/  LDCU UR42, c[0x0][0xb24] ;  /* 0x00016480ff2a77ac */ /* 0x000ee20008000800 */
[----:B-1----:R-:W-:-:S05]  /*0f60*/  I2FP.F32.U32 R3, UR7 ;  /* 0x0000000700037c45 */ /* 0x002fca0008201000 */
[----:B------:R-:W1:Y:S01]  /*0f70*/  S2UR UR36, SR_CTAID.Z ;  /* 0x00000000002479c3 */ /* 0x000e620000002700 */
[----:B------:R-:W1:Y:S01]  /*0f80*/  LDCU UR27, c[0x0][0xb30] ;  /* 0x00016600ff1b77ac */ /* 0x000e620008000800 */
[----:B--2---:R-:W-:Y:S01]  /*0f90*/  FMUL R3, R3, UR5 ;  /* 0x0000000503037c20 */ /* 0x004fe20008400000 */
[----:B------:R-:W-:Y:S01]  /*0fa0*/  UMOV UR16, UR7 ;  /* 0x0000000700107c82 */ /* 0x000fe20008000000 */
[----:B----4-:R-:W-:Y:S01]  /*0fb0*/  I2FP.F32.U32 R2, UR8 ;  /* 0x0000000800027c45 */ /* 0x010fe20008201000 */
[----:B------:R-:W-:-:S03]  /*0fc0*/  UMOV UR20, UR8 ;  /* 0x0000000800147c82 */ /* 0x000fc60008000000 */
[----:B------:R-:W2:Y:S01]  /*0fd0*/  F2I.U32.TRUNC.NTZ R3, R3 ;  /* 0x0000000300037305 */ /* 0x000ea2000020f000 */
[----:B---3--:R-:W-:Y:S01]  /*0fe0*/  UISETP.GE.AND UP2, UPT, UR21, 0x1, UPT ;  /* 0x000000011500788c */ /* 0x008fe2000bf46270 */
[----:B------:R-:W-:Y:S01]  /*0ff0*/  FMUL R2, R2, UR4 ;  /* 0x0000000402027c20 */ /* 0x000fe20008400000 */
[----:B------:R-:W-:-:S05]  /*1000*/  USHF.L.U32 UR28, UR11, 0xb, URZ ;  /* 0x0000000b0b1c7899 */ /* 0x000fca00080006ff */
[----:B------:R-:W3:Y:S01]  /*1010*/  F2I.U32.TRUNC.NTZ R2, R2 ;  /* 0x0000000200027305 */ /* 0x000ee2000020f000 */
[----:B--2---:R-:W-:Y:S02]  /*1020*/  R2UR UR4, R3 ;  /* 0x00000000030472ca */ /* 0x004fe400000e0000 */
[----:B---3--:R-:W-:Y:S02]  /*1030*/  R2UR UR6, R2 ;  /* 0x00000000020672ca */ /* 0x008fe400000e0000 */
[----:B------:R-:W-:-:S09]  /*1040*/  PRMT R2, RZ, 0x7610, R2 ;  /* 0x00007610ff027816 */ /* 0x000fd20000000002 */
[----:B------:R-:W-:-:S04]  /*1050*/  UIADD3 UR5, UPT, UPT, -UR4, URZ, URZ ;  /* 0x000000ff04057290 */ /* 0x000fc8000fffe1ff */
[----:B------:R-:W-:Y:S02]  /*1060*/  UIMAD UR5, UR9, UR5, UR7 ;  /* 0x00000005090572a4 */ /* 0x000fe4000f8e0207 */
[----:B------:R-:W-:-:S04]  /*1070*/  UIADD3 UR4, UPT, UPT, -UR6, URZ, URZ ;  /* 0x000000ff06047290 */ /* 0x000fc8000fffe1ff */
[----:B------:R-:W-:Y:S01]  /*1080*/  IMAD.U32 R145, RZ, RZ, UR5 ;  /* 0x00000005ff917e24 */ /* 0x000fe2000f8e00ff */
[----:B------:R-:W-:-:S06]  /*1090*/  UIMAD UR4, UR10, UR4, UR8 ;  /* 0x000000040a0472a4 */ /* 0x000fcc000f8e0208 */
[----:B------:R-:W-:Y:S01]  /*10a0*/  IMAD.U32 R144, RZ, RZ, UR4 ;  /* 0x00000004ff907e24 */ /* 0x000fe2000f8e00ff */
[----:B-1----:R-:W-:Y:S06]  /*10b0*/  BRA.U UP4, `(.L_x_17) ;  /* 0x00000001042c7547 */ /* 0x002fec000b800000 */
[----:B------:R-:W-:Y:S02]  /*10c0*/  R2UR UR5, R144 ;  /* 0x00000000900572ca */ /* 0x000fe400000e0000 */
[----:B------:R-:W-:-:S11]  /*10d0*/  R2UR UR4, R145 ;  /* 0x00000000910472ca */ /* 0x000fd600000e0000 */
[----:B------:R-:W-:Y:S02]  /*10e0*/  UISETP.NE.AND UP0, UPT, UR5, URZ, UPT ;  /* 0x000000ff0500728c */ /* 0x000fe4000bf05270 */
[----:B------:R-:W-:Y:S02]  /*10f0*/  UISETP.NE.AND UP1, UPT, UR5, 0x1, UPT ;  /* 0x000000010500788c */ /* 0x000fe4000bf25270 */
[----:B------:R-:W-:-:S04]  /*1100*/  UISETP.EQ.OR UP0, UPT, UR4, URZ, !UP0 ;  /* 0x000000ff0400728c */ /* 0x000fc8000c702670 */
[----:B------:R-:W-:Y:S02]  /*1110*/  USEL UR5, URZ, 0x1, !UP0 ;  /* 0x00000001ff057887 */ /* 0x000fe4000c000000 */
[----:B------:R-:W-:Y:S02]  /*1120*/  UISETP.NE.AND UP0, UPT, UR4, URZ, UPT ;  /* 0x000000ff0400728c */ /* 0x000fe4000bf05270 */
[----:B------:R-:W-:-:S04]  /*1130*/  USEL UR4, URZ, 0x2, UP1 ;  /* 0x00000002ff047887 */ /* 0x000fc80008800000 */
[----:B------:R-:W-:-:S04]  /*1140*/  USEL UR4, UR4, 0x2, UP0 ;  /* 0x0000000204047887 */ /* 0x000fc80008000000 */
[----:B------:R-:W-:-:S06]  /*1150*/  UIADD3 UR4, UPT, UPT, UR5, UR4, URZ ;  /* 0x0000000405047290 */ /* 0x000fcc000fffe0ff */
[----:B------:R-:W-:Y:S02]  /*1160*/  IMAD.U32 R2, RZ, RZ, UR4 ;  /* 0x00000004ff027e24 */ /* 0x000fe4000f8e00ff */
.L_x_17:
[----:B------:R-:W-:Y:S05]  /*1170*/  BRA.U !UP2, `(.L_x_18) ;  /* 0x000000010ad47547 */ /* 0x000fea000b800000 */
[----:B------:R-:W1:Y:S01]  /*1180*/  LDCU.128 UR12, c[0x0][0xb10] ;  /* 0x00016200ff0c77ac */ /* 0x000e620008000c00 */
[----:B------:R-:W2:Y:S01]  /*1190*/  LDCU UR6, c[0x0][0x370] ;  /* 0x00006e00ff0677ac */ /* 0x000ea20008000800 */
[----:B------:R-:W3:Y:S01]  /*11a0*/  LDCU UR5, c[0x0][0x374] ;  /* 0x00006e80ff0577ac */ /* 0x000ee20008000800 */
[----:B------:R-:W4:Y:S01]  /*11b0*/  LDCU UR26, c[0x0][0xb0c] ;  /* 0x00016180ff1a77ac */ /* 0x000f220008000800 */
[----:B------:R-:W4:Y:S01]  /*11c0*/  LDCU UR4, c[0x0][0xb20] ;  /* 0x00016400ff0477ac */ /* 0x000f220008000800 */
[----:B------:R-:W4:Y:S01]  /*11d0*/  LDCU.64 UR8, c[0x0][0xb28] ;  /* 0x00016500ff0877ac */ /* 0x000f220008000a00 */
[----:B-1----:R-:W-:Y:S02]  /*11e0*/  UISETP.NE.AND UP0, UPT, UR14, 0x1, UPT ;  /* 0x000000010e00788c */ /* 0x002fe4000bf05270 */
[----:B---3--:R-:W-:Y:S02]  /*11f0*/  UIMAD.WIDE.U32 UR10, UR5, UR15, URZ ;  /* 0x0000000f050a72a5 */ /* 0x008fe4000f8e00ff */
[----:B--2---:R-:W-:-:S02]  /*1200*/  UIMAD.WIDE.U32 UR22, UR6, UR12, URZ ;  /* 0x0000000c061672a5 */ /* 0x004fc4000f8e00ff */
[----:B----4-:R-:W-:Y:S02]  /*1210*/  UISETP.NE.AND UP1, UPT, UR26, 0x1, UPT ;  /* 0x000000011a00788c */ /* 0x010fe4000bf25270 */
[----:B------:R-:W-:Y:S01]  /*1220*/  UISETP.NE.AND UP2, UPT, UR21, 0x1, UPT ;  /* 0x000000011500788c */ /* 0x000fe2000bf45270 */
[----:B------:R-:W-:Y:S02]  /*1230*/  UMOV UR10, UR11 ;  /* 0x0000000b000a7c82 */ /* 0x000fe40008000000 */
[----:B------:R-:W-:Y:S01]  /*1240*/  UMOV UR22, UR23 ;  /* 0x0000001700167c82 */ /* 0x000fe20008000000 */
[----:B------:R-:W-:Y:S02]  /*1250*/  @UP0 USHF.R.U32.HI UR5, URZ, UR4, UR10 ;  /* 0x00000004ff050299 */ /* 0x000fe4000801160a */
[----:B------:R-:W-:Y:S02]  /*1260*/  UIMAD.WIDE.U32 UR24, UR20, UR15, URZ ;  /* 0x0000000f141872a5 */ /* 0x000fe4000f8e00ff */
[----:B------:R-:W-:-:S02]  /*1270*/  UIMAD.WIDE.U32 UR10, UR5, UR8, URZ ;  /* 0x00000008050a72a5 */ /* 0x000fc4000f8e00ff */
[----:B------:R-:W-:Y:S02]  /*1280*/  @UP1 USHF.R.U32.HI UR6, URZ, UR13, UR22 ;  /* 0x0000000dff061299 */ /* 0x000fe40008011616 */
[----:B------:R-:W-:Y:S02]  /*1290*/  UIMAD.WIDE.U32 UR18, UR16, UR12, URZ ;  /* 0x0000000c101272a5 */ /* 0x000fe4000f8e00ff */
[----:B------:R-:W-:Y:S01]  /*12a0*/  UIMAD.WIDE.U32 UR22, UR6, UR8, URZ ;  /* 0x00000008061672a5 */ /* 0x000fe2000f8e00ff */
[----:B------:R-:W-:Y:S01]  /*12b0*/  UMOV UR24, UR25 ;  /* 0x0000001900187c82 */ /* 0x000fe20008000000 */
[----:B------:R-:W-:Y:S01]  /*12c0*/  UMOV UR10, UR11 ;  /* 0x0000000b000a7c82 */ /* 0x000fe20008000000 */
[----:B------:R-:W-:Y:S02]  /*12d0*/  USHF.R.U32.HI UR24, URZ, UR4, UR24 ;  /* 0x00000004ff187299 */ /* 0x000fe40008011618 */
[----:B------:R-:W-:Y:S02]  /*12e0*/  @UP2 USHF.R.U32.HI UR5, URZ, UR9, UR10 ;  /* 0x00000009ff052299 */ /* 0x000fe4000801160a */
[----:B------:R-:W-:Y:S01]  /*12f0*/  UMOV UR7, UR23 ;  /* 0x0000001700077c82 */ /* 0x000fe20008000000 */
[----:B------:R-:W-:Y:S01]  /*1300*/  UMOV UR18, UR19 ;  /* 0x0000001300127c82 */ /* 0x000fe20008000000 */
[----:B------:R-:W-:-:S02]  /*1310*/  @UP2 USHF.R.U32.HI UR6, URZ, UR9, UR7 ;  /* 0x00000009ff062299 */ /* 0x000fc40008011607 */
[----:B------:R-:W-:Y:S02]  /*1320*/  USHF.R.U32.HI UR18, URZ, UR13, UR18 ;  /* 0x0000000dff127299 */ /* 0x000fe40008011612 */
[----:B------:R-:W-:Y:S02]  /*1330*/  USEL UR4, UR20, UR24, !UP0 ;  /* 0x0000001814047287 */ /* 0x000fe4000c000000 */
[----:B------:R-:W-:Y:S02]  /*1340*/  UIMAD UR7, UR5, UR21, URZ ;  /* 0x00000015050772a4 */ /* 0x000fe4000f8e02ff */
[----:B------:R-:W-:Y:S02]  /*1350*/  USEL UR5, UR16, UR18, !UP1 ;  /* 0x0000001210057287 */ /* 0x000fe4000c800000 */
[----:B------:R-:W-:Y:S02]  /*1360*/  UIMAD UR12, UR6, UR21, URZ ;  /* 0x00000015060c72a4 */ /* 0x000fe4000f8e02ff */
[----:B------:R-:W-:-:S02]  /*1370*/  UISETP.GE.AND UP0, UPT, UR4, UR7, UPT ;  /* 0x000000070400728c */ /* 0x000fc4000bf06270 */
[----:B------:R-:W-:Y:S02]  /*1380*/  UIMAD.WIDE.U32 UR10, UR4, UR8, URZ ;  /* 0x00000008040a72a5 */ /* 0x000fe4000f8e00ff */
[----:B------:R-:W-:Y:S02]  /*1390*/  UISETP.GE.OR UP0, UPT, UR5, UR12, UP0 ;  /* 0x0000000c0500728c */ /* 0x000fe40008706670 */
[----:B------:R-:W-:Y:S02]  /*13a0*/  UIMAD.WIDE.U32 UR12, UR5, UR8, URZ ;  /* 0x00000008050c72a5 */ /* 0x000fe4000f8e00ff */
[----:B------:R-:W-:Y:S01]  /*13b0*/  UIADD3 UR10, UPT, UPT, -UR4, URZ, URZ ;  /* 0x000000ff040a7290 */ /* 0x000fe2000fffe1ff */
[----:B------:R-:W-:Y:S01]  /*13c0*/  UMOV UR8, UR11 ;  /* 0x0000000b00087c82 */ /* 0x000fe20008000000 */
[----:B------:R-:W-:Y:S02]  /*13d0*/  UIADD3 UR11, UPT, UPT, -UR5, URZ, URZ ;  /* 0x000000ff050b7290 */ /* 0x000fe4000fffe1ff */
[----:B------:R-:W-:-:S03]  /*13e0*/  USHF.R.U32.HI UR8, URZ, UR9, UR8 ;  /* 0x00000009ff087299 */ /* 0x000fc60008011608 */
[----:B------:R-:W-:Y:S01]  /*13f0*/  @!UP0 UMOV UR7, UR13 ;  /* 0x0000000d00078c82 */ /* 0x000fe20008000000 */
[----:B------:R-:W-:Y:S02]  /*1400*/  UIMAD UR20, UR14, UR10, UR20 ;  /* 0x0000000a0e1472a4 */ /* 0x000fe4000f8e0214 */
[----:B------:R-:W-:Y:S02]  /*1410*/  USEL UR8, UR4, UR8, !UP2 ;  /* 0x0000000804087287 */ /* 0x000fe4000d000000 */
[----:B------:R-:W-:Y:S02]  /*1420*/  @!UP0 USHF.R.U32.HI UR7, URZ, UR9, UR7 ;  /* 0x00000009ff078299 */ /* 0x000fe40008011607 */
[----:B------:R-:W-:Y:S02]  /*1430*/  UIADD3 UR9, UPT, UPT, -UR8, URZ, URZ ;  /* 0x000000ff08097290 */ /* 0x000fe4000fffe1ff */
[----:B------:R-:W-:Y:S02]  /*1440*/  @!UP0 USEL UR7, UR5, UR7, !UP2 ;  /* 0x0000000705078287 */ /* 0x000fe4000d000000 */
[----:B------:R-:W-:-:S02]  /*1450*/  UIMAD UR9, UR21, UR9, UR4 ;  /* 0x00000009150972a4 */ /* 0x000fc4000f8e0204 */
[----:B------:R-:W-:Y:S02]  /*1460*/  @!UP0 UIADD3 UR8, UPT, UPT, UR8, -UR7, URZ ;  /* 0x8000000708088290 */ /* 0x000fe4000fffe0ff */
[----:B------:R-:W-:Y:S02]  /*1470*/  @!UP0 UIMAD UR6, UR9, UR6, UR7 ;  /* 0x00000006090682a4 */ /* 0x000fe4000f8e0207 */
[----:B------:R-:W-:Y:S02]  /*1480*/  @!UP0 UIMAD UR4, UR8, UR21, UR5 ;  /* 0x00000015080482a4 */ /* 0x000fe4000f8e0205 */
[----:B------:R-:W-:Y:S02]  /*1490*/  UIMAD UR16, UR26, UR11, UR16 ;  /* 0x0000000b1a1072a4 */ /* 0x000fe4000f8e0210 */
[----:B------:R-:W-:Y:S01]  /*14a0*/  UIMAD UR20, UR4, UR14, UR20 ;  /* 0x0000000e041472a4 */ /* 0x000fe2000f8e0214 */
[----:B------:R-:W-:Y:S02]  /*14b0*/  @!UP0 UMOV UR5, UR6 ;  /* 0x0000000600058c82 */ /* 0x000fe40008000000 */
[----:B------:R-:W-:-:S12]  /*14c0*/  UIMAD UR16, UR5, UR26, UR16 ;  /* 0x0000001a051072a4 */ /* 0x000fd8000f8e0210 */
.L_x_18:
[----:B------:R-:W-:Y:S02]  /*14d0*/  UISETP.NE.AND UP1, UPT, UR27, 0x1, UPT ;  /* 0x000000011b00788c */ /* 0x000fe4000bf25270 */
[----:B------:R-:W-:Y:S02]  /*14e0*/  UISETP.NE.AND UP0, UPT, UR17, 0x2, UPT ;  /* 0x000000021100788c */ /* 0x000fe4000bf05270 */
[----:B------:R-:W-:-:S05]  /*14f0*/  ULOP3.LUT UR28, UR28, 0x800, URZ, 0xc0, !UPT ;  /* 0x000008001c1c7892 */ /* 0x000fca000f8ec0ff */
[----:B------:R-:W-:Y:S07]  /*1500*/  BRA.U UP1, `(.L_x_19) ;  /* 0x0000000101447547 */ /* 0x000fee000b800000 */
[----:B------:R-:W1:Y:S01]  /*1510*/  LDCU.128 UR8, c[0x0][0xb10] ;  /* 0x00016200ff0877ac */ /* 0x000e620008000c00 */
[----:B------:R-:W2:Y:S01]  /*1520*/  LDCU UR12, c[0x0][0xb0c] ;  /* 0x00016180ff0c77ac */ /* 0x000ea20008000800 */
[----:B------:R-:W3:Y:S01]  /*1530*/  LDCU UR13, c[0x0][0xb20] ;  /* 0x00016400ff0d77ac */ /* 0x000ee20008000800 */
[----:B-1----:R-:W-:Y:S02]  /*1540*/  UIMAD.WIDE.U32 UR6, UR16, UR8, URZ ;  /* 0x00000008100672a5 */ /* 0x002fe4000f8e00ff */
[----:B------:R-:W-:Y:S02]  /*1550*/  UIMAD.WIDE.U32 UR4, UR20, UR11, URZ ;  /* 0x0000000b140472a5 */ /* 0x000fe4000f8e00ff */
[----:B--2---:R-:W-:Y:S02]  /*1560*/  UISETP.NE.AND UP2, UPT, UR12, 0x1, UPT ;  /* 0x000000010c00788c */ /* 0x004fe4000bf45270 */
[----:B------:R-:W-:Y:S01]  /*1570*/  UISETP.NE.AND UP1, UPT, UR10, 0x1, UPT ;  /* 0x000000010a00788c */ /* 0x000fe2000bf25270 */
[----:B------:R-:W-:-:S02]  /*1580*/  UMOV UR6, UR7 ;  /* 0x0000000700067c82 */ /* 0x000fc40008000000 */
[----:B------:R-:W-:Y:S01]  /*1590*/  UMOV UR4, UR5 ;  /* 0x0000000500047c82 */ /* 0x000fe20008000000 */
[----:B------:R-:W-:Y:S02]  /*15a0*/  USHF.R.U32.HI UR6, URZ, UR9, UR6 ;  /* 0x00000009ff067299 */ /* 0x000fe40008011606 */
[----:B---3--:R-:W-:Y:S02]  /*15b0*/  USHF.R.U32.HI UR4, URZ, UR13, UR4 ;  /* 0x0000000dff047299 */ /* 0x008fe40008011604 */
[----:B------:R-:W-:Y:S02]  /*15c0*/  USEL UR5, UR16, UR6, !UP2 ;  /* 0x0000000610057287 */ /* 0x000fe4000d000000 */
[----:B------:R-:W-:-:S04]  /*15d0*/  USEL UR4, UR20, UR4, !UP1 ;  /* 0x0000000414047287 */ /* 0x000fc8000c800000 */
[----:B------:R-:W-:Y:S02]  /*15e0*/  UIADD3 UR6, UPT, UPT, UR5, -UR4, URZ ;  /* 0x8000000405067290 */ /* 0x000fe4000fffe0ff */
[----:B------:R-:W-:Y:S02]  /*15f0*/  UIADD3 UR4, UPT, UPT, -UR5, UR4, URZ ;  /* 0x0000000405047290 */ /* 0x000fe4000fffe1ff */
[----:B------:R-:W-:Y:S02]  /*1600*/  UIMAD UR20, UR6, UR10, UR20 ;  /* 0x0000000a061472a4 */ /* 0x000fe4000f8e0214 */
[----:B------:R-:W-:-:S12]  /*1610*/  UIMAD UR16, UR4, UR12, UR16 ;  /* 0x0000000c041072a4 */ /* 0x000fd8000f8e0210 */
.L_x_19:
[----:B------:R-:W-:Y:S05]  /*1620*/  BRA.U !UP5, `(.L_x_20) ;  /* 0x000000010d0c7547 */ /* 0x000fea000b800000 */
[----:B------:R-:W-:Y:S01]  /*1630*/  UCGABAR_WAIT ;  /* 0x0000000000007dc7 */ /* 0x000fe20008000000 */
[----:B------:R-:W-:Y:S01]  /*1640*/  CCTL.IVALL ;  /* 0x00000000ff00798f */ /* 0x000fe20002000000 */
[----:B------:R-:W-:Y:S05]  /*1650*/  BRA `(.L_x_21) ;  /* 0x0000000000047947 */ /* 0x000fea0003800000 */
.L_x_20:
[----:B------:R-:W-:Y:S06]  /*1660*/  BAR.SYNC.DEFER_BLOCKING 0x0 ;  /* 0x0000000000007b1d */ /* 0x000fec0000010000 */
.L_x_21:
[----:B------:R-:W-:Y:S05]  /*1670*/  BRA.U UP0, `(.L_x_22) ;  /* 0x00000015000c7547 */ /* 0x000fea000b800000 */
[----:B------:R-:W1:Y:S01]  /*1680*/  LDCU UR6, c[0x0][0x38c] ;  /* 0x00007180ff0677ac */ /* 0x000e620008000800 */
[----:B------:R-:W2:Y:S01]  /*1690*/  S2UR UR8, SR_CgaCtaId ;  /* 0x00000000000879c3 */ /* 0x000ea20000008800 */
[----:B------:R-:W-:Y:S01]  /*16a0*/  PLOP3.LUT P1, PT, PT, PT, UP3, 0x80, 0x8 ;  /* 0x000000000008781c */ /* 0x000fe20003f2f038 */
[----:B------:R-:W-:Y:S01]  /*16b0*/  IMAD.MOV.U32 R12, RZ, RZ, 0x1 ;  /* 0x00000001ff0c7424 */ /* 0x000fe200078e00ff */
[----:B------:R-:W-:Y:S01]  /*16c0*/  UMOV UR7, 0x400 ;  /* 0x0000040000077882 */ /* 0x000fe20000000000 */
[----:B------:R-:W-:Y:S01]  /*16d0*/  UISETP.NE.AND UP1, UPT, UR17, URZ, UPT ;  /* 0x000000ff1100728c */ /* 0x000fe2000bf25270 */
[----:B------:R-:W-:Y:S02]  /*16e0*/  ISETP.EQ.OR P2, PT, R0, RZ, P3 ;  /* 0x000000ff0000720c */ /* 0x000fe40001f42670 */
[----:B------:R-:W-:Y:S02]  /*16f0*/  CS2R R10, SRZ ;  /* 0x00000000000a7805 */ /* 0x000fe4000001ff00 */
[----:B------:R-:W-:Y:S01]  /*1700*/  PLOP3.LUT P1, PT, P1, PT, PT, 0x8, 0x80 ;  /* 0x000000000080781c */ /* 0x000fe20000f2e170 */
[----:B------:R-:W-:Y:S01]  /*1710*/  IMAD.MOV.U32 R9, RZ, RZ, RZ ;  /* 0x000000ffff097224 */ /* 0x000fe200078e00ff */
[----:B------:R-:W3:Y:S01]  /*1720*/  LDCU UR40, c[0x0][0x370] ;  /* 0x00006e00ff2877ac */ /* 0x000ee20008000800 */
[----:B------:R-:W-:Y:S01]  /*1730*/  IMAD.MOV.U32 R8, RZ, RZ, 0x1 ;  /* 0x00000001ff087424 */ /* 0x000fe200078e00ff */
[----:B------:R-:W4:Y:S01]  /*1740*/  LDCU.64 UR26, c[0x0][0x348] ;  /* 0x00006900ff1a77ac */ /* 0x000f220008000a00 */
[----:B-1----:R-:W-:-:S02]  /*1750*/  UIADD3 UR5, UPT, UPT, UR6, 0x1f, URZ ;  /* 0x0000001f06057890 */ /* 0x002fc4000fffe0ff */
[----:B------:R-:W-:Y:S02]  /*1760*/  USHF.R.U32.HI UR45, URZ, 0x5, UR28 ;  /* 0x00000005ff2d7899 */ /* 0x000fe4000801161c */
[----:B------:R-:W-:Y:S02]  /*1770*/  USHF.R.S32.HI UR4, URZ, 0x1f, UR5 ;  /* 0x0000001fff047899 */ /* 0x000fe40008011405 */
[----:B------:R-:W-:Y:S02]  /*1780*/  UIADD3 UR46, UPT, UPT, UR6, 0x3e, URZ ;  /* 0x0000003e062e7890 */ /* 0x000fe4000fffe0ff */
[----:B------:R-:W-:Y:S02]  /*1790*/  ULEA.HI UR4, UR4, UR5, URZ, 0x5 ;  /* 0x0000000504047291 */ /* 0x000fe4000f8f28ff */
[----:B------:R-:W-:Y:S02]  /*17a0*/  UIADD3 UR5, UPT, UPT, UR6, -0x1, URZ ;  /* 0xffffffff06057890 */ /* 0x000fe4000fffe0ff */
[----:B------:R-:W-:-:S02]  /*17b0*/  USHF.R.S32.HI UR43, URZ, 0x5, UR4 ;  /* 0x00000005ff2b7899 */ /* 0x000fc40008011404 */
[----:B------:R-:W-:Y:S02]  /*17c0*/  UISETP.GE.U32.AND UP2, UPT, UR5, -0x3f, UPT ;  /* 0xffffffc10500788c */ /* 0x000fe4000bf46070 */
[----:B------:R-:W-:Y:S02]  /*17d0*/  UISETP.LT.U32.AND UP0, UPT, UR43, 0x6, UPT ;  /* 0x000000062b00788c */ /* 0x000fe4000bf01070 */
[----:B--2---:R-:W-:Y:S02]  /*17e0*/  ULEA UR7, UR8, UR7, 0x18 ;  /* 0x0000000708077291 */ /* 0x004fe4000f8ec0ff */
[----:B------:R-:W-:Y:S02]  /*17f0*/  USEL UR41, UR43, 0x6, UP0 ;  /* 0x000000062b297887 */ /* 0x000fe40008000000 */
[----:B------:R-:W-:Y:S02]  /*1800*/  ULEA UR29, UR28, UR7, 0x1 ;  /* 0x000000071c1d7291 */ /* 0x000fe4000f8e08ff */
[----:B------:R-:W-:-:S02]  /*1810*/  UIADD3 UR21, UPT, UPT, UR41, -0x1, URZ ;  /* 0xffffffff29157890 */ /* 0x000fc4000fffe0ff */
[----:B------:R-:W-:Y:S01]  /*1820*/  @UP2 UIADD3 UR21, UPT, UPT, UR41, URZ, URZ ;  /* 0x000000ff29152290 */ /* 0x000fe2000fffe0ff */
[----:B------:R-:W1:Y:S01]  /*1830*/  LDCU UR39, c[0x0][0x374] ;  /* 0x00006e80ff2777ac */ /* 0x000e620008000800 */
[----:B------:R-:W-:Y:S02]  /*1840*/  USEL UR24, UR48, 0x2, UP1 ;  /* 0x0000000230187887 */ /* 0x000fe40008800000 */
[----:B------:R-:W-:Y:S02]  /*1850*/  UIADD3 UR29, UPT, UPT, UR29, 0x10800, URZ ;  /* 0x000108001d1d7890 */ /* 0x000fe4000fffe0ff */
[----:B------:R-:W-:Y:S02]  /*1860*/  UIADD3 UR44, UPT, UPT, UR43, -UR41, URZ ;  /* 0x800000292b2c7290 */ /* 0x000fe4000fffe0ff */
[----:B------:R-:W-:Y:S01]  /*1870*/  UIADD3 UR21, UPT, UPT, UR21, 0x1, URZ ;  /* 0x0000000115157890 */ /* 0x000fe2000fffe0ff */
[----:B---34-:R-:W-:-:S11]  /*1880*/  UMOV UR5, URZ ;  /* 0x000000ff00057c82 */ /* 0x018fd60008000000 */
.L_x_42:
[----:B------:R-:W2:Y:S02]  /*1890*/  S2UR UR4, SR_CgaCtaId ;  /* 0x00000000000479c3 */ /* 0x000ea40000008800 */
[----:B--2---:R-:W-:-:S09]  /*18a0*/  UISETP.NE.AND UP0, UPT, UR4, URZ, UPT ;  /* 0x000000ff0400728c */ /* 0x004fd2000bf05270 */
[----:B------:R-:W-:Y:S05]  /*18b0*/  BRA.U UP0, `(.L_x_23) ;  /* 0x0000000100287547 */ /* 0x000fea000b800000 */
[----:B------:R-:W-:Y:S02]  /*18c0*/  LEA R0, R9, UR7, 0x3 ;  /* 0x0000000709007c11 */ /* 0x000fe4000f8e18ff */
[----:B------:R-:W-:-:S04]  /*18d0*/  SHF.L.U32 R2, R8, 0x1f, RZ ;  /* 0x0000001f08027819 */ /* 0x000fc800000006ff */
[----:B------:R-:W2:Y:S02]  /*18e0*/  SYNCS.PHASECHK.TRANS64.TRYWAIT P0, [R0+URZ+0x100], R2 ;  /* 0x00010002000075a7 */ /* 0x000ea400080011ff */
[----:B--2---:R-:W-:Y:S05]  /*18f0*/  @!P0 BRA `(.L_x_24) ;  /* 0x0000009800e88947 */ /* 0x004fea0003800000 */
.L_x_138:
[----:B------:R-:W-:Y:S01]  /*1900*/  VIADD R9, R9, 0x1 ;  /* 0x0000000109097836 */ /* 0x000fe20000000000 */
[----:B------:R2:W-:Y:S04]  /*1910*/  SYNCS.ARRIVE.TRANS64.A1T0 RZ, [R0+URZ+0xf0], RZ ;  /* 0x0000f0ff00ff79a7 */ /* 0x0005e800081000ff */
[----:B------:R-:W-:-:S04]  /*1920*/  ISETP.NE.AND P0, PT, R9, 0x2, PT ;  /* 0x000000020900780c */ /* 0x000fc80003f05270 */
[----:B------:R-:W-:Y:S02]  /*1930*/  SEL R9, R9, RZ, P0 ;  /* 0x000000ff09097207 */ /* 0x000fe40000000000 */
[----:B--2---:R-:W-:-:S04]  /*1940*/  SEL R0, RZ, 0x1, P0 ;  /* 0x00000001ff007807 */ /* 0x004fc80000000000 */
[----:B------:R-:W-:-:S07]  /*1950*/  LOP3.LUT R8, R8, R0, RZ, 0x3c, !PT ;  /* 0x0000000008087212 */ /* 0x000fce00078e3cff */
.L_x_23:
[----:B------:R-:W-:Y:S01]  /*1960*/  ULEA UR4, UR5, UR7, 0x3 ;  /* 0x0000000705047291 */ /* 0x000fe2000f8e18ff */
[----:B------:R-:W-:Y:S01]  /*1970*/  SHF.L.U32 R0, R12, 0x1f, RZ ;  /* 0x0000001f0c007819 */ /* 0x000fe200000006ff */
[----:B------:R-:W-:Y:S02]  /*1980*/  UISETP.GE.U32.AND UP0, UPT, UR46, 0x3f, UPT ;  /* 0x0000003f2e00788c */ /* 0x000fe4000bf06070 */
[----:B------:R-:W-:Y:S02]  /*1990*/  USHF.L.U32 UR11, UR20, 0x8, URZ ;  /* 0x00000008140b7899 */ /* 0x000fe400080006ff */
[----:B------:R-:W-:Y:S01]  /*19a0*/  ULEA UR35, UR16, UR45, 0x7 ;  /* 0x0000002d10237291 */ /* 0x000fe2000f8e38ff */
[----:B------:R-:W-:Y:S02]  /*19b0*/  UMOV UR13, URZ ;  /* 0x000000ff000d7c82 */ /* 0x000fe40008000000 */
[----:B------:R2:W3:Y:S02]  /*19c0*/  SYNCS.PHASECHK.TRANS64.TRYWAIT P0, [UR4+0x30], R0 ;  /* 0x00003000ff0075a7 */ /* 0x0004e40008001104 */
[----:B------:R-:W-:Y:S07]  /*19d0*/  BRA.U !UP0, `(.L_x_25) ;  /* 0x0000000108c07547 */ /* 0x000fee000b800000 */
[----:B------:R-:W-:Y:S01]  /*19e0*/  UMOV UR6, URZ ;  /* 0x000000ff00067c82 */ /* 0x000fe20008000000 */
[----:B------:R-:W-:-:S05]  /*19f0*/  UMOV UR4, UR5 ;  /* 0x0000000500047c82 */ /* 0x000fca0008000000 */
.L_x_31:
[----:B------:R-:W-:Y:S01]  /*1a00*/  ULEA UR33, UR4, UR7, 0x3 ;  /* 0x0000000704217291 */ /* 0x000fe2000f8e18ff */
[----:B---3--:R-:W-:Y:S01]  /*1a10*/  @!P3 MOV R2, 0x6000 ;  /* 0x000060000002b802 */ /* 0x008fe20000000f00 */
[----:B-1-3--:R-:W-:Y:S10]  /*1a20*/  @P0 BRA `(.L_x_26) ;  /* 0x00000000000c0947 */ /* 0x00aff40003800000 */
[----:B------:R-:W-:-:S04]  /*1a30*/  SHF.L.U32 R3, R12, 0x1f, RZ ;  /* 0x0000001f0c037819 */ /* 0x000fc800000006ff */
[----:B------:R-:W3:Y:S02]  /*1a40*/  SYNCS.PHASECHK.TRANS64.TRYWAIT P0, [UR33+0x30], R3 ;  /* 0x00003003ff0075a7 */ /* 0x000ee40008001121 */
[----:B---3--:R-:W-:Y:S05]  /*1a50*/  @!P0 BRA `(.L_x_27) ;  /* 0x0000009800a48947 */ /* 0x008fea0003800000 */
.L_x_26:
[----:B------:R3:W-:Y:S01]  /*1a60*/  @!P3 SYNCS.ARRIVE.TRANS64 RZ, [UR33], R2 ;  /* 0x00000002ffffb9a7 */ /* 0x0007e20008000021 */
[----:B------:R-:W-:-:S04]  /*1a70*/  ULOP3.LUT UR5, UR24, 0x2, URZ, 0xfc, !UPT ;  /* 0x0000000218057892 */ /* 0x000fc8000f8efcff */
[----:B------:R-:W-:-:S09]  /*1a80*/  UISETP.NE.AND UP0, UPT, UR5, 0x2, UPT ;  /* 0x000000020500788c */ /* 0x000fd2000bf05270 */
[----:B------:R-:W-:Y:S05]  /*1a90*/  BRA.U UP0, `(.L_x_28) ;  /* 0x0000000100047547 */ /* 0x000fea000b800000 */
[----:B-1----:R-:W-:Y:S05]  /*1aa0*/  BPT.TRAP 0x1 ;  /* 0x000000040000795c */ /* 0x002fea0000300000 */
.L_x_28:
[----:B------:R-:W-:Y:S04]  /*1ab0*/  BSSY.RECONVERGENT B0, `(.L_x_29) ;  /* 0x0000003000007945 */ /* 0x000fe80003800200 */
[----:B------:R-:W-:Y:S05]  /*1ac0*/  @P2 BRA `(.L_x_30) ;  /* 0x0000000000042947 */ /* 0x000fea0003800000 */
[----:B-1----:R-:W-:Y:S05]  /*1ad0*/  BPT.TRAP 0x1 ;  /* 0x000000040000795c */ /* 0x002fea0000300000 */
.L_x_30:
[----:B-1----:R-:W-:Y:S05]  /*1ae0*/  BSYNC.RECONVERGENT B0 ;  /* 0x0000000000007941 */ /* 0x002fea0003800200 */
.L_x_29:
[----:B------:R-:W-:Y:S02]  /*1af0*/  UIADD3 UR5, UPT, UPT, UR4, 0x1, URZ ;  /* 0x0000000104057890 */ /* 0x000fe4000fffe0ff */
[----:B------:R-:W-:Y:S02]  /*1b00*/  UIADD3 UR16, UP1, UPT, UR26, 0x80, URZ ;  /* 0x000000801a107890 */ /* 0x000fe4000ff3e0ff */
[----:B------:R-:W-:Y:S02]  /*1b10*/  UISETP.NE.AND UP0, UPT, UR5, 0x6, UPT ;  /* 0x000000060500788c */ /* 0x000fe4000bf05270 */
[----:B------:R-:W-:Y:S02]  /*1b20*/  USHF.L.U32 UR34, UR6, 0x5, URZ ;  /* 0x0000000506227899 */ /* 0x000fe400080006ff */
[----:B------:R-:W-:Y:S02]  /*1b30*/  USEL UR9, URZ, 0x1, UP0 ;  /* 0x00000001ff097887 */ /* 0x000fe40008000000 */
[----:B------:R-:W-:-:S02]  /*1b40*/  USEL UR5, UR5, URZ, UP0 ;  /* 0x000000ff05057287 */ /* 0x000fc40008000000 */
[----:B------:R-:W-:Y:S02]  /*1b50*/  UIADD3 UR14, UP0, UPT, UR26, 0x180, URZ ;  /* 0x000001801a0e7890 */ /* 0x000fe4000ff1e0ff */
[----:B------:R-:W-:Y:S01]  /*1b60*/  ULEA UR8, UR5, UR7, 0x3 ;  /* 0x0000000705087291 */ /* 0x000fe2000f8e18ff */
[----:B------:R-:W-:Y:S01]  /*1b70*/  LOP3.LUT R12, R12, UR9, RZ, 0x3c, !PT ;  /* 0x000000090c0c7c12 */ /* 0x000fe2000f8e3cff */
[----:B------:R-:W-:Y:S02]  /*1b80*/  ULEA UR9, UR4, UR28, 0xc ;  /* 0x0000001c04097291 */ /* 0x000fe4000f8e60ff */
[----:B------:R-:W-:Y:S01]  /*1b90*/  UIADD3.X UR17, UPT, UPT, URZ, UR27, URZ, UP1, !UPT ;  /* 0x0000001bff117290 */ /* 0x000fe20008ffe4ff */
[----:B--2---:R-:W-:Y:S01]  /*1ba0*/  SHF.L.U32 R0, R12, 0x1f, RZ ;  /* 0x0000001f0c007819 */ /* 0x004fe200000006ff */
[----:B------:R-:W-:Y:S02]  /*1bb0*/  ULEA UR9, UR9, UR7, 0x1 ;  /* 0x0000000709097291 */ /* 0x000fe4000f8e08ff */
[----:B------:R-:W-:Y:S01]  /*1bc0*/  UIADD3.X UR15, UPT, UPT, URZ, UR27, URZ, UP0, !UPT ;  /* 0x0000001bff0f7290 */ /* 0x000fe200087fe4ff */
[----:B------:R4:W1:Y:S01]  /*1bd0*/  SYNCS.PHASECHK.TRANS64.TRYWAIT P0, [UR8+0x30], R0 ;  /* 0x00003000ff0075a7 */ /* 0x0008620008001108 */
[----:B------:R-:W-:-:S02]  /*1be0*/  ULEA UR8, UR4, UR7, 0xe ;  /* 0x0000000704087291 */ /* 0x000fc4000f8e70ff */
[----:B------:R-:W-:Y:S02]  /*1bf0*/  UIADD3 UR32, UPT, UPT, UR9, 0x10800, URZ ;  /* 0x0001080009207890 */ /* 0x000fe4000fffe0ff */
[----:B------:R-:W-:Y:S01]  /*1c00*/  UIADD3 UR8, UPT, UPT, UR8, 0x1c800, URZ ;  /* 0x0001c80008087890 */ /* 0x000fe2000fffe0ff */
[----:B------:R-:W-:Y:S01]  /*1c10*/  UMOV UR13, 0x30000 ;  /* 0x00030000000d7882 */ /* 0x000fe20000000000 */
[----:B------:R-:W-:Y:S01]  /*1c20*/  UMOV UR18, 0x0 ;  /* 0x0000000000127882 */ /* 0x000fe20000000000 */
[----:B------:R-:W-:Y:S01]  /*1c30*/  UMOV UR19, 0x10000000 ;  /* 0x1000000000137882 */ /* 0x000fe20000000000 */
[----:B------:R-:W-:Y:S01]  /*1c40*/  UMOV UR12, UR36 ;  /* 0x00000024000c7c82 */ /* 0x000fe20008000000 */
[----:B------:R-:W-:Y:S01]  /*1c50*/  UMOV UR9, UR33 ;  /* 0x0000002100097c82 */ /* 0x000fe20008000000 */
[----:B------:R-:W-:Y:S01]  /*1c60*/  UMOV UR10, UR34 ;  /* 0x00000022000a7c82 */ /* 0x000fe20008000000 */
[----:B------:R2:W-:Y:S01]  /*1c70*/  UTMALDG.3D.MULTICAST [UR32], [UR16], UR13, desc[UR18] ;  /* 0x00001220100073b4 */ /* 0x0005e2000801180d */
[----:B------:R-:W-:Y:S01]  /*1c80*/  UIADD3 UR6, UPT, UPT, UR6, 0x1, URZ ;  /* 0x0000000106067890 */ /* 0x000fe2000fffe0ff */
[----:B------:R-:W-:-:S03]  /*1c90*/  UMOV UR4, UR5 ;  /* 0x0000000500047c82 */ /* 0x000fc60008000000 */
[----:B------:R-:W-:Y:S01]  /*1ca0*/  UISETP.NE.AND UP0, UPT, UR6, UR21, UPT ;  /* 0x000000150600728c */ /* 0x000fe2000bf05270 */
[----:B------:R4:W-:Y:S01]  /*1cb0*/  UTMALDG.3D [UR8], [UR14], desc[UR18] ;  /* 0x000012080e0075b4 */ /* 0x0009e20008011000 */
[----:B--2---:R-:W-:-:S07]  /*1cc0*/  UMOV UR13, UR21 ;  /* 0x00000015000d7c82 */ /* 0x004fce0008000000 */
[----:B----4-:R-:W-:Y:S05]  /*1cd0*/  BRA.U UP0, `(.L_x_31) ;  /* 0xfffffffd00487547 */ /* 0x010fea000b83ffff */
.L_x_25:
[----:B------:R-:W-:Y:S01]  /*1ce0*/  ULEA UR4, UR5, UR7, 0x3 ;  /* 0x0000000705047291 */ /* 0x000fe2000f8e18ff */
[----:B--2---:R-:W-:Y:S01]  /*1cf0*/  SHF.L.U32 R0, R12, 0x1f, RZ ;  /* 0x0000001f0c007819 */ /* 0x004fe200000006ff */
[----:B------:R-:W-:Y:S01]  /*1d00*/  @!P1 SYNCS.ARRIVE.TRANS64.A1T0 RZ, [UR7+0xa8], RZ ;  /* 0x0000a8ffffff99a7 */ /* 0x000fe20008100007 */
[----:B------:R-:W-:-:S06]  /*1d10*/  UISETP.GT.AND UP0, UPT, UR43, UR41, UPT ;  /* 0x000000292b00728c */ /* 0x000fcc000bf04270 */
[----:B-1-3--:R1:W2:Y:S03]  /*1d20*/  SYNCS.PHASECHK.TRANS64.TRYWAIT P0, [UR4+0x30], R0 ;  /* 0x00003000ff0075a7 */ /* 0x00a2a60008001104 */
[----:B------:R-:W-:Y:S05]  /*1d30*/  BRA.U !UP0, `(.L_x_32) ;  /* 0x0000000108bc7547 */ /* 0x000fea000b800000 */
[----:B------:R-:W-:Y:S01]  /*1d40*/  UIADD3 UR25, UPT, UPT, UR44, UR13, URZ ;  /* 0x0000000d2c197290 */ /* 0x000fe2000fffe0ff */
[----:B------:R-:W-:-:S11]  /*1d50*/  UMOV UR4, UR5 ;  /* 0x0000000500047c82 */ /* 0x000fd60008000000 */
.L_x_38:
[----:B------:R-:W-:Y:S01]  /*1d60*/  ULEA UR17, UR4, UR7, 0x3 ;  /* 0x0000000704117291 */ /* 0x000fe2000f8e18ff */
[----:B--2---:R-:W-:Y:S01]  /*1d70*/  @!P3 MOV R2, 0x6000 ;  /* 0x000060000002b802 */ /* 0x004fe20000000f00 */
[----:B--2-4-:R-:W-:Y:S10]  /*1d80*/  @P0 BRA `(.L_x_33) ;  /* 0x00000000000c0947 */ /* 0x014ff40003800000 */
[----:B------:R-:W-:-:S04]  /*1d90*/  SHF.L.U32 R3, R12, 0x1f, RZ ;  /* 0x0000001f0c037819 */ /* 0x000fc800000006ff */
[----:B------:R-:W2:Y:S02]  /*1da0*/  SYNCS.PHASECHK.TRANS64.TRYWAIT P0, [UR17+0x30], R3 ;  /* 0x00003003ff0075a7 */ /* 0x000ea40008001111 */
[----:B--2---:R-:W-:Y:S05]  /*1db0*/  @!P0 BRA `(.L_x_34) ;  /* 0x0000009400e48947 */ /* 0x004fea0003800000 */
.L_x_33:
[----:B------:R2:W-:Y:S01]  /*1dc0*/  @!P3 SYNCS.ARRIVE.TRANS64 RZ, [UR17], R2 ;  /* 0x00000002ffffb9a7 */ /* 0x0005e20008000011 */
[----:B------:R-:W-:-:S04]  /*1dd0*/  ULOP3.LUT UR5, UR24, 0x2, URZ, 0xfc, !UPT ;  /* 0x0000000218057892 */ /* 0x000fc8000f8efcff */
[----:B------:R-:W-:-:S09]  /*1de0*/  UISETP.NE.AND UP0, UPT, UR5, 0x2, UPT ;  /* 0x000000020500788c */ /* 0x000fd2000bf05270 */
[----:B------:R-:W-:Y:S05]  /*1df0*/  BRA.U UP0, `(.L_x_35) ;  /* 0x0000000100047547 */ /* 0x000fea000b800000 */
[----:B------:R-:W-:Y:S05]  /*1e00*/  BPT.TRAP 0x1 ;  /* 0x000000040000795c */ /* 0x000fea0000300000 */
.L_x_35:
[----:B------:R-:W-:Y:S04]  /*1e10*/  BSSY.RECONVERGENT B0, `(.L_x_36) ;  /* 0x0000003000007945 */ /* 0x000fe80003800200 */
[----:B------:R-:W-:Y:S05]  /*1e20*/  @P2 BRA `(.L_x_37) ;  /* 0x0000000000042947 */ /* 0x000fea0003800000 */
[----:B------:R-:W-:Y:S05]  /*1e30*/  BPT.TRAP 0x1 ;  /* 0x000000040000795c */ /* 0x000fea0000300000 */
.L_x_37:
[----:B------:R-:W-:Y:S05]  /*1e40*/  BSYNC.RECONVERGENT B0 ;  /* 0x0000000000007941 */ /* 0x000fea0003800200 */
.L_x_36:
[----:B------:R-:W-:Y:S02]  /*1e50*/  UIADD3 UR5, UPT, UPT, UR4, 0x1, URZ ;  /* 0x0000000104057890 */ /* 0x000fe4000fffe0ff */
[----:B------:R-:W-:Y:S02]  /*1e60*/  UIADD3 UR14, UP1, UPT, UR26, 0x80, URZ ;  /* 0x000000801a0e7890 */ /* 0x000fe4000ff3e0ff */
[----:B------:R-:W-:Y:S02]  /*1e70*/  UISETP.NE.AND UP0, UPT, UR5, 0x6, UPT ;  /* 0x000000060500788c */ /* 0x000fe4000bf05270 */
[----:B------:R-:W-:Y:S02]  /*1e80*/  USHF.L.U32 UR18, UR13, 0x5, URZ ;  /* 0x000000050d127899 */ /* 0x000fe400080006ff */
[----:B------:R-:W-:Y:S02]  /*1e90*/  USEL UR8, URZ, 0x1, UP0 ;  /* 0x00000001ff087887 */ /* 0x000fe40008000000 */
[----:B------:R-:W-:-:S02]  /*1ea0*/  USEL UR5, UR5, URZ, UP0 ;  /* 0x000000ff05057287 */ /* 0x000fc40008000000 */
[----:B------:R-:W-:Y:S02]  /*1eb0*/  UIADD3 UR22, UP0, UPT, UR26, 0x180, URZ ;  /* 0x000001801a167890 */ /* 0x000fe4000ff1e0ff */
[----:B------:R-:W-:Y:S01]  /*1ec0*/  LOP3.LUT R12, R12, UR8, RZ, 0x3c, !PT ;  /* 0x000000080c0c7c12 */ /* 0x000fe2000f8e3cff */
[----:B------:R-:W-:Y:S02]  /*1ed0*/  ULEA UR6, UR5, UR7, 0x3 ;  /* 0x0000000705067291 */ /* 0x000fe4000f8e18ff */
[----:B------:R-:W-:Y:S01]  /*1ee0*/  ULEA UR8, UR4, UR7, 0xe ;  /* 0x0000000704087291 */ /* 0x000fe2000f8e70ff */
[----:B-1----:R-:W-:Y:S01]  /*1ef0*/  SHF.L.U32 R0, R12, 0x1f, RZ ;  /* 0x0000001f0c007819 */ /* 0x002fe200000006ff */
[----:B------:R-:W-:Y:S02]  /*1f00*/  ULEA UR16, UR4, UR29, 0xd ;  /* 0x0000001d04107291 */ /* 0x000fe4000f8e68ff */
[----:B------:R-:W-:Y:S02]  /*1f10*/  UIADD3.X UR15, UPT, UPT, URZ, UR27, URZ, UP1, !UPT ;  /* 0x0000001bff0f7290 */ /* 0x000fe40008ffe4ff */
[----:B------:R-:W-:Y:S01]  /*1f20*/  UIADD3 UR8, UPT, UPT, UR8, 0x1c800, URZ ;  /* 0x0001c80008087890 */ /* 0x000fe2000fffe0ff */
[----:B------:R3:W4:Y:S01]  /*1f30*/  SYNCS.PHASECHK.TRANS64.TRYWAIT P0, [UR6+0x30], R0 ;  /* 0x00003000ff0075a7 */ /* 0x0007220008001106 */
[----:B------:R-:W-:Y:S01]  /*1f40*/  UIADD3.X UR23, UPT, UPT, URZ, UR27, URZ, UP0, !UPT ;  /* 0x0000001bff177290 */ /* 0x000fe200087fe4ff */
[----:B------:R-:W-:Y:S01]  /*1f50*/  UMOV UR6, 0x30000 ;  /* 0x0003000000067882 */ /* 0x000fe20000000000 */
[----:B------:R-:W-:Y:S01]  /*1f60*/  UMOV UR30, 0x0 ;  /* 0x00000000001e7882 */ /* 0x000fe20000000000 */
[----:B------:R-:W-:Y:S01]  /*1f70*/  UMOV UR31, 0x10000000 ;  /* 0x10000000001f7882 */ /* 0x000fe20000000000 */
[----:B------:R-:W-:Y:S01]  /*1f80*/  UMOV UR19, UR35 ;  /* 0x0000002300137c82 */ /* 0x000fe20008000000 */
[----:B------:R-:W-:Y:S01]  /*1f90*/  UMOV UR20, UR36 ;  /* 0x0000002400147c82 */ /* 0x000fe20008000000 */
[----:B------:R-:W-:Y:S01]  /*1fa0*/  UMOV UR12, UR36 ;  /* 0x00000024000c7c82 */ /* 0x000fe20008000000 */
[----:B------:R-:W-:Y:S01]  /*1fb0*/  UMOV UR9, UR17 ;  /* 0x0000001100097c82 */ /* 0x000fe20008000000 */
[----:B------:R-:W-:Y:S01]  /*1fc0*/  UMOV UR10, UR18 ;  /* 0x00000012000a7c82 */ /* 0x000fe20008000000 */
[----:B------:R3:W-:Y:S01]  /*1fd0*/  UTMALDG.3D.MULTICAST [UR16], [UR14], UR6, desc[UR30] ;  /* 0x00001e100e0073b4 */ /* 0x0007e20008011806 */
[----:B------:R-:W-:Y:S01]  /*1fe0*/  UIADD3 UR13, UPT, UPT, UR13, 0x1, URZ ;  /* 0x000000010d0d7890 */ /* 0x000fe2000fffe0ff */
[----:B------:R-:W-:-:S03]  /*1ff0*/  UMOV UR4, UR5 ;  /* 0x0000000500047c82 */ /* 0x000fc60008000000 */
[----:B------:R-:W-:Y:S01]  /*2000*/  UISETP.NE.AND UP0, UPT, UR13, UR25, UPT ;  /* 0x000000190d00728c */ /* 0x000fe2000bf05270 */
[----:B------:R3:W-:Y:S08]  /*2010*/  UTMALDG.3D [UR8], [UR22], desc[UR30] ;  /* 0x00001e08160075b4 */ /* 0x0007f00008011000 */
[----:B---3--:R-:W-:Y:S05]  /*2020*/  BRA.U UP0, `(.L_x_38) ;  /* 0xfffffffd004c7547 */ /* 0x008fea000b83ffff */
.L_x_32:
[C---:B------:R-:W-:Y:S01]  /*2030*/  LEA R3, R11.reuse, UR7, 0x3 ;  /* 0x000000070b037c11 */ /* 0x040fe2000f8e18ff */
[----:B------:R-:W-:Y:S01]  /*2040*/  NOP ;  /* 0x0000000000007918 */ /* 0x000fe20000000000 */
[----:B-1----:R-:W-:Y:S02]  /*2050*/  SHF.L.U32 R0, R10, 0x1f, RZ ;  /* 0x0000001f0a007819 */ /* 0x002fe400000006ff */
[----:B------:R-:W-:Y:S02]  /*2060*/  LEA R4, R11, UR7, 0x4 ;  /* 0x000000070b047c11 */ /* 0x000fe4000f8e20ff */
[----:B--2-4-:R-:W1:Y:S02]  /*2070*/  SYNCS.PHASECHK.TRANS64.TRYWAIT P0, [R3+URZ+0xb0], R0 ;  /* 0x0000b000030075a7 */ /* 0x014e6400080011ff */
[----:B-1----:R-:W-:Y:S05]  /*2080*/  @!P0 BRA `(.L_x_39) ;  /* 0x0000009400488947 */ /* 0x002fea0003800000 */
.L_x_141:
[----:B------:R-:W2:Y:S01]  /*2090*/  LDS.128 R4, [R4+0x120] ;  /* 0x0001200004047984 */ /* 0x000ea20000000c00 */
[----:B------:R-:W-:Y:S01]  /*20a0*/  UISETP.GE.AND UP0, UPT, UR42, 0x1, UPT ;  /* 0x000000012a00788c */ /* 0x000fe2000bf06270 */
[----:B------:R-:W-:Y:S01]  /*20b0*/  @!PT LDS RZ, [RZ] ;  /* 0x00000000fffff984 */ /* 0x000fe20000000800 */
[----:B------:R-:W-:Y:S01]  /*20c0*/  @!PT LDS RZ, [RZ] ;  /* 0x00000000fffff984 */ /* 0x000fe20000000800 */
[----:B------:R-:W-:Y:S01]  /*20d0*/  @!PT LDS RZ, [RZ] ;  /* 0x00000000fffff984 */ /* 0x000fe20000000800 */
[----:B------:R-:W-:Y:S01]  /*20e0*/  @!PT LDS RZ, [RZ] ;  /* 0x00000000fffff984 */ /* 0x000fe20000000800 */
[----:B------:R3:W-:Y:S06]  /*20f0*/  MEMBAR.ALL.CTA ;  /* 0x0000000000007992 */ /* 0x0007ec0000008000 */
[----:B---3--:R-:W3:Y:S01]  /*2100*/  FENCE.VIEW.ASYNC.S ;  /* 0x00000000000073c6 */ /* 0x008ee20000000000 */
[----:B--2---:R-:W-:-:S13]  /*2110*/  LOP3.LUT P0, RZ, R6, 0x1, RZ, 0xc0, !PT ;  /* 0x0000000106ff7812 */ /* 0x004fda000780c0ff */
[----:B---3--:R-:W-:Y:S01]  /*2120*/  VOTEU.ANY UP1, P0 ;  /* 0x0000000000ff7886 */ /* 0x008fe20000020100 */
[----:B------:R-:W-:-:S13]  /*2130*/  PLOP3.LUT P0, PT, PT, PT, UP1, 0x80, 0x8 ;  /* 0x000000000008781c */ /* 0x000fda0003f0f018 */
[----:B-1----:R-:W-:Y:S02]  /*2140*/  @P0 LOP3.LUT R0, R5, 0xffff, RZ, 0xc0, !PT ;  /* 0x0000ffff05000812 */ /* 0x002fe400078ec0ff */
[----:B------:R-:W-:Y:S02]  /*2150*/  @P0 MOV R2, R4 ;  /* 0x0000000400020202 */ /* 0x000fe40000000f00 */
[----:B------:R-:W-:Y:S01]  /*2160*/  @P0 R2UR UR6, R0 ;  /* 0x00000000000602ca */ /* 0x000fe200000e0000 */
[----:B------:R-:W-:Y:S01]  /*2170*/  VIADD R0, R3, 0xc0 ;  /* 0x000000c003007836 */ /* 0x000fe20000000000 */
[----:B------:R-:W-:Y:S02]  /*2180*/  @P0 SHF.R.U32.HI R4, RZ, 0x10, R5 ;  /* 0x00000010ff040819 */ /* 0x000fe40000011605 */
[----:B------:R-:W-:Y:S02]  /*2190*/  @P0 R2UR UR8, R2 ;  /* 0x00000000020802ca */ /* 0x000fe400000e0000 */
[----:B------:R-:W-:-:S02]  /*21a0*/  PRMT R0, RZ, 0x654, R0 ;  /* 0x00000654ff007816 */ /* 0x000fc40000000000 */
[----:B------:R-:W-:Y:S02]  /*21b0*/  @P0 R2UR UR4, R4 ;  /* 0x00000000040402ca */ /* 0x000fe400000e0000 */
[----:B------:R1:W-:Y:S03]  /*21c0*/  SYNCS.ARRIVE.TRANS64.RED.A1T0 RZ, [R0+URZ], RZ ;  /* 0x000000ff00ff79a7 */ /* 0x0003e600081004ff */
[----:B------:R-:W-:-:S04]  /*21d0*/  @UP1 UMOV UR37, UR6 ;  /* 0x0000000600251c82 */ /* 0x000fc80008000000 */
[----:B------:R-:W-:-:S04]  /*21e0*/  @UP1 UMOV UR38, UR8 ;  /* 0x0000000800261c82 */ /* 0x000fc80008000000 */
[----:B------:R-:W-:Y:S01]  /*21f0*/  @UP1 UMOV UR36, UR4 ;  /* 0x0000000400241c82 */ /* 0x000fe20008000000 */
[----:B------:R-:W-:Y:S05]  /*2200*/  BRA.U !UP0, `(.L_x_40) ;  /* 0x0000000108d47547 */ /* 0x000fea000b800000 */
[----:B------:R-:W2:Y:S01]  /*2210*/  LDCU.128 UR12, c[0x0][0xb10] ;  /* 0x00016200ff0c77ac */ /* 0x000ea20008000c00 */
[----:B------:R-:W3:Y:S01]  /*2220*/  LDCU UR25, c[0x0][0xb20] ;  /* 0x00016400ff1977ac */ /* 0x000ee20008000800 */
[----:B------:R-:W4:Y:S01]  /*2230*/  LDCU UR20, c[0x0][0xb0c] ;  /* 0x00016180ff1477ac */ /* 0x000f220008000800 */
[----:B------:R-:W1:Y:S01]  /*2240*/  LDCU.64 UR10, c[0x0][0xb28] ;  /* 0x00016500ff0a77ac */ /* 0x000e620008000a00 */
[----:B------:R-:W-:Y:S02]  /*2250*/  UISETP.NE.AND UP3, UPT, UR42, 0x1, UPT ;  /* 0x000000012a00788c */ /* 0x000fe4000bf65270 */
[----:B--2---:R-:W-:Y:S02]  /*2260*/  UIMAD.WIDE.U32 UR16, UR39, UR15, URZ ;  /* 0x0000000f271072a5 */ /* 0x004fe4000f8e00ff */
[----:B------:R-:W-:Y:S02]  /*2270*/  UIMAD.WIDE.U32 UR8, UR40, UR12, URZ ;  /* 0x0000000c280872a5 */ /* 0x000fe4000f8e00ff */
[----:B------:R-:W-:-:S02]  /*2280*/  UISETP.NE.AND UP0, UPT, UR14, 0x1, UPT ;  /* 0x000000010e00788c */ /* 0x000fc4000bf05270 */
[----:B------:R-:W-:Y:S01]  /*2290*/  UIMAD.WIDE.U32 UR22, UR37, UR15, URZ ;  /* 0x0000000f251672a5 */ /* 0x000fe2000f8e00ff */
[----:B------:R-:W-:Y:S02]  /*22a0*/  UMOV UR16, UR17 ;  /* 0x0000001100107c82 */ /* 0x000fe40008000000 */
[----:B------:R-:W-:Y:S01]  /*22b0*/  UMOV UR8, UR9 ;  /* 0x0000000900087c82 */ /* 0x000fe20008000000 */
[----:B---3--:R-:W-:Y:S02]  /*22c0*/  USHF.R.U32.HI UR16, URZ, UR25, UR16 ;  /* 0x00000019ff107299 */ /* 0x008fe40008011610 */
[----:B----4-:R-:W-:Y:S02]  /*22d0*/  UISETP.NE.AND UP2, UPT, UR20, 0x1, UPT ;  /* 0x000000011400788c */ /* 0x010fe4000bf45270 */
[----:B------:R-:W-:Y:S02]  /*22e0*/  USHF.R.U32.HI UR8, URZ, UR13, UR8 ;  /* 0x0000000dff087299 */ /* 0x000fe40008011608 */
[----:B------:R-:W-:-:S02]  /*22f0*/  USEL UR6, UR39, UR16, !UP0 ;  /* 0x0000001027067287 */ /* 0x000fc4000c000000 */
[----:B------:R-:W-:Y:S02]  /*2300*/  USEL UR8, UR40, UR8, !UP2 ;  /* 0x0000000828087287 */ /* 0x000fe4000d000000 */
[----:B-1----:R-:W-:Y:S01]  /*2310*/  UIMAD.WIDE.U32 UR16, UR6, UR10, URZ ;  /* 0x0000000a061072a5 */ /* 0x002fe2000f8e00ff */
[----:B------:R-:W-:Y:S01]  /*2320*/  UMOV UR4, UR23 ;  /* 0x0000001700047c82 */ /* 0x000fe20008000000 */
[----:B------:R-:W-:Y:S02]  /*2330*/  UIMAD.WIDE.U32 UR18, UR38, UR12, URZ ;  /* 0x0000000c261272a5 */ /* 0x000fe4000f8e00ff */
[----:B------:R-:W-:-:S03]  /*2340*/  UIMAD.WIDE.U32 UR22, UR8, UR10, URZ ;  /* 0x0000000a081672a5 */ /* 0x000fc6000f8e00ff */
[----:B------:R-:W-:Y:S01]  /*2350*/  UMOV UR16, UR17 ;  /* 0x0000001100107c82 */ /* 0x000fe20008000000 */
[----:B------:R-:W-:Y:S02]  /*2360*/  USHF.R.U32.HI UR4, URZ, UR25, UR4 ;  /* 0x00000019ff047299 */ /* 0x000fe40008011604 */
[----:B------:R-:W-:Y:S01]  /*2370*/  @UP3 USHF.R.U32.HI UR6, URZ, UR11, UR16 ;  /* 0x0000000bff063299 */ /* 0x000fe20008011610 */
[----:B------:R-:W-:Y:S01]  /*2380*/  UMOV UR18, UR19 ;  /* 0x0000001300127c82 */ /* 0x000fe20008000000 */
[----:B------:R-:W-:Y:S01]  /*2390*/  UMOV UR22, UR23 ;  /* 0x0000001700167c82 */ /* 0x000fe20008000000 */
[----:B------:R-:W-:Y:S02]  /*23a0*/  USHF.R.U32.HI UR13, URZ, UR13, UR18 ;  /* 0x0000000dff0d7299 */ /* 0x000fe40008011612 */
[----:B------:R-:W-:Y:S02]  /*23b0*/  USEL UR4, UR37, UR4, !UP0 ;  /* 0x0000000425047287 */ /* 0x000fe4000c000000 */
[----:B------:R-:W-:-:S02]  /*23c0*/  @UP3 USHF.R.U32.HI UR8, URZ, UR11, UR22 ;  /* 0x0000000bff083299 */ /* 0x000fc40008011616 */
[----:B------:R-:W-:Y:S02]  /*23d0*/  UIMAD UR9, UR42, UR6, URZ ;  /* 0x000000062a0972a4 */ /* 0x000fe4000f8e02ff */
[----:B------:R-:W-:Y:S02]  /*23e0*/  USEL UR6, UR38, UR13, !UP2 ;  /* 0x0000000d26067287 */ /* 0x000fe4000d000000 */
[----:B------:R-:W-:Y:S02]  /*23f0*/  UIMAD UR12, UR42, UR8, URZ ;  /* 0x000000082a0c72a4 */ /* 0x000fe4000f8e02ff */
[----:B------:R-:W-:Y:S02]  /*2400*/  UISETP.GE.AND UP0, UPT, UR4, UR9, UPT ;  /* 0x000000090400728c */ /* 0x000fe4000bf06270 */
[----:B------:R-:W-:Y:S02]  /*2410*/  UIMAD.WIDE.U32 UR16, UR4, UR10, URZ ;  /* 0x0000000a041072a5 */ /* 0x000fe4000f8e00ff */
[----:B------:R-:W-:-:S02]  /*2420*/  UISETP.GE.OR UP0, UPT, UR6, UR12, UP0 ;  /* 0x0000000c0600728c */ /* 0x000fc40008706670 */
        /* <DEDUP_REMOVED lines=19> */
.L_x_40:
[----:B------:R-:W2:Y:S02]  /*2560*/  LDCU UR4, c[0x0][0xb30] ;  /* 0x00016600ff0477ac */ /* 0x000ea40008000800 */
[----:B--2---:R-:W-:-:S09]  /*2570*/  UISETP.NE.AND UP0, UPT, UR4, 0x1, UPT ;  /* 0x000000010400788c */ /* 0x004fd2000bf05270 */
[----:B------:R-:W-:Y:S05]  /*2580*/  BRA.U UP0, `(.L_x_41) ;  /* 0x0000000100447547 */ /* 0x000fea000b800000 */
[----:B------:R-:W2:Y:S01]  /*2590*/  LDCU.128 UR12, c[0x0][0xb10] ;  /* 0x00016200ff0c77ac */ /* 0x000ea20008000c00 */
[----:B------:R-:W3:Y:S01]  /*25a0*/  LDCU UR16, c[0x0][0xb0c] ;  /* 0x00016180ff1077ac */ /* 0x000ee20008000800 */
[----:B------:R-:W4:Y:S01]  /*25b0*/  LDCU UR17, c[0x0][0xb20] ;  /* 0x00016400ff1177ac */ /* 0x000f220008000800 */
[----:B--2---:R-:W-:Y:S02]  /*25c0*/  UIMAD.WIDE.U32 UR10, UR38, UR12, URZ ;  /* 0x0000000c260a72a5 */ /* 0x004fe4000f8e00ff */
[----:B------:R-:W-:Y:S02]  /*25d0*/  UIMAD.WIDE.U32 UR8, UR37, UR15, URZ ;  /* 0x0000000f250872a5 */ /* 0x000fe4000f8e00ff */
[----:B---3--:R-:W-:Y:S02]  /*25e0*/  UISETP.NE.AND UP2, UPT, UR16, 0x1, UPT ;  /* 0x000000011000788c */ /* 0x008fe4000bf45270 */
[----:B------:R-:W-:Y:S01]  /*25f0*/  UISETP.NE.AND UP0, UPT, UR14, 0x1, UPT ;  /* 0x000000010e00788c */ /* 0x000fe2000bf05270 */
[----:B------:R-:W-:-:S02]  /*2600*/  UMOV UR6, UR11 ;  /* 0x0000000b00067c82 */ /* 0x000fc40008000000 */
[----:B------:R-:W-:Y:S01]  /*2610*/  UMOV UR4, UR9 ;  /* 0x0000000900047c82 */ /* 0x000fe20008000000 */
[----:B------:R-:W-:Y:S02]  /*2620*/  USHF.R.U32.HI UR6, URZ, UR13, UR6 ;  /* 0x0000000dff067299 */ /* 0x000fe40008011606 */
[----:B----4-:R-:W-:Y:S02]  /*2630*/  USHF.R.U32.HI UR4, URZ, UR17, UR4 ;  /* 0x00000011ff047299 */ /* 0x010fe40008011604 */
[----:B------:R-:W-:Y:S02]  /*2640*/  USEL UR6, UR38, UR6, !UP2 ;  /* 0x0000000626067287 */ /* 0x000fe4000d000000 */
[----:B------:R-:W-:-:S04]  /*2650*/  USEL UR4, UR37, UR4, !UP0 ;  /* 0x0000000425047287 */ /* 0x000fc8000c000000 */
[----:B------:R-:W-:Y:S02]  /*2660*/  UIADD3 UR8, UPT, UPT, UR6, -UR4, URZ ;  /* 0x8000000406087290 */ /* 0x000fe4000fffe0ff */
[----:B------:R-:W-:Y:S02]  /*2670*/  UIADD3 UR4, UPT, UPT, -UR6, UR4, URZ ;  /* 0x0000000406047290 */ /* 0x000fe4000fffe1ff */
[----:B------:R-:W-:Y:S02]  /*2680*/  UIMAD UR37, UR8, UR14, UR37 ;  /* 0x0000000e082572a4 */ /* 0x000fe4000f8e0225 */
[----:B------:R-:W-:-:S12]  /*2690*/  UIMAD UR38, UR4, UR16, UR38 ;  /* 0x00000010042672a4 */ /* 0x000fd8000f8e0226 */
.L_x_41:
[----:B------:R-:W-:Y:S01]  /*26a0*/  VIADD R11, R11, 0x1 ;  /* 0x000000010b0b7836 */ /* 0x000fe20000000000 */
[----:B------:R-:W-:Y:S02]  /*26b0*/  R2UR UR6, R145 ;  /* 0x00000000910672ca */ /* 0x000fe400000e0000 */
[----:B------:R-:W-:Y:S02]  /*26c0*/  R2UR UR4, R144 ;  /* 0x00000000900472ca */ /* 0x000fe400000e0000 */
[C---:B------:R-:W-:Y:S02]  /*26d0*/  ISETP.NE.AND P0, PT, R11.reuse, 0x2, PT ;  /* 0x000000020b00780c */ /* 0x040fe40003f05270 */
[----:B------:R-:W-:Y:S02]  /*26e0*/  PLOP3.LUT P1, PT, PT, PT, PT, 0x80, 0x8 ;  /* 0x000000000008781c */ /* 0x000fe40003f2f070 */
[----:B-1----:R-:W-:Y:S02]  /*26f0*/  SEL R0, RZ, 0x1, P0 ;  /* 0x00000001ff007807 */ /* 0x002fe40000000000 */
[----:B------:R-:W-:-:S02]  /*2700*/  SEL R11, R11, RZ, P0 ;  /* 0x000000ff0b0b7207 */ /* 0x000fc40000000000 */
[----:B------:R-:W-:Y:S01]  /*2710*/  LOP3.LUT R10, R10, R0, RZ, 0x3c, !PT ;  /* 0x000000000a0a7212 */ /* 0x000fe200078e3cff */
[----:B------:R-:W-:Y:S02]  /*2720*/  UIADD3 UR16, UPT, UPT, UR38, UR6, URZ ;  /* 0x0000000626107290 */ /* 0x000fe4000fffe0ff */
[----:B------:R-:W-:Y:S01]  /*2730*/  UIADD3 UR20, UPT, UPT, UR37, UR4, URZ ;  /* 0x0000000425147290 */ /* 0x000fe2000fffe0ff */
[----:B------:R-:W-:Y:S11]  /*2740*/  BRA.U UP1, `(.L_x_42) ;  /* 0xfffffff101507547 */ /* 0x000ff6000b83ffff */
[----:B------:R-:W-:Y:S01]  /*2750*/  UIADD3 UR7, UPT, UPT, UR7, 0x30, URZ ;  /* 0x0000003007077890 */ /* 0x000fe2000fffe0ff */
[----:B------:R-:W-:-:S03]  /*2760*/  SHF.L.U32 R2, R12, 0x1f, RZ ;  /* 0x0000001f0c027819 */ /* 0x000fc600000006ff */
[----:B------:R-:W-:-:S09]  /*2770*/  ULEA UR4, UR5, UR7, 0x3 ;  /* 0x0000000705047291 */ /* 0x000fd2000f8e18ff */
[----:B------:R-:W1:Y:S02]  /*2780*/  SYNCS.PHASECHK.TRANS64.TRYWAIT P0, [UR4], R2 ;  /* 0x00000002ff0075a7 */ /* 0x000e640008001104 */
[----:B-1----:R-:W-:Y:S05]  /*2790*/  @!P0 BRA `(.L_x_43) ;  /* 0x0000008c00988947 */ /* 0x002fea0003800000 */
.L_x_143:
[----:B------:R-:W-:-:S04]  /*27a0*/  UIADD3 UR4, UPT, UPT, UR5, 0x1, URZ ;  /* 0x0000000105047890 */ /* 0x000fc8000fffe0ff */
[----:B------:R-:W-:-:S04]  /*27b0*/  UISETP.NE.AND UP0, UPT, UR4, 0x6, UPT ;  /* 0x000000060400788c */ /* 0x000fc8000bf05270 */
[----:B------:R-:W-:Y:S02]  /*27c0*/  USEL UR6, URZ, 0x1, UP0 ;  /* 0x00000001ff067887 */ /* 0x000fe40008000000 */
[----:B------:R-:W-:-:S04]  /*27d0*/  USEL UR4, UR4, URZ, UP0 ;  /* 0x000000ff04047287 */ /* 0x000fc80008000000 */
[----:B------:R-:W-:Y:S01]  /*27e0*/  ULEA UR5, UR4, UR7, 0x3 ;  /* 0x0000000704057291 */ /* 0x000fe2000f8e18ff */
[----:B-1----:R-:W-:-:S04]  /*27f0*/  LOP3.LUT R2, R12, UR6, RZ, 0x3c, !PT ;  /* 0x000000060c027c12 */ /* 0x002fc8000f8e3cff */
[----:B------:R-:W-:-:S04]  /*2800*/  SHF.L.U32 R3, R2, 0x1f, RZ ;  /* 0x0000001f02037819 */ /* 0x000fc800000006ff */
[----:B------:R-:W1:Y:S02]  /*2810*/  SYNCS.PHASECHK.TRANS64.TRYWAIT P0, [UR5], R3 ;  /* 0x00000003ff0075a7 */ /* 0x000e640008001105 */
[----:B-1----:R-:W-:Y:S05]  /*2820*/  @!P0 BRA `(.L_x_44) ;  /* 0x0000008c008c8947 */ /* 0x002fea0003800000 */
.L_x_145:
[----:B------:R-:W-:-:S04]  /*2830*/  UIADD3 UR4, UPT, UPT, UR4, 0x1, URZ ;  /* 0x0000000104047890 */ /* 0x000fc8000fffe0ff */
[----:B------:R-:W-:-:S04]  /*2840*/  UISETP.NE.AND UP0, UPT, UR4, 0x6, UPT ;  /* 0x000000060400788c */ /* 0x000fc8000bf05270 */
[----:B------:R-:W-:Y:S02]  /*2850*/  USEL UR6, URZ, 0x1, UP0 ;  /* 0x00000001ff067887 */ /* 0x000fe40008000000 */
[----:B------:R-:W-:-:S04]  /*2860*/  USEL UR4, UR4, URZ, UP0 ;  /* 0x000000ff04047287 */ /* 0x000fc80008000000 */
[----:B------:R-:W-:Y:S01]  /*2870*/  ULEA UR5, UR4, UR7, 0x3 ;  /* 0x0000000704057291 */ /* 0x000fe2000f8e18ff */
[----:B------:R-:W-:-:S04]  /*2880*/  LOP3.LUT R2, R2, UR6, RZ, 0x3c, !PT ;  /* 0x0000000602027c12 */ /* 0x000fc8000f8e3cff */
[----:B-1----:R-:W-:-:S04]  /*2890*/  SHF.L.U32 R3, R2, 0x1f, RZ ;  /* 0x0000001f02037819 */ /* 0x002fc800000006ff */
[----:B------:R-:W1:Y:S02]  /*28a0*/  SYNCS.PHASECHK.TRANS64.TRYWAIT P0, [UR5], R3 ;  /* 0x00000003ff0075a7 */ /* 0x000e640008001105 */
[----:B-1----:R-:W-:Y:S05]  /*28b0*/  @!P0 BRA `(.L_x_45) ;  /* 0x0000008c00808947 */ /* 0x002fea0003800000 */
.L_x_147:
        /* <DEDUP_REMOVED lines=9> */
.L_x_149:
        /* <DEDUP_REMOVED lines=9> */
.L_x_151:
[----:B------:R-:W-:-:S04]  /*29e0*/  UIADD3 UR4, UPT, UPT, UR4, 0x1, URZ ;  /* 0x0000000104047890 */ /* 0x000fc8000fffe0ff */
[----:B------:R-:W-:-:S04]  /*29f0*/  UISETP.NE.AND UP0, UPT, UR4, 0x6, UPT ;  /* 0x000000060400788c */ /* 0x000fc8000bf05270 */
[----:B------:R-:W-:Y:S02]  /*2a00*/  USEL UR5, URZ, 0x1, UP0 ;  /* 0x00000001ff057887 */ /* 0x000fe40008000000 */
[----:B------:R-:W-:-:S04]  /*2a10*/  USEL UR4, UR4, URZ, UP0 ;  /* 0x000000ff04047287 */ /* 0x000fc80008000000 */
[----:B------:R-:W-:Y:S01]  /*2a20*/  ULEA UR4, UR4, UR7, 0x3 ;  /* 0x0000000704047291 */ /* 0x000fe2000f8e18ff */
[----:B------:R-:W-:-:S04]  /*2a30*/  LOP3.LUT R2, R2, UR5, RZ, 0x3c, !PT ;  /* 0x0000000502027c12 */ /* 0x000fc8000f8e3cff */
[----:B------:R-:W-:Y:S01]  /*2a40*/  SHF.L.U32 R2, R2, 0x1f, RZ ;  /* 0x0000001f02027819 */ /* 0x000fe200000006ff */
[----:B-1----:R-:W-:-:S07]  /*2a50*/  IMAD.U32 R0, RZ, RZ, UR4 ;  /* 0x00000004ff007e24 */ /* 0x002fce000f8e00ff */
.L_x_48:
[----:B-1----:R1:W2:Y:S02]  /*2a60*/  SYNCS.PHASECHK.TRANS64.TRYWAIT P0, [R0+URZ], R2 ;  /* 0x00000002000075a7 */ /* 0x0022a400080011ff */
[----:B--2---:R-:W-:Y:S05]  /*2a70*/  @!P0 NANOSLEEP.SYNCS 0x989680 ;  /* 0x009896800000895d */ /* 0x004fea0003900000 */
[----:B------:R-:W2:Y:S02]  /*2a80*/  @!P0 SYNCS.PHASECHK.TRANS64 P0, [R0+URZ], R2 ;  /* 0x00000002000085a7 */ /* 0x000ea400080010ff */
[----:B--2---:R-:W-:Y:S05]  /*2a90*/  @P0 EXIT ;  /* 0x000000000000094d */ /* 0x004fea0003800000 */
[----:B------:R-:W-:Y:S05]  /*2aa0*/  BRA `(.L_x_48) ;  /* 0xfffffffc00ec7947 */ /* 0x000fea000383ffff */
.L_x_22:
[----:B------:R-:W1:Y:S02]  /*2ab0*/  S2UR UR4, SR_CgaCtaId ;  /* 0x00000000000479c3 */ /* 0x000e640000008800 */
[----:B-1----:R-:W-:-:S04]  /*2ac0*/  UISETP.NE.AND UP0, UPT, UR4, URZ, UPT ;  /* 0x000000ff0400728c */ /* 0x002fc8000bf05270 */
[----:B------:R-:W-:-:S09]  /*2ad0*/  UISETP.NE.OR UP0, UPT, UR17, 0x1, UP0 ;  /* 0x000000011100788c */ /* 0x000fd20008705670 */
[----:B------:R-:W-:Y:S05]  /*2ae0*/  BRA.U UP0, `(.L_x_49) ;  /* 0x00000005004c7547 */ /* 0x000fea000b800000 */
[----:B------:R-:W1:Y:S01]  /*2af0*/  S2UR UR5, SR_CgaCtaId ;  /* 0x00000000000579c3 */ /* 0x000e620000008800 */
[----:B------:R-:W-:Y:S01]  /*2b00*/  UMOV UR4, 0x400 ;  /* 0x0000040000047882 */ /* 0x000fe20000000000 */
[----:B------:R-:W-:Y:S01]  /*2b10*/  ISETP.GE.U32.AND P2, PT, R0, 0x2, PT ;  /* 0x000000020000780c */ /* 0x000fe20003f46070 */
[----:B------:R-:W-:Y:S01]  /*2b20*/  IMAD.MOV.U32 R12, RZ, RZ, 0x1 ;  /* 0x00000001ff0c7424 */ /* 0x000fe200078e00ff */
[----:B------:R-:W-:Y:S02]  /*2b30*/  CS2R R10, SRZ ;  /* 0x00000000000a7805 */ /* 0x000fe4000001ff00 */
[----:B------:R-:W-:Y:S01]  /*2b40*/  CS2R R8, SRZ ;  /* 0x0000000000087805 */ /* 0x000fe2000001ff00 */
[----:B-1----:R-:W-:-:S03]  /*2b50*/  ULEA UR6, UR5, UR4, 0x18 ;  /* 0x0000000405067291 */ /* 0x002fc6000f8ec0ff */
[----:B------:R-:W-:-:S09]  /*2b60*/  UMOV UR5, URZ ;  /* 0x000000ff00057c82 */ /* 0x000fd20008000000 */
.L_x_53:
[----:B------:R-:W-:Y:S02]  /*2b70*/  LEA R2, R8, UR6, 0x3 ;  /* 0x0000000608027c11 */ /* 0x000fe4000f8e18ff */
[----:B------:R-:W-:-:S03]  /*2b80*/  SHF.L.U32 R4, R9, 0x1f, RZ ;  /* 0x0000001f09047819 */ /* 0x000fc600000006ff */
[----:B------:R-:W-:Y:S01]  /*2b90*/  VIADD R5, R2, 0x100 ;  /* 0x0000010002057836 */ /* 0x000fe20000000000 */
[----:B------:R-:W1:Y:S02]  /*2ba0*/  SYNCS.PHASECHK.TRANS64.TRYWAIT P0, [R2+URZ+0xf0], R4 ;  /* 0x0000f004020075a7 */ /* 0x000e6400080011ff */
[----:B-1----:R-:W-:Y:S05]  /*2bb0*/  @!P0 BRA `(.L_x_50) ;  /* 0x0000008c00088947 */ /* 0x002fea0003800000 */
.L_x_152:
[----:B------:R-:W-:Y:S01]  /*2bc0*/  ULEA UR4, UR5, UR6, 0x3 ;  /* 0x0000000605047291 */ /* 0x000fe2000f8e18ff */
[----:B-1----:R-:W-:Y:S01]  /*2bd0*/  PRMT R2, RZ, 0x654, R5 ;  /* 0x00000654ff027816 */ /* 0x002fe20000000005 */
[----:B------:R-:W-:Y:S01]  /*2be0*/  @!P2 IMAD.MOV.U32 R4, RZ, RZ, 0x10 ;  /* 0x00000010ff04a424 */ /* 0x000fe200078e00ff */
[----:B------:R-:W-:Y:S01]  /*2bf0*/  SHF.L.U32 R5, R12, 0x1f, RZ ;  /* 0x0000001f0c057819 */ /* 0x000fe200000006ff */
[----:B------:R-:W-:Y:S01]  /*2c00*/  UIADD3 UR7, UPT, UPT, UR4, 0xb0, URZ ;  /* 0x000000b004077890 */ /* 0x000fe2000fffe0ff */
[----:B------:R1:W-:Y:S05]  /*2c10*/  SYNCS.ARRIVE.TRANS64.RED.A1T0 RZ, [R2+URZ], RZ ;  /* 0x000000ff02ff79a7 */ /* 0x0003ea00081004ff */
[----:B------:R-:W-:Y:S01]  /*2c20*/  IMAD.U32 R6, RZ, RZ, UR7 ;  /* 0x00000007ff067e24 */ /* 0x000fe2000f8e00ff */
[----:B------:R-:W2:Y:S04]  /*2c30*/  SYNCS.PHASECHK.TRANS64.TRYWAIT P0, [UR4+0xc0], R5 ;  /* 0x0000c005ff0075a7 */ /* 0x000ea80008001104 */
[----:B------:R-:W-:Y:S01]  /*2c40*/  PRMT R6, R0, 0x654, R6 ;  /* 0x0000065400067816 */ /* 0x000fe20000000006 */
[----:B-12---:R-:W-:Y:S06]  /*2c50*/  @!P0 BRA `(.L_x_51) ;  /* 0x0000008800f48947 */ /* 0x006fec0003800000 */
.L_x_154:
[----:B------:R-:W-:Y:S01]  /*2c60*/  ULEA UR8, UR5, UR6, 0x4 ;  /* 0x0000000605087291 */ /* 0x000fe2000f8e20ff */
[----:B------:R-:W-:Y:S01]  /*2c70*/  SEL R3, R6, R3, !P2 ;  /* 0x0000000306037207 */ /* 0x000fe20005000000 */
[----:B------:R-:W-:Y:S01]  /*2c80*/  UIADD3 UR9, UPT, UPT, UR4, 0xb0, URZ ;  /* 0x000000b004097890 */ /* 0x000fe2000fffe0ff */
[----:B-1----:R-:W-:Y:S01]  /*2c90*/  LEA R2, R11, UR6, 0x3 ;  /* 0x000000060b027c11 */ /* 0x002fe2000f8e18ff */
[----:B------:R-:W-:Y:S01]  /*2ca0*/  UIADD3 UR8, UPT, UPT, UR8, 0x120, URZ ;  /* 0x0000012008087890 */ /* 0x000fe2000fffe0ff */
[----:B------:R1:W-:Y:S01]  /*2cb0*/  @!P2 SYNCS.ARRIVE.TRANS64.RED RZ, [R3+URZ], R4 ;  /* 0x0000000403ffa9a7 */ /* 0x0003e200080004ff */
[----:B------:R-:W-:Y:S01]  /*2cc0*/  UIADD3 UR4, UPT, UPT, UR5, 0x1, URZ ;  /* 0x0000000105047890 */ /* 0x000fe2000fffe0ff */
[----:B------:R-:W-:-:S03]  /*2cd0*/  VIADD R8, R8, 0x1 ;  /* 0x0000000108087836 */ /* 0x000fc60000000000 */
[----:B------:R-:W-:Y:S02]  /*2ce0*/  UISETP.NE.AND UP0, UPT, UR4, 0x2, UPT ;  /* 0x000000020400788c */ /* 0x000fe4000bf05270 */
[----:B------:R-:W-:Y:S01]  /*2cf0*/  ISETP.NE.AND P0, PT, R8, 0x2, PT ;  /* 0x000000020800780c */ /* 0x000fe20003f05270 */
[----:B------:R-:W-:Y:S06]  /*2d00*/  UGETNEXTWORKID.BROADCAST [UR8], [UR9] ;  /* 0x00000000080073ca */ /* 0x000fec0008000100 */
[----:B------:R-:W-:Y:S02]  /*2d10*/  USEL UR7, URZ, 0x1, UP0 ;  /* 0x00000001ff077887 */ /* 0x000fe40008000000 */
[----:B------:R-:W-:-:S04]  /*2d20*/  USEL UR5, UR4, URZ, UP0 ;  /* 0x000000ff04057287 */ /* 0x000fc80008000000 */
[----:B------:R-:W-:Y:S02]  /*2d30*/  LOP3.LUT R12, R12, UR7, RZ, 0x3c, !PT ;  /* 0x000000070c0c7c12 */ /* 0x000fe4000f8e3cff */
[----:B-1----:R-:W-:-:S04]  /*2d40*/  SHF.L.U32 R4, R10, 0x1f, RZ ;  /* 0x0000001f0a047819 */ /* 0x002fc800000006ff */
[----:B------:R-:W1:Y:S02]  /*2d50*/  SYNCS.PHASECHK.TRANS64.TRYWAIT P1, [R2+URZ+0xb0], R4 ;  /* 0x0000b004020075a7 */ /* 0x000e6400080211ff */
[----:B-1----:R-:W-:Y:S05]  /*2d60*/  @!P1 BRA `(.L_x_52) ;  /* 0x0000008800c89947 */ /* 0x002fea0003800000 */
.L_x_155:
[C---:B-1----:R-:W-:Y:S01]  /*2d70*/  LEA R4, R11.reuse, UR6, 0x4 ;  /* 0x000000060b047c11 */ /* 0x042fe2000f8e20ff */
[----:B------:R-:W-:Y:S01]  /*2d80*/  VIADD R2, R2, 0xc0 ;  /* 0x000000c002027836 */ /* 0x000fe20000000000 */
[----:B------:R-:W-:Y:S01]  /*2d90*/  SEL R8, R8, RZ, P0 ;  /* 0x000000ff08087207 */ /* 0x000fe20000000000 */
[----:B------:R-:W-:-:S03]  /*2da0*/  VIADD R11, R11, 0x1 ;  /* 0x000000010b0b7836 */ /* 0x000fc60000000000 */
[----:B------:R-:W1:Y:S01]  /*2db0*/  LDS.128 R4, [R4+0x120] ;  /* 0x0001200004047984 */ /* 0x000e620000000c00 */
[----:B------:R-:W-:Y:S02]  /*2dc0*/  PRMT R2, RZ, 0x654, R2 ;  /* 0x00000654ff027816 */ /* 0x000fe40000000002 */
[C---:B------:R-:W-:Y:S01]  /*2dd0*/  ISETP.NE.AND P1, PT, R11.reuse, 0x2, PT ;  /* 0x000000020b00780c */ /* 0x040fe20003f25270 */
[----:B------:R-:W-:Y:S01]  /*2de0*/  @!PT LDS RZ, [RZ] ;  /* 0x00000000fffff984 */ /* 0x000fe20000000800 */
[----:B------:R-:W-:Y:S01]  /*2df0*/  @!PT LDS RZ, [RZ] ;  /* 0x00000000fffff984 */ /* 0x000fe20000000800 */
[----:B------:R-:W-:Y:S01]  /*2e00*/  @!PT LDS RZ, [RZ] ;  /* 0x00000000fffff984 */ /* 0x000fe20000000800 */
[----:B------:R-:W-:Y:S01]  /*2e10*/  @!PT LDS RZ, [RZ] ;  /* 0x00000000fffff984 */ /* 0x000fe20000000800 */
[----:B------:R2:W-:Y:S06]  /*2e20*/  MEMBAR.ALL.CTA ;  /* 0x0000000000007992 */ /* 0x0005ec0000008000 */
[----:B--2---:R-:W2:Y:S01]  /*2e30*/  FENCE.VIEW.ASYNC.S ;  /* 0x00000000000073c6 */ /* 0x004ea20000000000 */
[----:B------:R-:W-:Y:S01]  /*2e40*/  SEL R11, R11, RZ, P1 ;  /* 0x000000ff0b0b7207 */ /* 0x000fe20000800000 */
[----:B--2---:R2:W-:Y:S01]  /*2e50*/  SYNCS.ARRIVE.TRANS64.RED.A1T0 RZ, [R2+URZ], RZ ;  /* 0x000000ff02ff79a7 */ /* 0x0045e200081004ff */
[----:B-1----:R-:W-:-:S02]  /*2e60*/  LOP3.LUT P3, RZ, R6, 0x1, RZ, 0xc0, !PT ;  /* 0x0000000106ff7812 */ /* 0x002fc4000786c0ff */
[----:B------:R-:W-:-:S04]  /*2e70*/  SEL R4, RZ, 0x1, P1 ;  /* 0x00000001ff047807 */ /* 0x000fc80000800000 */
[----:B------:R-:W-:Y:S02]  /*2e80*/  LOP3.LUT R10, R10, R4, RZ, 0x3c, !PT ;  /* 0x000000040a0a7212 */ /* 0x000fe400078e3cff */
[----:B--2---:R-:W-:-:S04]  /*2e90*/  SEL R2, RZ, 0x1, P0 ;  /* 0x00000001ff027807 */ /* 0x004fc80000000000 */
[----:B------:R-:W-:Y:S01]  /*2ea0*/  LOP3.LUT R9, R9, R2, RZ, 0x3c, !PT ;  /* 0x0000000209097212 */ /* 0x000fe200078e3cff */
[----:B------:R-:W-:Y:S06]  /*2eb0*/  @P3 BRA `(.L_x_53) ;  /* 0xfffffffc002c3947 */ /* 0x000fec000383ffff */
[----:B------:R-:W-:Y:S01]  /*2ec0*/  ULEA UR4, UR5, UR6, 0x3 ;  /* 0x0000000605047291 */ /* 0x000fe2000f8e18ff */
[----:B------:R-:W-:-:S08]  /*2ed0*/  SHF.L.U32 R2, R12, 0x1f, RZ ;  /* 0x0000001f0c027819 */ /* 0x000fd000000006ff */
[----:B------:R-:W1:Y:S02]  /*2ee0*/  SYNCS.PHASECHK.TRANS64 P0, [UR4+0xc0], R2 ;  /* 0x0000c002ff0075a7 */ /* 0x000e640008001004 */
[----:B-1----:R-:W-:Y:S05]  /*2ef0*/  @P0 BRA `(.L_x_54) ;  /* 0x0000000000080947 */ /* 0x002fea0003800000 */
[----:B------:R-:W1:Y:S02]  /*2f00*/  SYNCS.PHASECHK.TRANS64.TRYWAIT P0, [UR4+0xc0], R2 ;  /* 0x0000c002ff0075a7 */ /* 0x000e640008001104 */
[----:B-1----:R-:W-:Y:S05]  /*2f10*/  @!P0 BRA `(.L_x_55) ;  /* 0x0000008800708947 */ /* 0x002fea0003800000 */
.L_x_54:
[----:B------:R-:W-:-:S04]  /*2f20*/  UIADD3 UR7, UPT, UPT, UR5, 0x1, URZ ;  /* 0x0000000105077890 */ /* 0x000fc8000fffe0ff */
[----:B------:R-:W-:-:S04]  /*2f30*/  UISETP.NE.AND UP0, UPT, UR7, 0x2, UPT ;  /* 0x000000020700788c */ /* 0x000fc8000bf05270 */
[----:B------:R-:W-:Y:S02]  /*2f40*/  USEL UR8, URZ, 0x1, UP0 ;  /* 0x00000001ff087887 */ /* 0x000fe40008000000 */
[----:B------:R-:W-:-:S04]  /*2f50*/  USEL UR7, UR7, URZ, UP0 ;  /* 0x000000ff07077287 */ /* 0x000fc80008000000 */
[----:B------:R-:W-:Y:S01]  /*2f60*/  ULEA UR7, UR7, UR6, 0x3 ;  /* 0x0000000607077291 */ /* 0x000fe2000f8e18ff */
[----:B-1----:R-:W-:-:S04]  /*2f70*/  LOP3.LUT R2, R12, UR8, RZ, 0x3c, !PT ;  /* 0x000000080c027c12 */ /* 0x002fc8000f8e3cff */
[----:B------:R-:W-:-:S04]  /*2f80*/  SHF.L.U32 R0, R2, 0x1f, RZ ;  /* 0x0000001f02007819 */ /* 0x000fc800000006ff */
[----:B------:R-:W1:Y:S02]  /*2f90*/  SYNCS.PHASECHK.TRANS64 P0, [UR7+0xc0], R0 ;  /* 0x0000c000ff0075a7 */ /* 0x000e640008001007 */
[----:B-1----:R-:W-:Y:S05]  /*2fa0*/  @P0 EXIT ;  /* 0x000000000000094d */ /* 0x002fea0003800000 */
[----:B------:R-:W-:Y:S02]  /*2fb0*/  SHF.L.U32 R2, R2, 0x1f, RZ ;  /* 0x0000001f02027819 */ /* 0x000fe400000006ff */
[----:B------:R-:W-:-:S07]  /*2fc0*/  MOV R0, UR7 ;  /* 0x0000000700007c02 */ /* 0x000fce0008000f00 */
.L_x_56:
[----:B-1----:R1:W2:Y:S02]  /*2fd0*/  SYNCS.PHASECHK.TRANS64.TRYWAIT P0, [R0+URZ+0xc0], R2 ;  /* 0x0000c002000075a7 */ /* 0x0022a400080011ff */
[----:B--2---:R-:W-:Y:S05]  /*2fe0*/  @!P0 NANOSLEEP.SYNCS 0x989680 ;  /* 0x009896800000895d */ /* 0x004fea0003900000 */
[----:B------:R-:W2:Y:S02]  /*2ff0*/  @!P0 SYNCS.PHASECHK.TRANS64 P0, [R0+URZ+0xc0], R2 ;  /* 0x0000c002000085a7 */ /* 0x000ea400080010ff */
[----:B--2---:R-:W-:Y:S05]  /*3000*/  @P0 EXIT ;  /* 0x000000000000094d */ /* 0x004fea0003800000 */
[----:B------:R-:W-:Y:S05]  /*3010*/  BRA `(.L_x_56) ;  /* 0xfffffffc00ec7947 */ /* 0x000fea000383ffff */
.L_x_49:
[----:B------:R-:W-:Y:S05]  /*3020*/  BRA.U UP4, `(.L_x_57) ;  /* 0x0000000d04407547 */ /* 0x000fea000b800000 */
[----:B------:R-:W1:Y:S01]  /*3030*/  S2UR UR7, SR_CgaCtaId ;  /* 0x00000000000779c3 */ /* 0x000e620000008800 */
[----:B------:R-:W-:Y:S01]  /*3040*/  UMOV UR4, 0x40 ;  /* 0x0000004000047882 */ /* 0x000fe20000000000 */
[----:B------:R-:W-:Y:S01]  /*3050*/  NOP ;  /* 0x0000000000007918 */ /* 0x000fe20000000000 */
[----:B------:R-:W-:Y:S01]  /*3060*/  UMOV UR6, 0x400 ;  /* 0x0000040000067882 */ /* 0x000fe20000000000 */
[----:B-1----:R-:W-:Y:S02]  /*3070*/  ULEA UR5, UR7, UR4, 0x18 ;  /* 0x0000000407057291 */ /* 0x002fe4000f8ec0ff */
[----:B------:R-:W-:-:S07]  /*3080*/  ULEA UR6, UR7, UR6, 0x18 ;  /* 0x0000000607067291 */ /* 0x000fce000f8ec0ff */
[----:B------:R-:W1:Y:S02]  /*3090*/  LDS.U8 R0, [UR5+0x1c] ;  /* 0x00001c05ff007984 */ /* 0x000e640008000000 */
[----:B-1----:R-:W-:-:S13]  /*30a0*/  ISETP.NE.AND P0, PT, R0, RZ, PT ;  /* 0x000000ff0000720c */ /* 0x002fda0003f05270 */
[----:B------:R-:W-:Y:S05]  /*30b0*/  @P0 BRA `(.L_x_58) ;  /* 0x0000000000580947 */ /* 0x000fea0003800000 */
[----:B------:R-:W-:-:S13]  /*30c0*/  ELECT P0, URZ, PT ;  /* 0x0000000000ff782f */ /* 0x000fda0003800000 */
[----:B------:R-:W-:Y:S05]  /*30d0*/  @!P0 BRA `(.L_x_59) ;  /* 0x0000000000608947 */ /* 0x000fea0003800000 */
[----:B------:R-:W-:Y:S01]  /*30e0*/  UMOV UR4, 0x10 ;  /* 0x0000001000047882 */ /* 0x000fe20000000000 */
[----:B------:R-:W-:Y:S01]  /*30f0*/  HFMA2 R0, -RZ, RZ, 0, 5.9604644775390625e-08 ;  /* 0x00000001ff007431 */ /* 0x000fe200000001ff */
[----:B------:R-:W-:-:S03]  /*3100*/  MOV R3, 0xffff ;  /* 0x0000ffff00037802 */ /* 0x000fc60000000f00 */
[----:B------:R-:W-:Y:S04]  /*3110*/  DEPBAR.LE SB1, 0x36 ;  /* 0x00009d800000791a */ /* 0x000fe80000000000 */
[----:B------:R-:W1:Y:S02]  /*3120*/  UTCATOMSWS.FIND_AND_SET.ALIGN UP0, UR4, UR4 ;  /* 0x00000004000475e3 */ /* 0x000e640008000800 */
[----:B-1----:R-:W-:Y:S01]  /*3130*/  MOV R4, UR4 ;  /* 0x0000000400047c02 */ /* 0x002fe20008000f00 */
[----:B------:R-:W-:Y:S06]  /*3140*/  BRA.U UP0, `(.L_x_60) ;  /* 0x0000000100187547 */ /* 0x000fec000b800000 */
.L_x_61:
[----:B------:R-:W-:Y:S05]  /*3150*/  NANOSLEEP 0x64 ;  /* 0x000000640000795d */ /* 0x000fea0003800000 */
[----:B------:R-:W-:-:S05]  /*3160*/  UMOV UR4, 0x10 ;  /* 0x0000001000047882 */ /* 0x000fca0000000000 */
[----:B------:R-:W-:Y:S04]  /*3170*/  DEPBAR.LE SB1, 0x36 ;  /* 0x00009d800000791a */ /* 0x000fe80000000000 */
[----:B------:R-:W1:Y:S02]  /*3180*/  UTCATOMSWS.FIND_AND_SET.ALIGN UP0, UR4, UR4 ;  /* 0x00000004000475e3 */ /* 0x000e640008000800 */
[----:B-1----:R-:W-:Y:S01]  /*3190*/  MOV R4, UR4 ;  /* 0x0000000400047c02 */ /* 0x002fe20008000f00 */
[----:B------:R-:W-:Y:S05]  /*31a0*/  BRA.U !UP0, `(.L_x_61) ;  /* 0xfffffffd08e87547 */ /* 0x000fea000b83ffff */
.L_x_60:
[-C--:B------:R-:W-:Y:S02]  /*31b0*/  SHF.L.U32 R3, R3, R4.reuse, RZ ;  /* 0x0000000403037219 */ /* 0x080fe400000006ff */
[----:B------:R-:W-:Y:S01]  /*31c0*/  SHF.L.U32 R0, R0, R4, RZ ;  /* 0x0000000400007219 */ /* 0x000fe200000006ff */
[----:B------:R-:W-:Y:S02]  /*31d0*/  IMAD.SHL.U32 R4, R4, 0x20, RZ ;  /* 0x0000002004047824 */ /* 0x000fe400078e00ff */
[----:B------:R1:W-:Y:S04]  /*31e0*/  ATOMS.OR RZ, [UR5+0x14], R3 ;  /* 0x00001403ffff798c */ /* 0x0003e8000b000005 */
[----:B------:R1:W-:Y:S04]  /*31f0*/  ATOMS.OR RZ, [UR5+0x18], R0 ;  /* 0x00001800ffff798c */ /* 0x0003e8000b000005 */
[----:B------:R1:W-:Y:S01]  /*3200*/  STS [UR6+0x140], R4 ;  /* 0x00014004ff007988 */ /* 0x0003e20008000806 */
[----:B------:R-:W-:Y:S05]  /*3210*/  BRA `(.L_x_59) ;  /* 0x0000000000107947 */ /* 0x000fea0003800000 */
.L_x_58:
[----:B------:R-:W-:Y:S02]  /*3220*/  MOV R0, 0xffffffff ;  /* 0xffffffff00007802 */ /* 0x000fe40000000f00 */
[----:B------:R-:W-:-:S03]  /*3230*/  MOV R4, 0x3260 ;  /* 0x0000326000047802 */ /* 0x000fc60000000f00 */
[----:B------:R1:W-:Y:S04]  /*3240*/  STS [UR6+0x140], R0 ;  /* 0x00014000ff007988 */ /* 0x0003e80008000806 */
[----:B-1---5:R-:W-:Y:S05]  /*3250*/  CALL.REL.NOINC `($__internal_1_$__cuda_sm10x_tcgen05_guardrail_trap_phase_invalid_during_alloc) ;  /* 0x0000008c00887944 */ /* 0x022fea0003c00000 */
.L_x_59:
[----:B------:R-:W-:Y:S05]  /*3260*/  WARPSYNC.ALL ;  /* 0x0000000000007948 */ /* 0x000fea0003800000 */
[----:B------:R-:W2:Y:S01]  /*3270*/  S2UR UR4, SR_CgaCtaId ;  /* 0x00000000000479c3 */ /* 0x000ea20000008800 */
[----:B------:R-:W-:Y:S01]  /*3280*/  UMOV UR17, 0x400 ;  /* 0x0000040000117882 */ /* 0x000fe20000000000 */
[----:B------:R-:W-:-:S06]  /*3290*/  NOP ;  /* 0x0000000000007918 */ /* 0x000fcc0000000000 */
[----:B------:R-:W-:Y:S06]  /*32a0*/  BAR.ARV 0x6, 0xa0 ;  /* 0x0182800000007b1d */ /* 0x000fec0000002000 */
[----:B------:R-:W3:Y:S01]  /*32b0*/  LDCU UR5, c[0x0][0x38c] ;  /* 0x00007180ff0577ac */ /* 0x000ee20008000800 */
[----:B------:R-:W-:Y:S01]  /*32c0*/  LOP3.LUT R2, R2, 0xffff, RZ, 0xc0, !PT ;  /* 0x0000ffff02027812 */ /* 0x000fe200078ec0ff */
[----:B------:R-:W-:Y:S01]  /*32d0*/  IMAD.MOV.U32 R11, RZ, RZ, 0x1 ;  /* 0x00000001ff0b7424 */ /* 0x000fe200078e00ff */
[----:B------:R-:W-:Y:S01]  /*32e0*/  CS2R R8, SRZ ;  /* 0x0000000000087805 */ /* 0x000fe2000001ff00 */
[----:B------:R-:W4:Y:S01]  /*32f0*/  LDCU UR8, c[0x0][0x38c] ;  /* 0x00007180ff0877ac */ /* 0x000f220008000800 */
[----:B------:R-:W-:Y:S01]  /*3300*/  R2UR UR19, R2 ;  /* 0x00000000021372ca */ /* 0x000fe200000e0000 */
[----:B------:R-:W-:Y:S01]  /*3310*/  IMAD.MOV.U32 R10, RZ, RZ, RZ ;  /* 0x000000ffff0a7224 */ /* 0x000fe200078e00ff */
[----:B------:R-:W-:Y:S01]  /*3320*/  UMOV UR23, URZ ;  /* 0x000000ff00177c82 */ /* 0x000fe20008000000 */
[----:B------:R-:W-:Y:S01]  /*3330*/  UMOV UR14, URZ ;  /* 0x000000ff000e7c82 */ /* 0x000fe20008000000 */
[----:B--2---:R-:W-:Y:S01]  /*3340*/  ULEA UR17, UR4, UR17, 0x18 ;  /* 0x0000001104117291 */ /* 0x004fe2000f8ec0ff */
[----:B------:R-:W-:Y:S01]  /*3350*/  UMOV UR26, 0x0 ;  /* 0x00000000001a7882 */ /* 0x000fe20000000000 */
[----:B------:R-:W-:-:S02]  /*3360*/  UMOV UR27, 0x8400010 ;  /* 0x08400010001b7882 */ /* 0x000fc40000000000 */
[----:B------:R-:W-:Y:S02]  /*3370*/  UIADD3 UR6, UPT, UPT, UR17, 0x10800, URZ ;  /* 0x0001080011067890 */ /* 0x000fe4000fffe0ff */
[----:B------:R-:W-:Y:S02]  /*3380*/  UIADD3 UR7, UPT, UPT, UR17, 0x1c800, URZ ;  /* 0x0001c80011077890 */ /* 0x000fe4000fffe0ff */
[----:B---3--:R-:W-:Y:S01]  /*3390*/  UIADD3 UR5, UPT, UPT, UR5, 0x1f, URZ ;  /* 0x0000001f05057890 */ /* 0x008fe2000fffe0ff */
[----:B-1----:R-:W1:Y:S01]  /*33a0*/  LDS R0, [UR17+0x140] ;  /* 0x00014011ff007984 */ /* 0x002e620008000800 */
[----:B------:R-:W-:Y:S02]  /*33b0*/  USHF.R.U32.HI UR6, URZ, 0x4, UR6 ;  /* 0x00000004ff067899 */ /* 0x000fe40008011606 */
[----:B------:R-:W-:Y:S02]  /*33c0*/  USHF.R.S32.HI UR4, URZ, 0x1f, UR5 ;  /* 0x0000001fff047899 */ /* 0x000fe40008011405 */
[----:B------:R-:W-:-:S02]  /*33d0*/  ULOP3.LUT UR6, UR6, 0x3fff, URZ, 0xc0, !UPT ;  /* 0x00003fff06067892 */ /* 0x000fc4000f8ec0ff */
[----:B------:R-:W-:Y:S02]  /*33e0*/  ULEA.HI UR4, UR4, UR5, URZ, 0x5 ;  /* 0x0000000504047291 */ /* 0x000fe4000f8f28ff */
[----:B------:R-:W-:Y:S02]  /*33f0*/  USHF.R.U32.HI UR5, URZ, 0x4, UR7 ;  /* 0x00000004ff057899 */ /* 0x000fe40008011607 */
[----:B------:R-:W-:Y:S02]  /*3400*/  USHF.R.S32.HI UR28, URZ, 0x5, UR4 ;  /* 0x00000005ff1c7899 */ /* 0x000fe40008011404 */
[----:B------:R-:W-:Y:S02]  /*3410*/  ULOP3.LUT UR5, UR5, 0x3fff, URZ, 0xc0, !UPT ;  /* 0x00003fff05057892 */ /* 0x000fe4000f8ec0ff */
[----:B------:R-:W-:Y:S02]  /*3420*/  UISETP.LT.AND UP0, UPT, UR28, 0x1, UPT ;  /* 0x000000011c00788c */ /* 0x000fe4000bf01270 */
[----:B------:R-:W-:-:S02]  /*3430*/  ULOP3.LUT UR20, UR6, 0x10000, URZ, 0xfc, !UPT ;  /* 0x0001000006147892 */ /* 0x000fc4000f8efcff */
[----:B------:R-:W-:Y:S02]  /*3440*/  USEL UR29, UR28, 0x1, !UP0 ;  /* 0x000000011c1d7887 */ /* 0x000fe4000c000000 */
[----:B------:R-:W-:Y:S02]  /*3450*/  ULOP3.LUT UR21, UR5, 0x10000, URZ, 0xfc, !UPT ;  /* 0x0001000005157892 */ /* 0x000fe4000f8efcff */
[----:B------:R-:W-:Y:S02]  /*3460*/  UIADD3 UR29, UPT, UPT, -UR29, URZ, URZ ;  /* 0x000000ff1d1d7290 */ /* 0x000fe4000fffe1ff */
[----:B----4-:R-:W-:Y:S01]  /*3470*/  UISETP.GE.AND UP4, UPT, UR8, 0x1, UPT ;  /* 0x000000010800788c */ /* 0x010fe2000bf86270 */
[----:B------:R-:W-:Y:S01]  /*3480*/  UMOV UR24, 0x0 ;  /* 0x0000000000187882 */ /* 0x000fe20000000000 */
[----:B------:R-:W-:Y:S01]  /*3490*/  UMOV UR25, 0x8400010 ;  /* 0x0840001000197882 */ /* 0x000fe20000000000 */
[----:B-1----:R-:W-:-:S15]  /*34a0*/  R2UR UR30, R0 ;  /* 0x00000000001e72ca */ /* 0x002fde00000e0000 */
.L_x_68:
[----:B------:R-:W-:Y:S02]  /*34b0*/  LEA R0, R10, UR17, 0x3 ;  /* 0x000000110a007c11 */ /* 0x000fe4000f8e18ff */
[----:B------:R-:W-:Y:S02]  /*34c0*/  SHF.L.U32 R2, R9, 0x1f, RZ ;  /* 0x0000001f09027819 */ /* 0x000fe400000006ff */
[----:B------:R-:W-:Y:S01]  /*34d0*/  PLOP3.LUT P0, PT, PT, PT, UP4, 0x80, 0x8 ;  /* 0x000000000008781c */ /* 0x000fe20003f0f048 */
[----:B------:R-:W-:Y:S01]  /*34e0*/  VIADD R3, R0, 0xc0 ;  /* 0x000000c000037836 */ /* 0x000fe20000000000 */
[----:B-1----:R-:W1:Y:S02]  /*34f0*/  SYNCS.PHASECHK.TRANS64.TRYWAIT P1, [R0+URZ+0xb0], R2 ;  /* 0x0000b002000075a7 */ /* 0x002e6400080211ff */
[----:B-1-3--:R-:W-:Y:S09]  /*3500*/  @!P1 BRA `(.L_x_62) ;  /* 0x00000084000c9947 */ /* 0x00aff20003800000 */
.L_x_157:
[----:B------:R-:W-:Y:S01]  /*3510*/  LEA R4, R10, UR17, 0x4 ;  /* 0x000000110a047c11 */ /* 0x000fe2000f8e20ff */
[----:B------:R-:W-:Y:S01]  /*3520*/  @UP4 ULEA UR4, UR14, UR17, 0x3 ;  /* 0x000000110e044291 */ /* 0x000fe2000f8e18ff */
[----:B------:R-:W-:Y:S01]  /*3530*/  PLOP3.LUT P2, PT, PT, PT, PT, 0x80, 0x8 ;  /* 0x000000000008781c */ /* 0x000fe20003f4f070 */
[----:B------:R-:W-:Y:S01]  /*3540*/  ULEA UR22, UR23, UR17, 0x3 ;  /* 0x0000001117167291 */ /* 0x000fe2000f8e18ff */
[----:B------:R-:W-:Y:S01]  /*3550*/  PRMT R3, RZ, 0x654, R3 ;  /* 0x00000654ff037816 */ /* 0x000fe20000000003 */
[----:B------:R-:W-:Y:S01]  /*3560*/  ULEA UR18, UR23, UR30, 0x8 ;  /* 0x0000001e17127291 */ /* 0x000fe2000f8e40ff */
[----:B------:R-:W2:Y:S01]  /*3570*/  LDS.128 R4, [R4+0x120] ;  /* 0x0001200004047984 */ /* 0x000ea20000000c00 */
[----:B-1----:R-:W-:Y:S02]  /*3580*/  @P0 SHF.L.U32 R2, R8, 0x1f, RZ ;  /* 0x0000001f08020819 */ /* 0x002fe400000006ff */
[----:B------:R-:W-:Y:S01]  /*3590*/  SHF.L.U32 R0, R11, 0x1f, RZ ;  /* 0x0000001f0b007819 */ /* 0x000fe200000006ff */
[----:B------:R-:W-:Y:S01]  /*35a0*/  @!PT LDS RZ, [RZ] ;  /* 0x00000000fffff984 */ /* 0x000fe20000000800 */
[----:B------:R-:W-:Y:S01]  /*35b0*/  @!PT LDS RZ, [RZ] ;  /* 0x00000000fffff984 */ /* 0x000fe20000000800 */
[----:B------:R-:W-:Y:S01]  /*35c0*/  @!PT LDS RZ, [RZ] ;  /* 0x00000000fffff984 */ /* 0x000fe20000000800 */
[----:B------:R-:W-:Y:S01]  /*35d0*/  @!PT LDS RZ, [RZ] ;  /* 0x00000000fffff984 */ /* 0x000fe20000000800 */
[----:B------:R1:W-:Y:S06]  /*35e0*/  MEMBAR.ALL.CTA ;  /* 0x0000000000007992 */ /* 0x0003ec0000008000 */
[----:B-1----:R-:W1:Y:S02]  /*35f0*/  FENCE.VIEW.ASYNC.S ;  /* 0x00000000000073c6 */ /* 0x002e640000000000 */
[----:B-1----:R1:W-:Y:S01]  /*3600*/  SYNCS.ARRIVE.TRANS64.RED.A1T0 RZ, [R3+URZ], RZ ;  /* 0x000000ff03ff79a7 */ /* 0x0023e200081004ff */
[----:B------:R1:W3:Y:S01]  /*3610*/  @P0 SYNCS.PHASECHK.TRANS64.TRYWAIT P2, [UR4], R2 ;  /* 0x00000002ff0005a7 */ /* 0x0002e20008041104 */
[----:B--2---:R-:W-:Y:S01]  /*3620*/  LOP3.LUT P1, RZ, R6, 0x1, RZ, 0xc0, !PT ;  /* 0x0000000106ff7812 */ /* 0x004fe2000782c0ff */
[----:B------:R-:W2:Y:S02]  /*3630*/  SYNCS.PHASECHK.TRANS64.TRYWAIT P0, [UR22+0xe0], R0 ;  /* 0x0000e000ff0075a7 */ /* 0x000ea40008001116 */
[----:B-123--:R-:W-:Y:S10]  /*3640*/  @!P0 BRA `(.L_x_63) ;  /* 0x0000008000d08947 */ /* 0x00eff40003800000 */
.L_x_159:
[----:B------:R-:W-:Y:S01]  /*3650*/  IADD3 R10, PT, PT, R10, 0x1, RZ ;  /* 0x000000010a0a7810 */ /* 0x000fe20007ffe0ff */
[----:B------:R-:W-:Y:S06]  /*3660*/  BRA.U !UP4, `(.L_x_64) ;  /* 0x000000010c987547 */ /* 0x000fec000b800000 */
[----:B------:R-:W-:Y:S01]  /*3670*/  UPLOP3.LUT UP2, UPT, UPT, UPT, UPT, 0x40, 0x4 ;  /* 0x000000000004789c */ /* 0x000fe20003f4e870 */
[----:B------:R-:W-:Y:S01]  /*3680*/  UMOV UR16, UR29 ;  /* 0x0000001d00107c82 */ /* 0x000fe20008000000 */
[----:B------:R-:W-:Y:S01]  /*3690*/  UMOV UR15, UR28 ;  /* 0x0000001c000f7c82 */ /* 0x000fe20008000000 */
[----:B------:R-:W-:-:S08]  /*36a0*/  UMOV UR6, UR14 ;  /* 0x0000000e00067c82 */ /* 0x000fd00008000000 */
.L_x_67:
[----:B------:R-:W-:Y:S02]  /*36b0*/  UIADD3 UR16, UPT, UPT, UR16, 0x1, URZ ;  /* 0x0000000110107890 */ /* 0x000fe4000fffe0ff */
[----:B--2---:R-:W-:Y:S02]  /*36c0*/  ULEA UR5, UR6, UR17, 0x3 ;  /* 0x0000001106057291 */ /* 0x004fe4000f8e18ff */
[----:B------:R-:W-:Y:S01]  /*36d0*/  UISETP.NE.AND UP3, UPT, UR16, URZ, UPT ;  /* 0x000000ff1000728c */ /* 0x000fe2000bf65270 */
[----:B---3--:R-:W-:Y:S10]  /*36e0*/  @P2 BRA `(.L_x_65) ;  /* 0x00000000000c2947 */ /* 0x008ff40003800000 */
[----:B-1----:R-:W-:Y:S04]  /*36f0*/  SHF.L.U32 R2, R8, 0x1f, RZ ;  /* 0x0000001f08027819 */ /* 0x002fe800000006ff */
[----:B------:R-:W1:Y:S02]  /*3700*/  SYNCS.PHASECHK.TRANS64.TRYWAIT P0, [UR5], R2 ;  /* 0x00000002ff0075a7 */ /* 0x000e640008001105 */
[----:B-1----:R-:W-:Y:S05]  /*3710*/  @!P0 BRA `(.L_x_66) ;  /* 0x0000008000b48947 */ /* 0x002fea0003800000 */
.L_x_65:
[----:B------:R-:W-:Y:S01]  /*3720*/  UISETP.NE.AND UP0, UPT, UR15, 0x1, UPT ;  /* 0x000000010f00788c */ /* 0x000fe2000bf05270 */
[----:B------:R-:W-:Y:S01]  /*3730*/  PLOP3.LUT P2, PT, PT, PT, PT, 0x80, 0x8 ;  /* 0x000000000008781c */ /* 0x000fe20003f4f070 */
[----:B------:R-:W-:Y:S02]  /*3740*/  UIADD3 UR4, UPT, UPT, UR6, 0x1, URZ ;  /* 0x0000000106047890 */ /* 0x000fe4000fffe0ff */
[----:B------:R-:W-:Y:S02]  /*3750*/  ULEA UR12, UR6, UR21, 0xa ;  /* 0x00000015060c7291 */ /* 0x000fe4000f8e50ff */
[----:B------:R-:W-:Y:S01]  /*3760*/  UISETP.NE.AND UP1, UPT, UR4, 0x6, UPT ;  /* 0x000000060400788c */ /* 0x000fe2000bf25270 */
[----:B------:R-:W-:Y:S01]  /*3770*/  PLOP3.LUT P0, PT, PT, PT, UP0, 0x80, 0x8 ;  /* 0x000000000008781c */ /* 0x000fe20003f0f008 */
[----:B------:R-:W-:Y:S02]  /*3780*/  UIADD3 UR10, UPT, UPT, UR12, 0x2, URZ ;  /* 0x000000020c0a7890 */ /* 0x000fe4000fffe0ff */
[----:B------:R-:W-:Y:S02]  /*3790*/  USEL UR7, URZ, 0x1, UP1 ;  /* 0x00000001ff077887 */ /* 0x000fe40008800000 */
[----:B------:R-:W-:Y:S02]  /*37a0*/  USEL UR14, UR4, URZ, UP1 ;  /* 0x000000ff040e7287 */ /* 0x000fe40008800000 */
[----:B------:R-:W-:Y:S02]  /*37b0*/  UIADD3 UR15, UPT, UPT, UR15, -0x1, URZ ;  /* 0xffffffff0f0f7890 */ /* 0x000fe4000fffe0ff */
[----:B------:R-:W-:Y:S01]  /*37c0*/  @UP0 ULEA UR4, UR14, UR17, 0x3 ;  /* 0x000000110e040291 */ /* 0x000fe2000f8e18ff */
[----:B------:R-:W-:Y:S01]  /*37d0*/  LOP3.LUT R8, R8, UR7, RZ, 0x3c, !PT ;  /* 0x0000000708087c12 */ /* 0x000fe2000f8e3cff */
[----:B------:R-:W-:Y:S01]  /*37e0*/  UIADD3 UR7, UPT, UPT, UR5, 0x30, URZ ;  /* 0x0000003005077890 */ /* 0x000fe2000fffe0ff */
[----:B------:R-:W-:Y:S02]  /*37f0*/  UMOV UR13, 0x80004020 ;  /* 0x80004020000d7882 */ /* 0x000fe40000000000 */
[----:B-1----:R-:W-:Y:S01]  /*3800*/  @P0 SHF.L.U32 R0, R8, 0x1f, RZ ;  /* 0x0000001f08000819 */ /* 0x002fe200000006ff */
[----:B------:R-:W-:Y:S01]  /*3810*/  UMOV UR5, 0x80004020 ;  /* 0x8000402000057882 */ /* 0x000fe20000000000 */
[----:B------:R-:W-:Y:S01]  /*3820*/  UMOV UR11, 0x80004020 ;  /* 0x80004020000b7882 */ /* 0x000fe20000000000 */
[----:B------:R-:W-:Y:S01]  /*3830*/  UMOV UR9, 0x80004020 ;  /* 0x8000402000097882 */ /* 0x000fe20000000000 */
[----:B------:R2:W3:Y:S01]  /*3840*/  @P0 SYNCS.PHASECHK.TRANS64.TRYWAIT P2, [UR4], R0 ;  /* 0x00000000ff0005a7 */ /* 0x0004e20008041104 */
[----:B------:R-:W-:Y:S03]  /*3850*/  ULEA UR4, UR6, UR20, 0x9 ;  /* 0x0000001406047291 */ /* 0x000fe6000f8e48ff */
[----:B------:R-:W-:Y:S01]  /*3860*/  UMOV UR6, UR14 ;  /* 0x0000000e00067c82 */ /* 0x000fe20008000000 */
[----:B------:R-:W-:Y:S05]  /*3870*/  UIADD3 UR8, UPT, UPT, UR4, 0x2, URZ ;  /* 0x0000000204087890 */ /* 0x000fea000fffe0ff */
[----:B------:R2:W-:Y:S01]  /*3880*/  UTCHMMA gdesc[UR4], gdesc[UR12], tmem[UR18], tmem[UR26], idesc[UR27], UP2 ;  /* 0x00ff1a0c040075ea */ /* 0x0005e20009000012 */
[----:B------:R-:W-:Y:S03]  /*3890*/  UPLOP3.LUT UP2, UPT, UPT, UPT, UPT, 0x80, 0x8 ;  /* 0x000000000008789c */ /* 0x000fe60003f4f070 */
[----:B------:R2:W-:Y:S01]  /*38a0*/  UTCHMMA gdesc[UR8], gdesc[UR10], tmem[UR18], tmem[UR24], idesc[UR25], UPT ;  /* 0x00ff180a080075ea */ /* 0x0005e2000b800012 */
[----:B------:R2:W-:Y:S01]  /*38b0*/  UTCBAR.MULTICAST [UR7], URZ, UR19 ;  /* 0x000000ff070073e9 */ /* 0x0005e20008000813 */
[----:B------:R-:W-:Y:S06]  /*38c0*/  BRA.U UP3, `(.L_x_67) ;  /* 0xfffffffd03787547 */ /* 0x000fec000b83ffff */
.L_x_64:
[----:B--2---:R-:W-:Y:S01]  /*38d0*/  UIADD3 UR4, UPT, UPT, UR23, 0x1, URZ ;  /* 0x0000000117047890 */ /* 0x004fe2000fffe0ff */
[C---:B------:R-:W-:Y:S01]  /*38e0*/  ISETP.NE.AND P0, PT, R10.reuse, 0x2, PT ;  /* 0x000000020a00780c */ /* 0x040fe20003f05270 */
[----:B------:R-:W-:Y:S02]  /*38f0*/  UIADD3 UR5, UPT, UPT, UR22, 0xd0, URZ ;  /* 0x000000d016057890 */ /* 0x000fe4000fffe0ff */
[----:B------:R-:W-:Y:S01]  /*3900*/  UISETP.NE.AND UP0, UPT, UR4, 0x2, UPT ;  /* 0x000000020400788c */ /* 0x000fe2000bf05270 */
[----:B-1----:R-:W-:Y:S02]  /*3910*/  SEL R0, RZ, 0x1, P0 ;  /* 0x00000001ff007807 */ /* 0x002fe40000000000 */
[----:B------:R-:W-:Y:S01]  /*3920*/  SEL R10, R10, RZ, P0 ;  /* 0x000000ff0a0a7207 */ /* 0x000fe20000000000 */
[----:B------:R-:W-:Y:S01]  /*3930*/  USEL UR6, URZ, 0x1, UP0 ;  /* 0x00000001ff067887 */ /* 0x000fe20008000000 */
[----:B------:R-:W-:Y:S01]  /*3940*/  LOP3.LUT R9, R9, R0, RZ, 0x3c, !PT ;  /* 0x0000000009097212 */ /* 0x000fe200078e3cff */
[----:B------:R-:W-:Y:S01]  /*3950*/  USEL UR23, UR4, URZ, UP0 ;  /* 0x000000ff04177287 */ /* 0x000fe20008000000 */
[----:B------:R1:W-:Y:S03]  /*3960*/  UTCBAR [UR5], URZ ;  /* 0x000000ff050073e9 */ /* 0x0003e600080000ff */
[----:B------:R-:W-:Y:S01]  /*3970*/  LOP3.LUT R11, R11, UR6, RZ, 0x3c, !PT ;  /* 0x000000060b0b7c12 */ /* 0x000fe2000f8e3cff */
[----:B------:R-:W-:Y:S07]  /*3980*/  @P1 BRA `(.L_x_68) ;  /* 0xfffffff800c81947 */ /* 0x000fee000383ffff */
[----:B------:R-:W2:Y:S01]  /*3990*/  S2UR UR7, SR_CgaCtaId ;  /* 0x00000000000779c3 */ /* 0x000ea20000008800 */
[----:B------:R-:W-:Y:S01]  /*39a0*/  ELECT P0, URZ, PT ;  /* 0x0000000000ff782f */ /* 0x000fe20003800000 */
[----:B------:R-:W-:Y:S01]  /*39b0*/  IMAD.MOV.U32 R0, RZ, RZ, 0x1 ;  /* 0x00000001ff007424 */ /* 0x000fe200078e00ff */
[----:B------:R-:W-:Y:S01]  /*39c0*/  UIADD3 UR17, UPT, UPT, UR17, 0xe0, URZ ;  /* 0x000000e011117890 */ /* 0x000fe2000fffe0ff */
[----:B------:R-:W-:Y:S01]  /*39d0*/  SHF.L.U32 R2, R11, 0x1f, RZ ;  /* 0x0000001f0b027819 */ /* 0x000fe200000006ff */
[----:B------:R-:W-:-:S03]  /*39e0*/  UMOV UR4, 0x40 ;  /* 0x0000004000047882 */ /* 0x000fc60000000000 */
[----:B------:R-:W-:Y:S01]  /*39f0*/  UVIRTCOUNT.DEALLOC.SMPOOL 0x80 ;  /* 0x000000800000784c */ /* 0x000fe20000000000 */
[----:B--2---:R-:W-:Y:S02]  /*3a00*/  ULEA UR7, UR7, UR4, 0x18 ;  /* 0x0000000407077291 */ /* 0x004fe4000f8ec0ff */
[----:B------:R-:W-:-:S07]  /*3a10*/  ULEA UR4, UR23, UR17, 0x3 ;  /* 0x0000001117047291 */ /* 0x000fce000f8e18ff */
[----:B------:R2:W-:Y:S02]  /*3a20*/  @P0 STS.U8 [UR7+0x1c], R0 ;  /* 0x00001c00ff000988 */ /* 0x0005e40008000007 */
[----:B------:R-:W4:Y:S02]  /*3a30*/  SYNCS.PHASECHK.TRANS64.TRYWAIT P0, [UR4], R2 ;  /* 0x00000002ff0075a7 */ /* 0x000f240008001104 */
[----:B--2-4-:R-:W-:Y:S05]  /*3a40*/  @!P0 BRA `(.L_x_69) ;  /* 0x0000008000008947 */ /* 0x014fea0003800000 */
.L_x_162:
[----:B------:R-:W-:-:S04]  /*3a50*/  UIADD3 UR4, UPT, UPT, UR23, 0x1, URZ ;  /* 0x0000000117047890 */ /* 0x000fc8000fffe0ff */
[----:B------:R-:W-:-:S04]  /*3a60*/  UISETP.NE.AND UP0, UPT, UR4, 0x2, UPT ;  /* 0x000000020400788c */ /* 0x000fc8000bf05270 */
[----:B-1----:R-:W-:Y:S02]  /*3a70*/  USEL UR5, URZ, 0x1, UP0 ;  /* 0x00000001ff057887 */ /* 0x002fe40008000000 */
[----:B------:R-:W-:-:S04]  /*3a80*/  USEL UR4, UR4, URZ, UP0 ;  /* 0x000000ff04047287 */ /* 0x000fc80008000000 */
[----:B------:R-:W-:Y:S01]  /*3a90*/  ULEA UR4, UR4, UR17, 0x3 ;  /* 0x0000001104047291 */ /* 0x000fe2000f8e18ff */
[----:B--2---:R-:W-:-:S04]  /*3aa0*/  LOP3.LUT R2, R11, UR5, RZ, 0x3c, !PT ;  /* 0x000000050b027c12 */ /* 0x004fc8000f8e3cff */
[----:B------:R-:W-:-:S04]  /*3ab0*/  SHF.L.U32 R2, R2, 0x1f, RZ ;  /* 0x0000001f02027819 */ /* 0x000fc800000006ff */
[----:B------:R-:W1:Y:S02]  /*3ac0*/  SYNCS.PHASECHK.TRANS64.TRYWAIT P0, [UR4], R2 ;  /* 0x00000002ff0075a7 */ /* 0x000e640008001104 */
[----:B-1----:R-:W-:Y:S05]  /*3ad0*/  @!P0 BRA `(.L_x_70) ;  /* 0x0000007c00f48947 */ /* 0x002fea0003800000 */
.L_x_164:
[----:B------:R-:W-:Y:S01]  /*3ae0*/  NOP ;  /* 0x0000000000007918 */ /* 0x000fe20000000000 */
[----:B-1----:R-:W1:Y:S01]  /*3af0*/  LDS R0, [UR7+0x14] ;  /* 0x00001407ff007984 */ /* 0x002e620008000800 */
[----:B------:R-:W-:Y:S01]  /*3b00*/  ULOP3.LUT UR4, UR30, 0xffff, URZ, 0xc0, !UPT ;  /* 0x0000ffff1e047892 */ /* 0x000fe2000f8ec0ff */
[----:B------:R-:W-:Y:S01]  /*3b10*/  UMOV UR5, 0xffff ;  /* 0x0000ffff00057882 */ /* 0x000fe20000000000 */
[----:B------:R-:W-:Y:S02]  /*3b20*/  UMOV UR6, 0x1 ;  /* 0x0000000100067882 */ /* 0x000fe40000000000 */
[----:B------:R-:W-:-:S04]  /*3b30*/  USHF.R.U32.HI UR4, URZ, 0x5, UR4 ;  /* 0x00000005ff047899 */ /* 0x000fc80008011604 */
[----:B------:R-:W-:Y:S02]  /*3b40*/  USHF.L.U32 UR5, UR5, UR4, URZ ;  /* 0x0000000405057299 */ /* 0x000fe400080006ff */
[----:B------:R-:W-:-:S04]  /*3b50*/  USHF.L.U32 UR4, UR6, UR4, URZ ;  /* 0x0000000406047299 */ /* 0x000fc800080006ff */
[----:B-1----:R-:W-:-:S04]  /*3b60*/  LOP3.LUT R0, R0, UR5, RZ, 0xc0, !PT ;  /* 0x0000000500007c12 */ /* 0x002fc8000f8ec0ff */
[----:B------:R-:W-:-:S13]  /*3b70*/  ISETP.NE.AND P0, PT, R0, UR5, PT ;  /* 0x0000000500007c0c */ /* 0x000fda000bf05270 */
[----:B------:R-:W-:Y:S05]  /*3b80*/  @P0 BRA `(.L_x_71) ;  /* 0x0000000000580947 */ /* 0x000fea0003800000 */
[----:B------:R-:W1:Y:S02]  /*3b90*/  LDS R0, [UR7+0x18] ;  /* 0x00001807ff007984 */ /* 0x000e640008000800 */
[----:B-1----:R-:W-:-:S04]  /*3ba0*/  LOP3.LUT R0, R0, UR4, RZ, 0xc0, !PT ;  /* 0x0000000400007c12 */ /* 0x002fc8000f8ec0ff */
[----:B------:R-:W-:-:S13]  /*3bb0*/  ISETP.NE.AND P0, PT, R0, UR4, PT ;  /* 0x0000000400007c0c */ /* 0x000fda000bf05270 */
[----:B------:R-:W-:Y:S05]  /*3bc0*/  @P0 BRA `(.L_x_72) ;  /* 0x00000000003c0947 */ /* 0x000fea0003800000 */
[----:B------:R-:W1:Y:S01]  /*3bd0*/  S2R R2, SR_LANEID ;  /* 0x0000000000027919 */ /* 0x000e620000000000 */
[----:B------:R-:W-:-:S06]  /*3be0*/  ULOP3.LUT UR5, URZ, UR5, URZ, 0x33, !UPT ;  /* 0x00000005ff057292 */ /* 0x000fcc000f8e33ff */
[----:B------:R-:W-:-:S04]  /*3bf0*/  IMAD.U32 R0, RZ, RZ, UR5 ;  /* 0x00000005ff007e24 */ /* 0x000fc8000f8e00ff */
[----:B------:R2:W4:Y:S02]  /*3c00*/  REDUX UR8, R0 ;  /* 0x00000000000873c4 */ /* 0x0005240000000000 */
[----:B------:R1:W-:Y:S01]  /*3c10*/  UTCATOMSWS.AND URZ, UR5 ;  /* 0x0000000500ff79e3 */ /* 0x0003e20008000000 */
[----:B--2---:R-:W-:Y:S01]  /*3c20*/  LOP3.LUT R0, RZ, UR4, RZ, 0x33, !PT ;  /* 0x00000004ff007c12 */ /* 0x004fe2000f8e33ff */
[----:B------:R-:W-:Y:S02]  /*3c30*/  VOTEU.ANY UR4, UPT, PT ;  /* 0x0000000000047886 */ /* 0x000fe400038e0100 */
[----:B------:R-:W-:Y:S02]  /*3c40*/  UFLO.U32 UR4, UR4 ;  /* 0x00000004000472bd */ /* 0x000fe400080e0000 */
[----:B------:R-:W2:Y:S04]  /*3c50*/  REDUX UR6, R0 ;  /* 0x00000000000673c4 */ /* 0x000ea80000000000 */
[----:B-1----:R-:W-:-:S02]  /*3c60*/  ISETP.EQ.U32.AND P0, PT, R2, UR4, PT ;  /* 0x0000000402007c0c */ /* 0x002fc4000bf02070 */
[----:B----4-:R-:W-:-:S11]  /*3c70*/  MOV R2, UR8 ;  /* 0x0000000800027c02 */ /* 0x010fd60008000f00 */
[----:B------:R1:W-:Y:S01]  /*3c80*/  @P0 ATOMS.AND RZ, [UR7+0x14], R2 ;  /* 0x00001402ffff098c */ /* 0x0003e2000a800007 */
[----:B--2---:R-:W-:-:S05]  /*3c90*/  IMAD.U32 R0, RZ, RZ, UR6 ;  /* 0x00000006ff007e24 */ /* 0x004fca000f8e00ff */
[----:B------:R1:W-:Y:S01]  /*3ca0*/  @P0 ATOMS.AND RZ, [UR7+0x18], R0 ;  /* 0x00001800ffff098c */ /* 0x0003e2000a800007 */
[----:B------:R-:W-:Y:S05]  /*3cb0*/  BRA `(.L_x_73) ;  /* 0x0000000000147947 */ /* 0x000fea0003800000 */
.L_x_72:
[----:B------:R-:W-:Y:S02]  /*3cc0*/  MOV R2, 0x3ce0 ;  /* 0x00003ce000027802 */ /* 0x000fe40000000f00 */
[----:B---3-5:R-:W-:Y:S05]  /*3cd0*/  CALL.REL.NOINC `($__internal_0_$__cuda_sm10x_tcgen05_guardrail_trap_col_being_dealloced_not_returned_by_alloc) ;  /* 0x0000008000dc7944 */ /* 0x028fea0003c00000 */
[----:B------:R-:W-:Y:S05]  /*3ce0*/  BRA `(.L_x_73) ;  /* 0x0000000000087947 */ /* 0x000fea0003800000 */
.L_x_71:
[----:B------:R-:W-:Y:S02]  /*3cf0*/  MOV R2, 0x3d10 ;  /* 0x00003d1000027802 */ /* 0x000fe40000000f00 */
[----:B---3-5:R-:W-:Y:S05]  /*3d00*/  CALL.REL.NOINC `($__internal_2_$__cuda_sm10x_tcgen05_guardrail_trap_unallocated_columns_being_dealloced) ;  /* 0x0000008000e87944 */ /* 0x028fea0003c00000 */
.L_x_73:
[----:B------:R-:W-:Y:S01]  /*3d10*/  NOP ;  /* 0x0000000000007918 */ /* 0x000fe20000000000 */
[----:B------:R-:W-:Y:S05]  /*3d20*/  EXIT ;  /* 0x000000000000794d */ /* 0x000fea0003800000 */
.L_x_57:
[----:B------:R-:W-:-:S09]  /*3d30*/  UISETP.NE.OR UP0, UPT, UR17, 0x3, !UP3 ;  /* 0x000000031100788c */ /* 0x000fd2000df05670 */
[----:B------:R-:W-:Y:S05]  /*3d40*/  BRA.U UP0, `(.L_x_74) ;  /* 0x00000011005c7547 */ /* 0x000fea000b800000 */
[----:B------:R-:W1:Y:S01]  /*3d50*/  S2UR UR10, SR_CgaCtaId ;  /* 0x00000000000a79c3 */ /* 0x000e620000008800 */
[----:B------:R-:W2:Y:S01]  /*3d60*/  LDCU UR31, c[0x0][0x370] ;  /* 0x00006e00ff1f77ac */ /* 0x000ea20008000800 */
[----:B------:R-:W-:Y:S02]  /*3d70*/  HFMA2 R13, -RZ, RZ, 0, 0 ;  /* 0x00000000ff0d7431 */ /* 0x000fe400000001ff */
[----:B------:R-:W-:Y:S01]  /*3d80*/  IMAD.MOV.U32 R15, RZ, RZ, 0x1 ;  /* 0x00000001ff0f7424 */ /* 0x000fe200078e00ff */
[----:B------:R-:W-:Y:S01]  /*3d90*/  MOV R7, 0x4000 ;  /* 0x0000400000077802 */ /* 0x000fe20000000f00 */
[----:B------:R-:W2:Y:S01]  /*3da0*/  LDCU.128 UR44, c[0x0][0xb10] ;  /* 0x00016200ff2c77ac */ /* 0x000ea20008000c00 */
[----:B------:R-:W-:Y:S01]  /*3db0*/  IMAD.MOV.U32 R14, RZ, RZ, RZ ;  /* 0x000000ffff0e7224 */ /* 0x000fe200078e00ff */
[----:B------:R-:W3:Y:S01]  /*3dc0*/  LDC.64 R16, c[0x0][0x348] ;  /* 0x0000d200ff107b82 */ /* 0x000ee20000000a00 */
[----:B------:R-:W4:Y:S01]  /*3dd0*/  LDCU UR30, c[0x0][0x374] ;  /* 0x00006e80ff1e77ac */ /* 0x000f220008000800 */
[----:B------:R-:W1:Y:S06]  /*3de0*/  LDCU UR15, c[0x0][0xb0c] ;  /* 0x00016180ff0f77ac */ /* 0x000e6c0008000800 */
[----:B------:R-:W3:Y:S01]  /*3df0*/  LDC.64 R2, c[0x0][0x888] ;  /* 0x00022200ff027b82 */ /* 0x000ee20000000a00 */
[----:B------:R-:W3:Y:S01]  /*3e00*/  LDCU UR49, c[0x0][0xb20] ;  /* 0x00016400ff3177ac */ /* 0x000ee20008000800 */
[----:B------:R-:W3:Y:S06]  /*3e10*/  LDCU UR4, c[0x0][0xb30] ;  /* 0x00016600ff0477ac */ /* 0x000eec0008000800 */
[----:B------:R-:W3:Y:S01]  /*3e20*/  LDC.64 R4, c[0x0][0x890] ;  /* 0x00022400ff047b82 */ /* 0x000ee20000000a00 */
[----:B------:R-:W-:Y:S01]  /*3e30*/  UMOV UR21, 0x400 ;  /* 0x0000040000157882 */ /* 0x000fe20000000000 */
[----:B--2---:R-:W-:-:S02]  /*3e40*/  UIMAD.WIDE.U32 UR6, UR31, UR44, URZ ;  /* 0x0000002c1f0672a5 */ /* 0x004fc4000f8e00ff */
[----:B----4-:R-:W-:Y:S02]  /*3e50*/  UIMAD.WIDE.U32 UR8, UR30, UR47, URZ ;  /* 0x0000002f1e0872a5 */ /* 0x010fe4000f8e00ff */
[----:B-1----:R-:W-:Y:S02]  /*3e60*/  ULEA UR21, UR10, UR21, 0x18 ;  /* 0x000000150a157291 */ /* 0x002fe4000f8ec0ff */
[----:B------:R-:W-:Y:S02]  /*3e70*/  UPLOP3.LUT UP3, UPT, UPT, UPT, UPT, 0x40, 0x4 ;  /* 0x000000000004789c */ /* 0x000fe40003f6e870 */
[----:B------:R-:W-:Y:S02]  /*3e80*/  UIADD3 UR37, UPT, UPT, UR21, 0x78, URZ ;  /* 0x0000007815257890 */ /* 0x000fe4000fffe0ff */
[----:B------:R-:W-:Y:S02]  /*3e90*/  UIADD3 UR33, UPT, UPT, UR21, 0x60, URZ ;  /* 0x0000006015217890 */ /* 0x000fe4000fffe0ff */
[----:B------:R-:W-:-:S02]  /*3ea0*/  UIADD3 UR25, UPT, UPT, UR21, 0x68, URZ ;  /* 0x0000006815197890 */ /* 0x000fc4000fffe0ff */
[----:B------:R-:W-:Y:S01]  /*3eb0*/  UIADD3 UR17, UPT, UPT, UR21, 0x70, URZ ;  /* 0x0000007015117890 */ /* 0x000fe2000fffe0ff */
[----:B------:R-:W-:Y:S01]  /*3ec0*/  UMOV UR6, UR7 ;  /* 0x0000000700067c82 */ /* 0x000fe20008000000 */
[----:B------:R-:W-:Y:S01]  /*3ed0*/  UMOV UR41, UR9 ;  /* 0x0000000900297c82 */ /* 0x000fe20008000000 */
[----:B------:R-:W-:Y:S02]  /*3ee0*/  UISETP.GE.AND UP0, UPT, UR42, 0x1, UPT ;  /* 0x000000012a00788c */ /* 0x000fe4000bf06270 */
[----:B------:R-:W-:Y:S01]  /*3ef0*/  UISETP.NE.AND UP4, UPT, UR42, 0x1, UPT ;  /* 0x000000012a00788c */ /* 0x000fe2000bf85270 */
[----:B------:R-:W1:Y:S01]  /*3f00*/  LDCU.64 UR22, c[0x0][0xb28] ;  /* 0x00016500ff1677ac */ /* 0x000e620008000a00 */
[----:B------:R-:W-:Y:S02]  /*3f10*/  UISETP.NE.AND UP6, UPT, UR15, 0x1, UPT ;  /* 0x000000010f00788c */ /* 0x000fe4000bfc5270 */
[----:B------:R-:W-:Y:S02]  /*3f20*/  UISETP.NE.AND UP5, UPT, UR46, 0x1, UPT ;  /* 0x000000012e00788c */ /* 0x000fe4000bfa5270 */
[----:B------:R-:W-:-:S02]  /*3f30*/  UPRMT UR37, UR10, 0x654, UR37 ;  /* 0x000006540a257896 */ /* 0x000fc40008000025 */
[----:B------:R-:W-:Y:S02]  /*3f40*/  USHF.R.U32.HI UR43, URZ, UR45, UR6 ;  /* 0x0000002dff2b7299 */ /* 0x000fe40008011606 */
[----:B------:R-:W-:Y:S02]  /*3f50*/  UPRMT UR40, UR10, 0x654, UR33 ;  /* 0x000006540a287896 */ /* 0x000fe40008000021 */
[----:B------:R-:W-:Y:S02]  /*3f60*/  UPRMT UR39, UR10, 0x654, UR25 ;  /* 0x000006540a277896 */ /* 0x000fe40008000019 */
[----:B------:R-:W-:Y:S02]  /*3f70*/  UPRMT UR38, UR10, 0x654, UR17 ;  /* 0x000006540a267896 */ /* 0x000fe40008000011 */
[----:B---3--:R-:W-:Y:S02]  /*3f80*/  USHF.R.U32.HI UR41, URZ, UR49, UR41 ;  /* 0x00000031ff297299 */ /* 0x008fe40008011629 */
[----:B------:R-:W-:-:S11]  /*3f90*/  UISETP.NE.AND UP2, UPT, UR4, 0x1, UPT ;  /* 0x000000010400788c */ /* 0x000fd6000bf45270 */
.L_x_85:
[C---:B------:R-:W-:Y:S02]  /*3fa0*/  LEA R12, R14.reuse, UR21, 0x3 ;  /* 0x000000150e0c7c11 */ /* 0x040fe4000f8e18ff */
[----:B------:R-:W-:Y:S02]  /*3fb0*/  SHF.L.U32 R0, R13, 0x1f, RZ ;  /* 0x0000001f0d007819 */ /* 0x000fe400000006ff */
[----:B------:R-:W-:Y:S02]  /*3fc0*/  LEA R8, R14, UR21, 0x4 ;  /* 0x000000150e087c11 */ /* 0x000fe4000f8e20ff */
[----:B--2---:R-:W2:Y:S02]  /*3fd0*/  SYNCS.PHASECHK.TRANS64.TRYWAIT P0, [R12+URZ+0xb0], R0 ;  /* 0x0000b0000c0075a7 */ /* 0x004ea400080011ff */
[----:B--2---:R-:W-:Y:S05]  /*3fe0*/  @!P0 BRA `(.L_x_75) ;  /* 0x0000007800c88947 */ /* 0x004fea0003800000 */
.L_x_165:
[----:B------:R-:W3:Y:S01]  /*3ff0*/  LDS.128 R8, [R8+0x120] ;  /* 0x0001200008087984 */ /* 0x000ee20000000c00 */
[----:B------:R-:W-:Y:S01]  /*4000*/  UISETP.GE.AND UP0, UPT, UR42, 0x1, UPT ;  /* 0x000000012a00788c */ /* 0x000fe2000bf06270 */
[----:B------:R-:W-:Y:S01]  /*4010*/  @!PT LDS RZ, [RZ] ;  /* 0x00000000fffff984 */ /* 0x000fe20000000800 */
[----:B------:R-:W-:Y:S01]  /*4020*/  @!PT LDS RZ, [RZ] ;  /* 0x00000000fffff984 */ /* 0x000fe20000000800 */
[----:B------:R-:W-:Y:S01]  /*4030*/  @!PT LDS RZ, [RZ] ;  /* 0x00000000fffff984 */ /* 0x000fe20000000800 */
[----:B------:R-:W-:Y:S01]  /*4040*/  @!PT LDS RZ, [RZ] ;  /* 0x00000000fffff984 */ /* 0x000fe20000000800 */
[----:B------:R4:W-:Y:S06]  /*4050*/  MEMBAR.ALL.CTA ;  /* 0x0000000000007992 */ /* 0x0009ec0000008000 */
[----:B----4-:R-:W4:Y:S01]  /*4060*/  FENCE.VIEW.ASYNC.S ;  /* 0x00000000000073c6 */ /* 0x010f220000000000 */
[----:B---3--:R-:W-:Y:S11]  /*4070*/  LOP3.LUT P0, RZ, R10, 0x1, RZ, 0xc0, !PT ;  /* 0x000000010aff7812 */ /* 0x008ff6000780c0ff */
[----:B------:R-:W-:Y:S02]  /*4080*/  @!UPT UIADD3 URZ, UPT, UPT, URZ, URZ, URZ ;  /* 0x000000fffffff290 */ /* 0x000fe4000fffe0ff */
[----:B----4-:R-:W-:Y:S01]  /*4090*/  VOTEU.ANY UP1, P0 ;  /* 0x0000000000ff7886 */ /* 0x010fe20000020100 */
[----:B------:R-:W-:Y:S11]  /*40a0*/  PLOP3.LUT P0, PT, PT, PT, UP1, 0x80, 0x8 ;  /* 0x000000000008781c */ /* 0x000ff60003f0f018 */
[----:B------:R-:W-:Y:S02]  /*40b0*/  @!UPT UIADD3 URZ, UPT, UPT, URZ, URZ, URZ ;  /* 0x000000fffffff290 */ /* 0x000fe4000fffe0ff */
[----:B--2---:R-:W-:Y:S02]  /*40c0*/  @P0 SHF.R.U32.HI R0, RZ, 0x10, R9 ;  /* 0x00000010ff000819 */ /* 0x004fe40000011609 */
[----:B------:R-:W-:Y:S02]  /*40d0*/  @P0 MOV R6, R8 ;  /* 0x0000000800060202 */ /* 0x000fe40000000f00 */
[----:B------:R-:W-:Y:S01]  /*40e0*/  @P0 R2UR UR4, R0 ;  /* 0x00000000000402ca */ /* 0x000fe200000e0000 */
[----:B------:R-:W-:Y:S01]  /*40f0*/  VIADD R0, R12, 0xc0 ;  /* 0x000000c00c007836 */ /* 0x000fe20000000000 */
[----:B------:R-:W-:Y:S02]  /*4100*/  @P0 LOP3.LUT R8, R9, 0xffff, RZ, 0xc0, !PT ;  /* 0x0000ffff09080812 */ /* 0x000fe400078ec0ff */
[----:B------:R-:W-:Y:S02]  /*4110*/  @P0 R2UR UR6, R6 ;  /* 0x00000000060602ca */ /* 0x000fe400000e0000 */
[----:B------:R-:W-:Y:S02]  /*4120*/  PRMT R0, RZ, 0x654, R0 ;  /* 0x00000654ff007816 */ /* 0x000fe40000000000 */
[----:B------:R-:W-:Y:S02]  /*4130*/  @P0 R2UR UR5, R8 ;  /* 0x00000000080502ca */ /* 0x000fe400000e0000 */
[----:B------:R2:W-:Y:S03]  /*4140*/  SYNCS.ARRIVE.TRANS64.RED.A1T0 RZ, [R0+URZ], RZ ;  /* 0x000000ff00ff79a7 */ /* 0x0005e600081004ff */
[----:B------:R-:W-:Y:S04]  /*4150*/  @UP1 UMOV UR29, UR4 ;  /* 0x00000004001d1c82 */ /* 0x000fe80008000000 */
[----:B------:R-:W-:Y:S04]  /*4160*/  @UP1 UMOV UR14, UR6 ;  /* 0x00000006000e1c82 */ /* 0x000fe80008000000 */
[----:B------:R-:W-:Y:S01]  /*4170*/  @UP1 UMOV UR13, UR5 ;  /* 0x00000005000d1c82 */ /* 0x000fe20008000000 */
[----:B------:R-:W-:Y:S05]  /*4180*/  BRA.U !UP0, `(.L_x_76) ;  /* 0x0000000108a47547 */ /* 0x000fea000b800000 */
[----:B------:R-:W-:Y:S02]  /*4190*/  UIMAD.WIDE.U32 UR18, UR13, UR47, URZ ;  /* 0x0000002f0d1272a5 */ /* 0x000fe4000f8e00ff */
[----:B------:R-:W-:Y:S02]  /*41a0*/  UIMAD.WIDE.U32 UR26, UR14, UR44, URZ ;  /* 0x0000002c0e1a72a5 */ /* 0x000fe4000f8e00ff */
[----:B------:R-:W-:Y:S02]  /*41b0*/  USEL UR4, UR30, UR41, !UP5 ;  /* 0x000000291e047287 */ /* 0x000fe4000e800000 */
[----:B------:R-:W-:Y:S02]  /*41c0*/  USEL UR7, UR31, UR43, !UP6 ;  /* 0x0000002b1f077287 */ /* 0x000fe4000f000000 */
[----:B-1----:R-:W-:Y:S02]  /*41d0*/  UIMAD.WIDE.U32 UR8, UR4, UR22, URZ ;  /* 0x00000016040872a5 */ /* 0x002fe4000f8e00ff */
[----:B------:R-:W-:Y:S01]  /*41e0*/  UIMAD.WIDE.U32 UR10, UR7, UR22, URZ ;  /* 0x00000016070a72a5 */ /* 0x000fe2000f8e00ff */
[----:B------:R-:W-:Y:S02]  /*41f0*/  UMOV UR5, UR19 ;  /* 0x0000001300057c82 */ /* 0x000fe40008000000 */
[----:B------:R-:W-:Y:S03]  /*4200*/  USHF.R.U32.HI UR6, URZ, UR49, UR5 ;  /* 0x00000031ff067299 */ /* 0x000fe60008011605 */
[----:B------:R-:W-:Y:S01]  /*4210*/  UMOV UR5, UR27 ;  /* 0x0000001b00057c82 */ /* 0x000fe20008000000 */
[----:B------:R-:W-:Y:S02]  /*4220*/  USEL UR6, UR13, UR6, !UP5 ;  /* 0x000000060d067287 */ /* 0x000fe4000e800000 */
[----:B------:R-:W-:Y:S03]  /*4230*/  USHF.R.U32.HI UR12, URZ, UR45, UR5 ;  /* 0x0000002dff0c7299 */ /* 0x000fe60008011605 */
[----:B------:R-:W-:Y:S02]  /*4240*/  UMOV UR5, UR9 ;  /* 0x0000000900057c82 */ /* 0x000fe40008000000 */
[----:B------:R-:W-:Y:S03]  /*4250*/  @UP4 USHF.R.U32.HI UR4, URZ, UR23, UR5 ;  /* 0x00000017ff044299 */ /* 0x000fe60008011605 */
[----:B------:R-:W-:Y:S01]  /*4260*/  UMOV UR5, UR11 ;  /* 0x0000000b00057c82 */ /* 0x000fe20008000000 */
[----:B------:R-:W-:Y:S02]  /*4270*/  UIMAD UR4, UR42, UR4, URZ ;  /* 0x000000042a0472a4 */ /* 0x000fe4000f8e02ff */
[----:B------:R-:W-:Y:S02]  /*4280*/  @UP4 USHF.R.U32.HI UR7, URZ, UR23, UR5 ;  /* 0x00000017ff074299 */ /* 0x000fe40008011605 */
[----:B------:R-:W-:Y:S02]  /*4290*/  UIMAD.WIDE.U32 UR10, UR6, UR22, URZ ;  /* 0x00000016060a72a5 */ /* 0x000fe4000f8e00ff */
[----:B------:R-:W-:Y:S02]  /*42a0*/  USEL UR5, UR14, UR12, !UP6 ;  /* 0x0000000c0e057287 */ /* 0x000fe4000f000000 */
[----:B------:R-:W-:Y:S02]  /*42b0*/  UIMAD UR8, UR42, UR7, URZ ;  /* 0x000000072a0872a4 */ /* 0x000fe4000f8e02ff */
[----:B------:R-:W-:Y:S03]  /*42c0*/  UISETP.GE.AND UP0, UPT, UR6, UR4, UPT ;  /* 0x000000040600728c */ /* 0x000fe6000bf06270 */
[----:B------:R-:W-:Y:S01]  /*42d0*/  UMOV UR4, UR11 ;  /* 0x0000000b00047c82 */ /* 0x000fe20008000000 */
[----:B------:R-:W-:Y:S02]  /*42e0*/  UISETP.GE.OR UP0, UPT, UR5, UR8, UP0 ;  /* 0x000000080500728c */ /* 0x000fe40008706670 */
[----:B------:R-:W-:Y:S02]  /*42f0*/  USHF.R.U32.HI UR4, URZ, UR23, UR4 ;  /* 0x00000017ff047299 */ /* 0x000fe40008011604 */
[----:B------:R-:W-:Y:S02]  /*4300*/  UIMAD.WIDE.U32 UR8, UR5, UR22, URZ ;  /* 0x00000016050872a5 */ /* 0x000fe4000f8e00ff */
[----:B------:R-:W-:Y:S04]  /*4310*/  USEL UR10, UR6, UR4, !UP4 ;  /* 0x00000004060a7287 */ /* 0x000fe8000e000000 */
[----:B------:R-:W-:Y:S01]  /*4320*/  UIADD3 UR11, UPT, UPT, -UR10, URZ, URZ ;  /* 0x000000ff0a0b7290 */ /* 0x000fe2000fffe1ff */
[----:B------:R-:W-:Y:S02]  /*4330*/  @!UP0 UMOV UR4, UR9 ;  /* 0x0000000900048c82 */ /* 0x000fe40008000000 */
[----:B------:R-:W-:Y:S02]  /*4340*/  @!UP0 USHF.R.U32.HI UR4, URZ, UR23, UR4 ;  /* 0x00000017ff048299 */ /* 0x000fe40008011604 */
[----:B------:R-:W-:Y:S02]  /*4350*/  UIMAD UR8, UR42, UR11, UR6 ;  /* 0x0000000b2a0872a4 */ /* 0x000fe4000f8e0206 */
[----:B------:R-:W-:Y:S04]  /*4360*/  @!UP0 USEL UR4, UR5, UR4, !UP4 ;  /* 0x0000000405048287 */ /* 0x000fe8000e000000 */
[----:B------:R-:W-:Y:S02]  /*4370*/  @!UP0 UIMAD UR8, UR7, UR8, UR4 ;  /* 0x00000008070882a4 */ /* 0x000fe4000f8e0204 */
[----:B------:R-:W-:Y:S02]  /*4380*/  @!UP0 UIADD3 UR9, UPT, UPT, UR10, -UR4, URZ ;  /* 0x800000040a098290 */ /* 0x000fe4000fffe0ff */
[----:B------:R-:W-:Y:S02]  /*4390*/  UIADD3 UR4, UPT, UPT, -UR5, URZ, URZ ;  /* 0x000000ff05047290 */ /* 0x000fe4000fffe1ff */
[----:B------:R-:W-:Y:S02]  /*43a0*/  UIADD3 UR7, UPT, UPT, -UR6, URZ, URZ ;  /* 0x000000ff06077290 */ /* 0x000fe4000fffe1ff */
[----:B------:R-:W-:Y:S02]  /*43b0*/  @!UP0 UIMAD UR6, UR9, UR42, UR5 ;  /* 0x0000002a090682a4 */ /* 0x000fe4000f8e0205 */
[----:B------:R-:W-:Y:S02]  /*43c0*/  UIMAD UR14, UR15, UR4, UR14 ;  /* 0x000000040f0e72a4 */ /* 0x000fe4000f8e020e */
[----:B------:R-:W-:Y:S01]  /*43d0*/  UIMAD UR13, UR46, UR7, UR13 ;  /* 0x000000072e0d72a4 */ /* 0x000fe2000f8e020d */
[----:B------:R-:W-:Y:S02]  /*43e0*/  @!UP0 UMOV UR5, UR8 ;  /* 0x0000000800058c82 */ /* 0x000fe40008000000 */
[----:B------:R-:W-:Y:S02]  /*43f0*/  UIMAD UR14, UR5, UR15, UR14 ;  /* 0x0000000f050e72a4 */ /* 0x000fe4000f8e020e */
[----:B------:R-:W-:Y:S11]  /*4400*/  UIMAD UR13, UR6, UR46, UR13 ;  /* 0x0000002e060d72a4 */ /* 0x000ff6000f8e020d */
[----:B------:R-:W-:Y:S01]  /*4410*/  @!UPT UIADD3 URZ, UPT, UPT, URZ, URZ, URZ ;  /* 0x000000fffffff290 */ /* 0x000fe2000fffe0ff */
.L_x_76:
[----:B------:R-:W3:Y:S01]  /*4420*/  @!UP2 LDCU.128 UR8, c[0x0][0xb10] ;  /* 0x00016200ff08a7ac */ /* 0x000ee20008000c00 */
[C---:B------:R-:W-:Y:S02]  /*4430*/  ISETP.NE.U32.AND P1, PT, R4.reuse, RZ, PT ;  /* 0x000000ff0400720c */ /* 0x040fe40003f25070 */
[----:B------:R-:W-:Y:S02]  /*4440*/  ISETP.NE.U32.AND P0, PT, R4, RZ, PT ;  /* 0x000000ff0400720c */ /* 0x000fe40003f05070 */
[C---:B------:R-:W-:Y:S02]  /*4450*/  ISETP.NE.AND.EX P1, PT, R5.reuse, RZ, PT, P1 ;  /* 0x000000ff0500720c */ /* 0x040fe40003f25310 */
[----:B------:R-:W-:Y:S01]  /*4460*/  ISETP.NE.AND.EX P0, PT, R5, RZ, PT, P0 ;  /* 0x000000ff0500720c */ /* 0x000fe20003f05300 */
[----:B------:R-:W4:Y:S01]  /*4470*/  @!UP2 LDCU UR5, c[0x0][0xb0c] ;  /* 0x00016180ff05a7ac */ /* 0x000f220008000800 */
[----:B------:R-:W-:Y:S01]  /*4480*/  SHF.L.U32 R9, R15, 0x1f, RZ ;  /* 0x0000001f0f097819 */ /* 0x000fe200000006ff */
[----:B------:R-:W-:Y:S02]  /*4490*/  USHF.L.U32 UR35, UR16, 0x7, URZ ;  /* 0x0000000710237899 */ /* 0x000fe400080006ff */
[----:B------:R-:W-:Y:S02]  /*44a0*/  USHF.L.U32 UR34, UR20, 0x8, URZ ;  /* 0x0000000814227899 */ /* 0x000fe400080006ff */
[----:B---3--:R-:W-:Y:S07]  /*44b0*/  UIMAD.WIDE.U32 UR6, UR14, UR8, URZ ;  /* 0x000000080e0672a5 */ /* 0x008fee000f8e00ff */
[----:B------:R-:W-:Y:S01]  /*44c0*/  @!UP2 UMOV UR4, UR7 ;  /* 0x000000070004ac82 */ /* 0x000fe20008000000 */
[----:B----4-:R-:W-:Y:S02]  /*44d0*/  @!UP2 UISETP.NE.AND UP0, UPT, UR5, 0x1, UPT ;  /* 0x000000010500a88c */ /* 0x010fe4000bf05270 */
[----:B------:R-:W-:Y:S02]  /*44e0*/  @!UP2 USHF.R.U32.HI UR4, URZ, UR9, UR4 ;  /* 0x00000009ff04a299 */ /* 0x000fe40008011604 */
[----:B------:R-:W-:Y:S02]  /*44f0*/  UIMAD.WIDE.U32 UR6, UR13, UR11, URZ ;  /* 0x0000000b0d0672a5 */ /* 0x000fe4000f8e00ff */
[----:B------:R-:W-:Y:S02]  /*4500*/  @!UP2 USEL UR8, UR14, UR4, !UP0 ;  /* 0x000000040e08a287 */ /* 0x000fe4000c000000 */
[----:B------:R-:W-:Y:S03]  /*4510*/  @!UP2 UISETP.NE.AND UP0, UPT, UR10, 0x1, UPT ;  /* 0x000000010a00a88c */ /* 0x000fe6000bf05270 */
[----:B------:R-:W-:Y:S02]  /*4520*/  @!UP2 UMOV UR6, UR7 ;  /* 0x000000070006ac82 */ /* 0x000fe40008000000 */
[----:B------:R-:W3:Y:S02]  /*4530*/  @!UP2 LDCU UR4, c[0x0][0xb20] ;  /* 0x00016400ff04a7ac */ /* 0x000ee40008000800 */
[----:B---3--:R-:W-:Y:S04]  /*4540*/  @!UP2 USHF.R.U32.HI UR6, URZ, UR4, UR6 ;  /* 0x00000004ff06a299 */ /* 0x008fe80008011606 */
[----:B------:R-:W-:Y:S04]  /*4550*/  @!UP2 USEL UR6, UR13, UR6, !UP0 ;  /* 0x000000060d06a287 */ /* 0x000fe8000c000000 */
[----:B------:R-:W-:Y:S02]  /*4560*/  @!UP2 UIADD3 UR4, UPT, UPT, -UR8, UR6, URZ ;  /* 0x000000060804a290 */ /* 0x000fe4000fffe1ff */
[----:B------:R-:W-:Y:S02]  /*4570*/  @!UP2 UIADD3 UR6, UPT, UPT, UR8, -UR6, URZ ;  /* 0x800000060806a290 */ /* 0x000fe4000fffe0ff */
[----:B------:R-:W-:Y:S02]  /*4580*/  @!UP2 UIMAD UR14, UR4, UR5, UR14 ;  /* 0x00000005040ea2a4 */ /* 0x000fe4000f8e020e */
[----:B------:R-:W-:Y:S01]  /*4590*/  @!UP2 UIMAD UR13, UR6, UR10, UR13 ;  /* 0x0000000a060da2a4 */ /* 0x000fe2000f8e020d */
[----:B------:R-:W-:Y:S11]  /*45a0*/  BRA.U UP3, `(.L_x_77) ;  /* 0x0000000103107547 */ /* 0x000ff6000b800000 */
[----:B------:R-:W-:Y:S04]  /*45b0*/  MOV R6, UR48 ;  /* 0x0000003000067c02 */ /* 0x000fe80008000f00 */
[----:B------:R-:W-:Y:S04]  /*45c0*/  SHF.L.U32 R6, R6, 0x1f, RZ ;  /* 0x0000001f06067819 */ /* 0x000fe800000006ff */
[----:B------:R-:W3:Y:S02]  /*45d0*/  SYNCS.PHASECHK.TRANS64.TRYWAIT P2, [UR21+0xa8], R6 ;  /* 0x0000a806ff0075a7 */ /* 0x000ee40008041115 */
[----:B---3--:R-:W-:Y:S05]  /*45e0*/  @!P2 BRA `(.L_x_78) ;  /* 0x00000074005ca947 */ /* 0x008fea0003800000 */
.L_x_77:
[----:B------:R-:W-:Y:S05]  /*45f0*/  @!P1 BRA `(.L_x_79) ;  /* 0x0000000000309947 */ /* 0x000fea0003800000 */
[----:B------:R-:W-:Y:S01]  /*4600*/  ISETP.NE.U32.AND P1, PT, R2, RZ, PT ;  /* 0x000000ff0200720c */ /* 0x000fe20003f25070 */
[----:B------:R-:W3:Y:S01]  /*4610*/  LDCU.64 UR4, c[0x0][0x358] ;  /* 0x00006b00ff0477ac */ /* 0x000ee20008000a00 */
[----:B------:R-:W-:Y:S02]  /*4620*/  IMAD.MOV.U32 R142, RZ, RZ, 0x1 ;  /* 0x00000001ff8e7424 */ /* 0x000fe400078e00ff */
[----:B------:R-:W-:Y:S11]  /*4630*/  ISETP.NE.AND.EX P1, PT, R3, RZ, PT, P1 ;  /* 0x000000ff0300720c */ /* 0x000ff60003f25310 */
[----:B------:R-:W-:Y:S02]  /*4640*/  @!UPT UIADD3 URZ, UPT, UPT, URZ, URZ, URZ ;  /* 0x000000fffffff290 */ /* 0x000fe4000fffe0ff */
[----:B------:R-:W4:Y:S01]  /*4650*/  @P1 LDC.64 R10, c[0x0][0x888] ;  /* 0x00022200ff0a1b82 */ /* 0x000f220000000a00 */
[----:B--2---:R-:W-:Y:S04]  /*4660*/  @P1 IMAD R0, R4, UR36, RZ ;  /* 0x0000002404001c24 */ /* 0x004fe8000f8e02ff */
[----:B----4-:R-:W-:Y:S04]  /*4670*/  @P1 IMAD.WIDE R10, R0, 0x4, R10 ;  /* 0x00000004000a1825 */ /* 0x010fe800078e020a */
[----:B------:R-:W-:Y:S01]  /*4680*/  HFMA2 R0, -RZ, RZ, 0, 5.9604644775390625e-08 ;  /* 0x00000001ff007431 */ /* 0x000fe200000001ff */
[----:B---3-5:R3:W5:Y:S04]  /*4690*/  @P1 LDG.E R73, desc[UR4][R10.64] ;  /* 0x000000040a491981 */ /* 0x028768000c1e1900 */
[----:B------:R-:W-:Y:S01]  /*46a0*/  @!P1 PRMT R142, R0, 0x7610, R142 ;  /* 0x00007610008e9816 */ /* 0x000fe2000000008e */
[----:B---3--:R-:W4:Y:S06]  /*46b0*/  @!P1 LDC R73, c[0x0][0x880] ;  /* 0x00022000ff499b82 */ /* 0x008f2c0000000800 */
.L_x_79:
[----:B----45:R-:W-:Y:S01]  /*46c0*/  @!P0 FSETP.EQ.AND P1, PT, R73, RZ, PT ;  /* 0x000000ff4900820b */ /* 0x030fe20003f22000 */
[----:B------:R-:W-:Y:S01]  /*46d0*/  @!UPT UIADD3 URZ, UPT, UPT, URZ, URZ, URZ ;  /* 0x000000fffffff290 */ /* 0x000fe2000fffe0ff */
[----:B------:R-:W-:Y:S11]  /*46e0*/  @!P0 BRA `(.L_x_80) ;  /* 0x0000000000188947 */ /* 0x000ff60003800000 */
[----:B------:R-:W-:Y:S02]  /*46f0*/  LOP3.LUT P0, RZ, R142, 0xff, RZ, 0xc0, !PT ;  /* 0x000000ff8eff7812 */ /* 0x000fe4000780c0ff */
[----:B------:R-:W-:Y:S04]  /*4700*/  ISETP.NE.U32.AND P1, PT, R2, RZ, PT ;  /* 0x000000ff0200720c */ /* 0x000fe80003f25070 */
[----:B------:R-:W-:Y:S04]  /*4710*/  ISETP.NE.AND.EX P1, PT, R3, RZ, PT, P1 ;  /* 0x000000ff0300720c */ /* 0x000fe80003f25310 */
[----:B------:R-:W-:Y:S03]  /*4720*/  PLOP3.LUT P1, PT, P1, PT, PT, 0x8, 0x80 ;  /* 0x000000000080781c */ /* 0x000fe60000f2e170 */
[----:B------:R-:W-:Y:S11]  /*4730*/  @P0 FSETP.EQ.AND P1, PT, R73, RZ, PT ;  /* 0x000000ff4900020b */ /* 0x000ff60003f22000 */
[----:B------:R-:W-:Y:S02]  /*4740*/  @!UPT UIADD3 URZ, UPT, UPT, URZ, URZ, URZ ;  /* 0x000000fffffff290 */ /* 0x000fe4000fffe0ff */
.L_x_80:
[----:B------:R-:W3:Y:S01]  /*4750*/  SYNCS.PHASECHK.TRANS64.TRYWAIT P2, [UR21+0x80], R9 ;  /* 0x00008009ff0075a7 */ /* 0x000ee20008041115 */
[----:B------:R-:W-:Y:S04]  /*4760*/  ELECT P0, URZ, PT ;  /* 0x0000000000ff782f */ /* 0x000fe80003800000 */
[----:B------:R-:W-:Y:S11]  /*4770*/  PLOP3.LUT P1, PT, P1, P0, PT, 0xf2, 0x2f ;  /* 0x00000000002f781c */ /* 0x000ff60000f21e72 */
[----:B------:R-:W-:Y:S02]  /*4780*/  @!UPT UIADD3 URZ, UPT, UPT, URZ, URZ, URZ ;  /* 0x000000fffffff290 */ /* 0x000fe4000fffe0ff */
[----:B------:R-:W-:Y:S05]  /*4790*/  @!P1 IADD3 R8, P0, PT, R16, 0x580, RZ ;  /* 0x0000058010089810 */ /* 0x000fea0007f1e0ff */
[----:B--2---:R-:W-:Y:S01]  /*47a0*/  @!P1 IMAD.X R6, RZ, RZ, R17, P0 ;  /* 0x000000ffff069224 */ /* 0x004fe200000e0611 */
[----:B---3--:R-:W-:Y:S07]  /*47b0*/  @!P2 BRA `(.L_x_81) ;  /* 0x000000740000a947 */ /* 0x008fee0003800000 */
.L_x_168:
[----:B------:R-:W-:Y:S01]  /*47c0*/  @!P1 R2UR UR5, R8 ;  /* 0x00000000080592ca */ /* 0x000fe200000e0000 */
[----:B------:R-:W-:Y:S01]  /*47d0*/  VOTEU.ALL UP0, P1 ;  /* 0x0000000000ff7886 */ /* 0x000fe20000800000 */
[----:B------:R-:W-:Y:S01]  /*47e0*/  @!P1 R2UR UR4, R6 ;  /* 0x00000000060492ca */ /* 0x000fe200000e0000 */
[----:B--2---:R-:W-:Y:S01]  /*47f0*/  @!P1 IMAD.MOV.U32 R0, RZ, RZ, 0x4000 ;  /* 0x00004000ff009424 */ /* 0x004fe200078e00ff */
[----:B------:R-:W-:Y:S01]  /*4800*/  UMOV UR6, 0x0 ;  /* 0x0000000000067882 */ /* 0x000fe20000000000 */
[----:B------:R-:W-:Y:S01]  /*4810*/  UMOV UR7, 0x10000000 ;  /* 0x1000000000077882 */ /* 0x000fe20000000000 */
[----:B------:R-:W-:Y:S01]  /*4820*/  @!UP0 UIADD3 UR32, UPT, UPT, UR21, 0x400, URZ ;  /* 0x0000040015208890 */ /* 0x000fe2000fffe0ff */
[----:B------:R-:W-:Y:S01]  /*4830*/  @!P1 IADD3 R8, P0, PT, R16, 0x580, RZ ;  /* 0x0000058010089810 */ /* 0x000fe20007f1e0ff */
[----:B------:R-:W-:Y:S04]  /*4840*/  VOTEU.ALL UP0, P1 ;  /* 0x0000000000ff7886 */ /* 0x000fe80000800000 */
[----:B------:R-:W-:Y:S02]  /*4850*/  @!P1 IMAD.X R6, RZ, RZ, R17, P0 ;  /* 0x000000ffff069224 */ /* 0x000fe400000e0611 */
[----:B------:R-:W-:Y:S02]  /*4860*/  IMAD.U32 R10, RZ, RZ, UR5 ;  /* 0x00000005ff0a7e24 */ /* 0x000fe4000f8e00ff */
[----:B------:R-:W-:Y:S03]  /*4870*/  IMAD.U32 R11, RZ, RZ, UR4 ;  /* 0x00000004ff0b7e24 */ /* 0x000fe6000f8e00ff */
[----:B------:R-:W-:Y:S02]  /*4880*/  @!P1 R2UR UR4, R10 ;  /* 0x000000000a0492ca */ /* 0x000fe400000e0000 */
[----:B------:R-:W-:Y:S11]  /*4890*/  @!P1 R2UR UR5, R11 ;  /* 0x000000000b0592ca */ /* 0x000ff600000e0000 */
[----:B------:R-:W-:Y:S02]  /*48a0*/  @!UPT UIADD3 URZ, UPT, UPT, URZ, URZ, URZ ;  /* 0x000000fffffff290 */ /* 0x000fe4000fffe0ff */
[----:B------:R2:W-:Y:S01]  /*48b0*/  @!UP0 UTMALDG.3D [UR32], [UR4], desc[UR6] ;  /* 0x00000620040085b4 */ /* 0x0005e20008011000 */
[----:B------:R2:W-:Y:S01]  /*48c0*/  @!P1 SYNCS.ARRIVE.TRANS64.RED.A0TR RZ, [UR21+0x60], R0 ;  /* 0x00006000ffff99a7 */ /* 0x0005e20008300415 */
[----:B------:R-:W-:Y:S01]  /*48d0*/  SYNCS.ARRIVE.TRANS64.RED.A1T0 RZ, [UR40], RZ ;  /* 0x000000ffffff79a7 */ /* 0x000fe20008100428 */
[----:B------:R-:W3:Y:S02]  /*48e0*/  SYNCS.PHASECHK.TRANS64.TRYWAIT P2, [UR21+0x88], R9 ;  /* 0x00008809ff0075a7 */ /* 0x000ee40008041115 */
[----:B--23--:R-:W-:Y:S05]  /*48f0*/  @!P2 BRA `(.L_x_82) ;  /* 0x0000007000c8a947 */ /* 0x00cfea0003800000 */
.L_x_170:
        /* <DEDUP_REMOVED lines=8> */
[----:B------:R-:W-:Y:S01]  /*4980*/  @!UP0 UIADD3 UR24, UPT, UPT, UR21, 0x4400, URZ ;  /* 0x0000440015188890 */ /* 0x000fe2000fffe0ff */
[----:B------:R-:W-:Y:S01]  /*4990*/  VOTEU.ALL UP0, P1 ;  /* 0x0000000000ff7886 */ /* 0x000fe20000800000 */
[----:B------:R-:W-:Y:S01]  /*49a0*/  UMOV UR27, UR35 ;  /* 0x00000023001b7c82 */ /* 0x000fe20008000000 */
[----:B------:R-:W-:Y:S02]  /*49b0*/  UMOV UR28, UR36 ;  /* 0x00000024001c7c82 */ /* 0x000fe40008000000 */
[----:B------:R-:W-:Y:S02]  /*49c0*/  IMAD.U32 R10, RZ, RZ, UR5 ;  /* 0x00000005ff0a7e24 */ /* 0x000fe4000f8e00ff */
[----:B------:R-:W-:Y:S02]  /*49d0*/  IMAD.U32 R11, RZ, RZ, UR4 ;  /* 0x00000004ff0b7e24 */ /* 0x000fe4000f8e00ff */
[----:B------:R-:W-:Y:S01]  /*49e0*/  @!P1 IMAD.X R6, RZ, RZ, R17, P0 ;  /* 0x000000ffff069224 */ /* 0x000fe200000e0611 */
        /* <DEDUP_REMOVED lines=8> */
.L_x_172:
[----:B------:R-:W-:Y:S01]  /*4a70*/  @!P1 R2UR UR5, R8 ;  /* 0x00000000080592ca */ /* 0x000fe200000e0000 */
[----:B------:R-:W-:Y:S01]  /*4a80*/  VOTEU.ALL UP0, P1 ;  /* 0x0000000000ff7886 */ /* 0x000fe20000800000 */
[----:B------:R-:W-:Y:S01]  /*4a90*/  @!P1 R2UR UR4, R6 ;  /* 0x00000000060492ca */ /* 0x000fe200000e0000 */
[----:B--2---:R-:W-:Y:S01]  /*4aa0*/  @!P1 IMAD.MOV.U32 R0, RZ, RZ, 0x4000 ;  /* 0x00004000ff009424 */ /* 0x004fe200078e00ff */
[----:B------:R-:W-:Y:S01]  /*4ab0*/  UMOV UR6, 0x0 ;  /* 0x0000000000067882 */ /* 0x000fe20000000000 */
[----:B------:R-:W-:Y:S01]  /*4ac0*/  UMOV UR7, 0x10000000 ;  /* 0x1000000000077882 */ /* 0x000fe20000000000 */
[----:B------:R-:W-:Y:S01]  /*4ad0*/  @!UP0 UIADD3 UR18, UPT, UPT, UR34, 0x80, URZ ;  /* 0x0000008022128890 */ /* 0x000fe2000fffe0ff */
[----:B------:R-:W-:Y:S01]  /*4ae0*/  VIADD R14, R14, 0x1 ;  /* 0x000000010e0e7836 */ /* 0x000fe20000000000 */
[----:B------:R-:W-:Y:S01]  /*4af0*/  @!UP0 UIADD3 UR16, UPT, UPT, UR21, 0x8400, URZ ;  /* 0x0000840015108890 */ /* 0x000fe2000fffe0ff */
[----:B------:R-:W-:Y:S01]  /*4b00*/  VOTEU.ALL UP0, P1 ;  /* 0x0000000000ff7886 */ /* 0x000fe20000800000 */
[----:B------:R-:W-:Y:S01]  /*4b10*/  UMOV UR19, UR35 ;  /* 0x0000002300137c82 */ /* 0x000fe20008000000 */
[----:B------:R-:W-:Y:S02]  /*4b20*/  UMOV UR20, UR36 ;  /* 0x0000002400147c82 */ /* 0x000fe40008000000 */
        /* <DEDUP_REMOVED lines=10> */
.L_x_174:
[----:B------:R-:W-:Y:S01]  /*4bd0*/  @!P1 IADD3 R6, P0, PT, R16, 0x580, RZ ;  /* 0x0000058010069810 */ /* 0x000fe20007f1e0ff */
[----:B------:R-:W-:Y:S01]  /*4be0*/  VOTEU.ALL UP0, P1 ;  /* 0x0000000000ff7886 */ /* 0x000fe20000800000 */
[----:B------:R-:W-:Y:S01]  /*4bf0*/  UMOV UR6, 0x0 ;  /* 0x0000000000067882 */ /* 0x000fe20000000000 */
[----:B------:R-:W-:Y:S01]  /*4c00*/  UMOV UR7, 0x10000000 ;  /* 0x1000000000077882 */ /* 0x000fe20000000000 */
[----:B------:R-:W-:Y:S01]  /*4c10*/  @!P1 R2UR UR5, R6 ;  /* 0x00000000060592ca */ /* 0x000fe200000e0000 */
[----:B--2---:R-:W-:Y:S01]  /*4c20*/  @!P1 IMAD.X R0, RZ, RZ, R17, P0 ;  /* 0x000000ffff009224 */ /* 0x004fe200000e0611 */
[----:B------:R-:W-:Y:S01]  /*4c30*/  @!UP0 UIADD3 UR10, UPT, UPT, UR34, 0xc0, URZ ;  /* 0x000000c0220a8890 */ /* 0x000fe2000fffe0ff */
[----:B------:R-:W-:Y:S01]  /*4c40*/  R2UR UR18, R144 ;  /* 0x00000000901272ca */ /* 0x000fe200000e0000 */
[----:B------:R-:W-:Y:S01]  /*4c50*/  @!UP0 UIADD3 UR8, UPT, UPT, UR21, 0xc400, URZ ;  /* 0x0000c40015088890 */ /* 0x000fe2000fffe0ff */
[----:B------:R-:W-:Y:S01]  /*4c60*/  R2UR UR16, R145 ;  /* 0x00000000911072ca */ /* 0x000fe200000e0000 */
[----:B------:R-:W-:Y:S01]  /*4c70*/  @!UP0 UIADD3 UR9, UPT, UPT, UR21, 0x78, URZ ;  /* 0x0000007815098890 */ /* 0x000fe2000fffe0ff */
[----:B------:R-:W-:Y:S01]  /*4c80*/  @!P1 R2UR UR4, R0 ;  /* 0x00000000000492ca */ /* 0x000fe200000e0000 */
[----:B------:R-:W-:Y:S01]  /*4c90*/  VOTEU.ALL UP0, P1 ;  /* 0x0000000000ff7886 */ /* 0x000fe20000800000 */
[----:B------:R-:W-:Y:S01]  /*4ca0*/  UMOV UR11, UR35 ;  /* 0x00000023000b7c82 */ /* 0x000fe20008000000 */
[----:B------:R-:W-:Y:S01]  /*4cb0*/  UMOV UR12, UR36 ;  /* 0x00000024000c7c82 */ /* 0x000fe20008000000 */
[C---:B------:R-:W-:Y:S01]  /*4cc0*/  ISETP.NE.AND P0, PT, R14.reuse, 0x2, PT ;  /* 0x000000020e00780c */ /* 0x040fe20003f05270 */
[----:B------:R-:W-:Y:S01]  /*4cd0*/  UPLOP3.LUT UP3, UPT, UPT, UPT, UPT, 0x80, 0x8 ;  /* 0x000000000008789c */ /* 0x000fe20003f6f070 */
[----:B------:R-:W-:Y:S01]  /*4ce0*/  IMAD.U32 R8, RZ, RZ, UR5 ;  /* 0x00000005ff087e24 */ /* 0x000fe2000f8e00ff */
[----:B------:R-:W-:Y:S01]  /*4cf0*/  LOP3.LUT R15, R15, 0x1, RZ, 0x3c, !PT ;  /* 0x000000010f0f7812 */ /* 0x000fe200078e3cff */
[----:B------:R-:W-:Y:S01]  /*4d00*/  UMOV UR36, UR29 ;  /* 0x0000001d00247c82 */ /* 0x000fe20008000000 */
[----:B------:R-:W-:Y:S01]  /*4d10*/  SEL R0, RZ, 0x1, P0 ;  /* 0x00000001ff007807 */ /* 0x000fe20000000000 */
[----:B------:R-:W-:Y:S01]  /*4d20*/  UIADD3 UR20, UPT, UPT, UR13, UR18, URZ ;  /* 0x000000120d147290 */ /* 0x000fe2000fffe0ff */
[----:B------:R-:W-:Y:S01]  /*4d30*/  SEL R14, R14, RZ, P0 ;  /* 0x000000ff0e0e7207 */ /* 0x000fe20000000000 */
[----:B------:R-:W-:Y:S01]  /*4d40*/  UIADD3 UR16, UPT, UPT, UR14, UR16, URZ ;  /* 0x000000100e107290 */ /* 0x000fe2000fffe0ff */
[----:B------:R-:W-:Y:S01]  /*4d50*/  IMAD.U32 R9, RZ, RZ, UR4 ;  /* 0x00000004ff097e24 */ /* 0x000fe2000f8e00ff */
[----:B------:R-:W-:Y:S02]  /*4d60*/  @!P1 R2UR UR4, R8 ;  /* 0x00000000080492ca */ /* 0x000fe400000e0000 */
[----:B------:R-:W-:Y:S02]  /*4d70*/  LOP3.LUT R13, R13, R0, RZ, 0x3c, !PT ;  /* 0x000000000d0d7212 */ /* 0x000fe400078e3cff */
[----:B------:R-:W-:Y:S11]  /*4d80*/  @!P1 R2UR UR5, R9 ;  /* 0x00000000090592ca */ /* 0x000ff600000e0000 */
[----:B------:R-:W-:Y:S02]  /*4d90*/  @!UPT UIADD3 URZ, UPT, UPT, URZ, URZ, URZ ;  /* 0x000000fffffff290 */ /* 0x000fe4000fffe0ff */
[----:B------:R2:W-:Y:S01]  /*4da0*/  @!UP0 UTMALDG.3D [UR8], [UR4], desc[UR6] ;  /* 0x00000608040085b4 */ /* 0x0005e20008011000 */
[----:B------:R2:W-:Y:S01]  /*4db0*/  @!P1 SYNCS.ARRIVE.TRANS64.RED.A0TR RZ, [UR21+0x78], R7 ;  /* 0x00007807ffff99a7 */ /* 0x0005e20008300415 */
[----:B------:R-:W-:Y:S01]  /*4dc0*/  SYNCS.ARRIVE.TRANS64.RED.A1T0 RZ, [UR37], RZ ;  /* 0x000000ffffff79a7 */ /* 0x000fe20008100425 */
[----:B------:R-:W-:Y:S05]  /*4dd0*/  BRA.U UP1, `(.L_x_85) ;  /* 0xfffffff101707547 */ /* 0x000fea000b83ffff */
[----:B------:R-:W-:-:S04]  /*4de0*/  SHF.L.U32 R2, R15, 0x1f, RZ ;  /* 0x0000001f0f027819 */ /* 0x000fc800000006ff */
[----:B------:R-:W3:Y:S02]  /*4df0*/  SYNCS.PHASECHK.TRANS64.TRYWAIT P0, [UR21+0x80], R2 ;  /* 0x00008002ff0075a7 */ /* 0x000ee40008001115 */
[----:B---3--:R-:W-:Y:S05]  /*4e00*/  @!P0 BRA `(.L_x_86) ;  /* 0x0000006c00cc8947 */ /* 0x008fea0003800000 */
.L_x_176:
[----:B------:R-:W4:Y:S02]  /*4e10*/  SYNCS.PHASECHK.TRANS64.TRYWAIT P0, [UR21+0x88], R2 ;  /* 0x00008802ff0075a7 */ /* 0x000f240008001115 */
[----:B----4-:R-:W-:Y:S05]  /*4e20*/  @!P0 BRA `(.L_x_87) ;  /* 0x0000006c00dc8947 */ /* 0x010fea0003800000 */
.L_x_178:
[----:B------:R-:W4:Y:S02]  /*4e30*/  SYNCS.PHASECHK.TRANS64.TRYWAIT P0, [UR21+0x90], R2 ;  /* 0x00009002ff0075a7 */ /* 0x000f240008001115 */
[----:B----4-:R-:W-:Y:S05]  /*4e40*/  @!P0 BRA `(.L_x_88) ;  /* 0x0000006c00ec8947 */ /* 0x010fea0003800000 */
.L_x_180:
[----:B---3--:R-:W-:-:S07]  /*4e50*/  MOV R0, UR21 ;  /* 0x0000001500007c02 */ /* 0x008fce0008000f00 */
.L_x_89:
[----:B---3--:R-:W-:-:S04]  /*4e60*/  SHF.L.U32 R2, R15, 0x1f, RZ ;  /* 0x0000001f0f027819 */ /* 0x008fc800000006ff */
[----:B------:R3:W4:Y:S03]  /*4e70*/  SYNCS.PHASECHK.TRANS64.TRYWAIT P0, [R0+URZ+0x98], R2 ;  /* 0x00009802000075a7 */ /* 0x00072600080011ff */
[----:B----4-:R-:W-:Y:S05]  /*4e80*/  @!P0 NANOSLEEP.SYNCS 0x989680 ;  /* 0x009896800000895d */ /* 0x010fea0003900000 */
[----:B------:R-:W4:Y:S02]  /*4e90*/  @!P0 SYNCS.PHASECHK.TRANS64 P0, [R0+URZ+0x98], R2 ;  /* 0x00009802000085a7 */ /* 0x000f2400080010ff */
[----:B-12-4-:R-:W-:Y:S05]  /*4ea0*/  @P0 EXIT ;  /* 0x000000000000094d */ /* 0x016fea0003800000 */
[----:B------:R-:W-:Y:S05]  /*4eb0*/  BRA `(.L_x_89) ;  /* 0xfffffffc00e87947 */ /* 0x000fea000383ffff */
.L_x_74:
[----:B------:R-:W-:-:S06]  /*4ec0*/  UISETP.GE.AND UP0, UPT, UR17, 0x4, UPT ;  /* 0x000000041100788c */ /* 0x000fcc000bf06270 */
[----:B------:R-:W-:-:S13]  /*4ed0*/  PLOP3.LUT P0, PT, PT, PT, UP0, 0x80, 0x8 ;  /* 0x000000000008781c */ /* 0x000fda0003f0f008 */
[----:B------:R-:W-:Y:S05]  /*4ee0*/  @!P0 EXIT ;  /* 0x000000000000894d */ /* 0x000fea0003800000 */
[----:B------:R-:W1:Y:S08]  /*4ef0*/  S2UR UR4, SR_CgaCtaId ;  /* 0x00000000000479c3 */ /* 0x000e700000008800 */
[----:B------:R-:W-:Y:S01]  /*4f00*/  BAR.SYNC.DEFER_BLOCKING 0x6, 0xa0 ;  /* 0x0182800000007b1d */ /* 0x000fe20000010000 */
[C---:B------:R-:W-:Y:S01]  /*4f10*/  IMAD.SHL.U32 R2, R157.reuse, 0x40, RZ ;  /* 0x000000409d027824 */ /* 0x040fe200078e00ff */
[C---:B------:R-:W-:Y:S01]  /*4f20*/  LOP3.LUT R141, R157.reuse, 0x1, RZ, 0xc0, !PT ;  /* 0x000000019d8d7812 */ /* 0x040fe200078ec0ff */
[C---:B------:R-:W-:Y:S01]  /*4f30*/  IMAD.SHL.U32 R140, R157.reuse, 0x8, RZ ;  /* 0x000000089d8c7824 */ /* 0x040fe200078e00ff */
[----:B------:R-:W-:Y:S01]  /*4f40*/  CS2R R152, SRZ ;  /* 0x0000000000987805 */ /* 0x000fe2000001ff00 */
[----:B------:R-:W-:Y:S01]  /*4f50*/  IMAD.U32 R69, R157, 0x10000, RZ ;  /* 0x000100009d457824 */ /* 0x000fe200078e00ff */
[----:B------:R-:W-:-:S02]  /*4f60*/  UMOV UR44, 0x400 ;  /* 0x00000400002c7882 */ /* 0x000fc40000000000 */
[----:B------:R-:W2:Y:S01]  /*4f70*/  LDC.64 R138, c[0x0][0x8b0] ;  /* 0x00022c00ff8a7b82 */ /* 0x000ea20000000a00 */
[----:B------:R-:W-:Y:S01]  /*4f80*/  LOP3.LUT R3, R2, 0x1c0, RZ, 0xc0, !PT ;  /* 0x000001c002037812 */ /* 0x000fe200078ec0ff */
[----:B------:R-:W-:Y:S01]  /*4f90*/  IMAD.MOV.U32 R156, RZ, RZ, 0x2 ;  /* 0x00000002ff9c7424 */ /* 0x000fe200078e00ff */
[----:B------:R-:W-:Y:S01]  /*4fa0*/  ISETP.NE.U32.AND P0, PT, R141, 0x1, PT ;  /* 0x000000018d00780c */ /* 0x000fe20003f05070 */
[----:B------:R-:W-:Y:S01]  /*4fb0*/  IMAD.MOV.U32 R155, RZ, RZ, 0x4 ;  /* 0x00000004ff9b7424 */ /* 0x000fe200078e00ff */
[----:B------:R-:W-:Y:S01]  /*4fc0*/  LOP3.LUT R140, R3, 0x38, R140, 0xf8, !PT ;  /* 0x00000038038c7812 */ /* 0x000fe200078ef88c */
[----:B------:R-:W-:Y:S01]  /*4fd0*/  IMAD.MOV.U32 R154, RZ, RZ, 0x1 ;  /* 0x00000001ff9a7424 */ /* 0x000fe200078e00ff */
[----:B------:R-:W-:Y:S01]  /*4fe0*/  LOP3.LUT R69, R69, 0x600000, RZ, 0xc0, !PT ;  /* 0x0060000045457812 */ /* 0x000fe200078ec0ff */
[----:B------:R-:W3:Y:S01]  /*4ff0*/  LDC.64 R136, c[0x0][0x8a8] ;  /* 0x00022a00ff887b82 */ /* 0x000ee20000000a00 */
[C---:B------:R-:W-:Y:S01]  /*5000*/  R2P PR, R157.reuse, 0x6 ;  /* 0x000000069d007804 */ /* 0x040fe20000000000 */
[----:B------:R-:W-:Y:S01]  /*5010*/  IMAD.MOV.U32 R68, RZ, RZ, RZ ;  /* 0x000000ffff447224 */ /* 0x000fe200078e00ff */
[----:B------:R-:W-:Y:S01]  /*5020*/  LOP3.LUT R140, R140, 0x1e00, R2, 0xf8, !PT ;  /* 0x00001e008c8c7812 */ /* 0x000fe200078ef802 */
[----:B------:R-:W-:Y:S01]  /*5030*/  IMAD.MOV.U32 R149, RZ, RZ, RZ ;  /* 0x000000ffff957224 */ /* 0x000fe200078e00ff */
[----:B------:R-:W-:Y:S01]  /*5040*/  P2R R2, PR, RZ, 0x1 ;  /* 0x00000001ff027803 */ /* 0x000fe20000000000 */
[----:B------:R-:W4:Y:S01]  /*5050*/  LDCU UR59, c[0x0][0x370] ;  /* 0x00006e00ff3b77ac */ /* 0x000f220008000800 */
[----:B------:R-:W-:-:S02]  /*5060*/  LOP3.LUT R157, R157, 0x60, RZ, 0xc0, !PT ;  /* 0x000000609d9d7812 */ /* 0x000fc400078ec0ff */
[----:B------:R-:W-:Y:S01]  /*5070*/  SEL R156, R156, 0xfffffffe, !P1 ;  /* 0xfffffffe9c9c7807 */ /* 0x000fe20004800000 */
[----:B-1----:R-:W-:Y:S01]  /*5080*/  ULEA UR44, UR4, UR44, 0x18 ;  /* 0x0000002c042c7291 */ /* 0x002fe2000f8ec0ff */
[----:B------:R-:W-:Y:S01]  /*5090*/  SEL R155, R155, 0xfffffffc, !P2 ;  /* 0xfffffffc9b9b7807 */ /* 0x000fe20005000000 */
[----:B------:R-:W1:Y:S02]  /*50a0*/  LDCU UR43, c[0x0][0xb0c] ;  /* 0x00016180ff2b77ac */ /* 0x000e640008000800 */
[----:B------:R-:W-:Y:S01]  /*50b0*/  UIADD3 UR4, UPT, UPT, UR44, 0x400, URZ ;  /* 0x000004002c047890 */ /* 0x000fe2000fffe0ff */
[----:B------:R-:W1:Y:S04]  /*50c0*/  LDCU UR39, c[0x0][0xb30] ;  /* 0x00016600ff2777ac */ /* 0x000e680008000800 */
[----:B------:R-:W4:Y:S01]  /*50d0*/  LDS R0, [UR44+0x140] ;  /* 0x0001402cff007984 */ /* 0x000f220008000800 */
[----:B------:R-:W-:Y:S01]  /*50e0*/  IMAD.U32 R147, RZ, RZ, UR4 ;  /* 0x00000004ff937e24 */ /* 0x000fe2000f8e00ff */
[----:B------:R-:W1:Y:S01]  /*50f0*/  LDCU.64 UR56, c[0x0][0x888] ;  /* 0x00011100ff3877ac */ /* 0x000e620008000a00 */
[----:B------:R-:W1:Y:S01]  /*5100*/  LDCU.64 UR40, c[0x0][0xb28] ;  /* 0x00016500ff2877ac */ /* 0x000e620008000a00 */
[----:B------:R-:W1:Y:S01]  /*5110*/  LDCU.64 UR62, c[0x0][0x890] ;  /* 0x00011200ff3e77ac */ /* 0x000e620008000a00 */
[----:B------:R-:W1:Y:S01]  /*5120*/  LDCU.128 UR52, c[0x0][0xb10] ;  /* 0x00016200ff3477ac */ /* 0x000e620008000c00 */
[----:B------:R-:W1:Y:S01]  /*5130*/  LDCU UR58, c[0x0][0x374] ;  /* 0x00006e80ff3a77ac */ /* 0x000e620008000800 */
[----:B------:R-:W-:Y:S01]  /*5140*/  UMOV UR47, URZ ;  /* 0x000000ff002f7c82 */ /* 0x000fe20008000000 */
[----:B------:R-:W-:Y:S01]  /*5150*/  UMOV UR46, URZ ;  /* 0x000000ff002e7c82 */ /* 0x000fe20008000000 */
[----:B-1234-:R-:W-:-:S07]  /*5160*/  IMAD.IADD R69, R0, 0x1, R69 ;  /* 0x0000000100457824 */ /* 0x01efce00078e0245 */
.L_x_133:
[C---:B------:R-:W-:Y:S02]  /*5170*/  LEA R3, R149.reuse, UR44, 0x3 ;  /* 0x0000002c95037c11 */ /* 0x040fe4000f8e18ff */
[----:B------:R-:W-:Y:S02]  /*5180*/  SHF.L.U32 R0, R152, 0x1f, RZ ;  /* 0x0000001f98007819 */ /* 0x000fe400000006ff */
[----:B-1----:R-:W-:Y:S02]  /*5190*/  LEA R4, R149, UR44, 0x4 ;  /* 0x0000002c95047c11 */ /* 0x002fe4000f8e20ff */
[----:B------:R-:W1:Y:S02]  /*51a0*/  SYNCS.PHASECHK.TRANS64.TRYWAIT P0, [R3+URZ+0xb0], R0 ;  /* 0x0000b000030075a7 */ /* 0x000e6400080011ff */
[----:B-1----:R-:W-:Y:S05]  /*51b0*/  @!P0 BRA `(.L_x_90) ;  /* 0x0000006c00288947 */ /* 0x002fea0003800000 */
.L_x_181:
        /* <DEDUP_REMOVED lines=8> */
[----:B--2---:R-:W-:Y:S11]  /*5240*/  LOP3.LUT P0, RZ, R6, 0x1, RZ, 0xc0, !PT ;  /* 0x0000000106ff7812 */ /* 0x004ff6000780c0ff */
[----:B------:R-:W-:Y:S02]  /*5250*/  @!UPT UIADD3 URZ, UPT, UPT, URZ, URZ, URZ ;  /* 0x000000fffffff290 */ /* 0x000fe4000fffe0ff */
[----:B---3--:R-:W-:Y:S01]  /*5260*/  VOTEU.ANY UP1, P0 ;  /* 0x0000000000ff7886 */ /* 0x008fe20000020100 */
[----:B------:R-:W-:Y:S01]  /*5270*/  PLOP3.LUT P0, PT, PT, PT, UP1, 0x80, 0x8 ;  /* 0x000000000008781c */ /* 0x000fe20003f0f018 */
[----:B------:R-:W-:Y:S11]  /*5280*/  UP2UR UR61, UPR, URZ, 0x2 ;  /* 0x00000002ff3d7883 */ /* 0x000ff60008000000 */
[----:B------:R-:W-:Y:S01]  /*5290*/  @!UPT UIADD3 URZ, UPT, UPT, URZ, URZ, URZ ;  /* 0x000000fffffff290 */ /* 0x000fe2000fffe0ff */
[----:B-1----:R-:W-:Y:S02]  /*52a0*/  @P0 SHF.R.U32.HI R0, RZ, 0x10, R5 ;  /* 0x00000010ff000819 */ /* 0x002fe40000011605 */
        /* <DEDUP_REMOVED lines=12> */
[----:B------:R-:W2:Y:S01]  /*5370*/  LDCU UR12, c[0x0][0xb20] ;  /* 0x00016400ff0c77ac */ /* 0x000ea20008000800 */
[----:B------:R-:W-:Y:S02]  /*5380*/  UIMAD.WIDE.U32 UR4, UR58, UR55, URZ ;  /* 0x000000373a0472a5 */ /* 0x000fe4000f8e00ff */
[----:B------:R-:W-:Y:S02]  /*5390*/  UIMAD.WIDE.U32 UR6, UR59, UR52, URZ ;  /* 0x000000343b0672a5 */ /* 0x000fe4000f8e00ff */
[----:B------:R-:W-:Y:S02]  /*53a0*/  UISETP.NE.AND UP0, UPT, UR54, 0x1, UPT ;  /* 0x000000013600788c */ /* 0x000fe4000bf05270 */
[----:B------:R-:W-:Y:S02]  /*53b0*/  UIMAD.WIDE.U32 UR8, UR37, UR55, URZ ;  /* 0x00000037250872a5 */ /* 0x000fe4000f8e00ff */
[----:B------:R-:W-:Y:S02]  /*53c0*/  UIMAD.WIDE.U32 UR10, UR38, UR52, URZ ;  /* 0x00000034260a72a5 */ /* 0x000fe4000f8e00ff */
[----:B------:R-:W-:Y:S02]  /*53d0*/  UISETP.NE.AND UP1, UPT, UR43, 0x1, UPT ;  /* 0x000000012b00788c */ /* 0x000fe4000bf25270 */
[----:B------:R-:W-:Y:S01]  /*53e0*/  UISETP.NE.AND UP2, UPT, UR42, 0x1, UPT ;  /* 0x000000012a00788c */ /* 0x000fe2000bf45270 */
[----:B------:R-:W-:Y:S02]  /*53f0*/  UMOV UR4, UR5 ;  /* 0x0000000500047c82 */ /* 0x000fe40008000000 */
[----:B--2---:R-:W-:Y:S03]  /*5400*/  USHF.R.U32.HI UR5, URZ, UR12, UR4 ;  /* 0x0000000cff057299 */ /* 0x004fe60008011604 */
[----:B------:R-:W-:Y:S02]  /*5410*/  UMOV UR4, UR7 ;  /* 0x0000000700047c82 */ /* 0x000fe40008000000 */
[----:B------:R-:W-:Y:S02]  /*5420*/  USHF.R.U32.HI UR7, URZ, UR53, UR4 ;  /* 0x00000035ff077299 */ /* 0x000fe40008011604 */
[----:B------:R-:W-:Y:S02]  /*5430*/  USEL UR4, UR58, UR5, !UP0 ;  /* 0x000000053a047287 */ /* 0x000fe4000c000000 */
[----:B------:R-:W-:Y:S01]  /*5440*/  USEL UR7, UR59, UR7, !UP1 ;  /* 0x000000073b077287 */ /* 0x000fe2000c800000 */
[----:B------:R-:W-:Y:S01]  /*5450*/  UMOV UR5, UR9 ;  /* 0x0000000900057c82 */ /* 0x000fe20008000000 */
[----:B------:R-:W-:Y:S02]  /*5460*/  UIMAD.WIDE.U32 UR8, UR4, UR40, URZ ;  /* 0x00000028040872a5 */ /* 0x000fe4000f8e00ff */
[----:B------:R-:W-:Y:S03]  /*5470*/  USHF.R.U32.HI UR6, URZ, UR12, UR5 ;  /* 0x0000000cff067299 */ /* 0x000fe60008011605 */
[----:B------:R-:W-:Y:S01]  /*5480*/  UMOV UR5, UR11 ;  /* 0x0000000b00057c82 */ /* 0x000fe20008000000 */
[----:B------:R-:W-:Y:S02]  /*5490*/  UIMAD.WIDE.U32 UR10, UR7, UR40, URZ ;  /* 0x00000028070a72a5 */ /* 0x000fe4000f8e00ff */
[----:B------:R-:W-:Y:S02]  /*54a0*/  USHF.R.U32.HI UR12, URZ, UR53, UR5 ;  /* 0x00000035ff0c7299 */ /* 0x000fe40008011605 */
[----:B------:R-:W-:Y:S01]  /*54b0*/  USEL UR6, UR37, UR6, !UP0 ;  /* 0x0000000625067287 */ /* 0x000fe2000c000000 */
[----:B------:R-:W-:Y:S02]  /*54c0*/  UMOV UR5, UR9 ;  /* 0x0000000900057c82 */ /* 0x000fe40008000000 */
[----:B------:R-:W-:Y:S01]  /*54d0*/  UMOV UR10, UR11 ;  /* 0x0000000b000a7c82 */ /* 0x000fe20008000000 */
[----:B------:R-:W-:Y:S02]  /*54e0*/  @UP2 USHF.R.U32.HI UR4, URZ, UR41, UR5 ;  /* 0x00000029ff042299 */ /* 0x000fe40008011605 */
[----:B------:R-:W-:Y:S02]  /*54f0*/  @UP2 USHF.R.U32.HI UR7, URZ, UR41, UR10 ;  /* 0x00000029ff072299 */ /* 0x000fe4000801160a */
[----:B------:R-:W-:Y:S02]  /*5500*/  UIMAD UR4, UR42, UR4, URZ ;  /* 0x000000042a0472a4 */ /* 0x000fe4000f8e02ff */
        /* <DEDUP_REMOVED lines=8> */
[----:B------:R-:W-:Y:S02]  /*5590*/  USEL UR11, UR6, UR4, !UP2 ;  /* 0x00000004060b7287 */ /* 0x000fe4000d000000 */
[----:B------:R-:W-:Y:S02]  /*55a0*/  UIADD3 UR8, UPT, UPT, -UR5, URZ, URZ ;  /* 0x000000ff05087290 */ /* 0x000fe4000fffe1ff */
[----:B------:R-:W-:Y:S01]  /*55b0*/  UIADD3 UR10, UPT, UPT, -UR11, URZ, URZ ;  /* 0x000000ff0b0a7290 */ /* 0x000fe2000fffe1ff */
[----:B------:R-:W-:Y:S01]  /*55c0*/  @!UP0 UMOV UR4, UR9 ;  /* 0x0000000900048c82 */ /* 0x000fe20008000000 */
[----:B------:R-:W-:Y:S02]  /*55d0*/  UIADD3 UR9, UPT, UPT, -UR6, URZ, URZ ;  /* 0x000000ff06097290 */ /* 0x000fe4000fffe1ff */
[----:B------:R-:W-:Y:S02]  /*55e0*/  @!UP0 USHF.R.U32.HI UR4, URZ, UR41, UR4 ;  /* 0x00000029ff048299 */ /* 0x000fe40008011604 */
[----:B------:R-:W-:Y:S02]  /*55f0*/  UIMAD UR10, UR42, UR10, UR6 ;  /* 0x0000000a2a0a72a4 */ /* 0x000fe4000f8e0206 */
[----:B------:R-:W-:Y:S04]  /*5600*/  @!UP0 USEL UR4, UR5, UR4, !UP2 ;  /* 0x0000000405048287 */ /* 0x000fe8000d000000 */
[----:B------:R-:W-:Y:S02]  /*5610*/  @!UP0 UIMAD UR10, UR7, UR10, UR4 ;  /* 0x0000000a070a82a4 */ /* 0x000fe4000f8e0204 */
[----:B------:R-:W-:Y:S02]  /*5620*/  @!UP0 UIADD3 UR11, UPT, UPT, UR11, -UR4, URZ ;  /* 0x800000040b0b8290 */ /* 0x000fe4000fffe0ff */
[----:B------:R-:W-:Y:S02]  /*5630*/  UIMAD UR7, UR43, UR8, UR38 ;  /* 0x000000082b0772a4 */ /* 0x000fe4000f8e0226 */
[----:B------:R-:W-:Y:S02]  /*5640*/  @!UP0 UIMAD UR6, UR11, UR42, UR5 ;  /* 0x0000002a0b0682a4 */ /* 0x000fe4000f8e0205 */
[----:B------:R-:W-:Y:S01]  /*5650*/  UIMAD UR4, UR54, UR9, UR37 ;  /* 0x00000009360472a4 */ /* 0x000fe2000f8e0225 */
[----:B------:R-:W-:Y:S02]  /*5660*/  @!UP0 UMOV UR5, UR10 ;  /* 0x0000000a00058c82 */ /* 0x000fe40008000000 */
[----:B------:R-:W-:Y:S02]  /*5670*/  UIMAD UR38, UR5, UR43, UR7 ;  /* 0x0000002b052672a4 */ /* 0x000fe4000f8e0207 */
[----:B------:R-:W-:Y:S11]  /*5680*/  UIMAD UR37, UR6, UR54, UR4 ;  /* 0x00000036062572a4 */ /* 0x000ff6000f8e0204 */
[----:B------:R-:W-:Y:S01]  /*5690*/  @!UPT UIADD3 URZ, UPT, UPT, URZ, URZ, URZ ;  /* 0x000000fffffff290 */ /* 0x000fe2000fffe0ff */
.L_x_91:
[----:B------:R-:W-:Y:S01]  /*56a0*/  UISETP.NE.AND UP0, UPT, UR39, 0x1, UPT ;  /* 0x000000012700788c */ /* 0x000fe2000bf05270 */
[----:B------:R-:W-:Y:S01]  /*56b0*/  LOP3.LUT P0, RZ, R147, 0x3f0, RZ, 0xc0, !PT ;  /* 0x000003f093ff7812 */ /* 0x000fe2000780c0ff */
[----:B------:R-:W-:Y:S01]  /*56c0*/  USHF.L.U32 UR50, UR16, 0x7, URZ ;  /* 0x0000000710327899 */ /* 0x000fe200080006ff */
[----:B------:R-:W-:Y:S01]  /*56d0*/  BSSY.RECONVERGENT B6, `(.L_x_92) ;  /* 0x0000034000067945 */ /* 0x000fe20003800200 */
[----:B------:R-:W-:Y:S01]  /*56e0*/  USHF.L.U32 UR49, UR20, 0x8, URZ ;  /* 0x0000000814317899 */ /* 0x000fe200080006ff */
[----:B------:R-:W-:Y:S06]  /*56f0*/  IADD3 R149, PT, PT, R149, 0x1, RZ ;  /* 0x0000000195957810 */ /* 0x000fec0007ffe0ff */
[----:B------:R-:W2:Y:S01]  /*5700*/  @!UP0 LDCU.128 UR12, c[0x0][0xb10] ;  /* 0x00016200ff0c87ac */ /* 0x000ea20008000c00 */
[----:B------:R-:W3:Y:S01]  /*5710*/  @!UP0 LDCU UR5, c[0x0][0xb0c] ;  /* 0x00016180ff0587ac */ /* 0x000ee20008000800 */
[----:B------:R-:W4:Y:S01]  /*5720*/  @!UP0 LDCU UR10, c[0x0][0xb20] ;  /* 0x00016400ff0a87ac */ /* 0x000f220008000800 */
[----:B--2---:R-:W-:Y:S02]  /*5730*/  UIMAD.WIDE.U32 UR8, UR38, UR12, URZ ;  /* 0x0000000c260872a5 */ /* 0x004fe4000f8e00ff */
[----:B------:R-:W-:Y:S02]  /*5740*/  UIMAD.WIDE.U32 UR6, UR37, UR15, URZ ;  /* 0x0000000f250672a5 */ /* 0x000fe4000f8e00ff */
[----:B------:R-:W-:Y:S03]  /*5750*/  @!UP0 UISETP.NE.AND UP1, UPT, UR14, 0x1, UPT ;  /* 0x000000010e00888c */ /* 0x000fe6000bf25270 */
[----:B------:R-:W-:Y:S01]  /*5760*/  @!UP0 UMOV UR4, UR9 ;  /* 0x0000000900048c82 */ /* 0x000fe20008000000 */
[----:B---3--:R-:W-:Y:S02]  /*5770*/  @!UP0 UISETP.NE.AND UP2, UPT, UR5, 0x1, UPT ;  /* 0x000000010500888c */ /* 0x008fe4000bf45270 */
[----:B------:R-:W-:Y:S01]  /*5780*/  @!UP0 USHF.R.U32.HI UR4, URZ, UR13, UR4 ;  /* 0x0000000dff048299 */ /* 0x000fe20008011604 */
[----:B------:R-:W-:Y:S02]  /*5790*/  @!UP0 UMOV UR6, UR7 ;  /* 0x0000000700068c82 */ /* 0x000fe40008000000 */
[----:B----4-:R-:W-:Y:S02]  /*57a0*/  @!UP0 USHF.R.U32.HI UR6, URZ, UR10, UR6 ;  /* 0x0000000aff068299 */ /* 0x010fe40008011606 */
[----:B------:R-:W-:Y:S02]  /*57b0*/  @!UP0 USEL UR7, UR38, UR4, !UP2 ;  /* 0x0000000426078287 */ /* 0x000fe4000d000000 */
[----:B------:R-:W-:Y:S04]  /*57c0*/  @!UP0 USEL UR6, UR37, UR6, !UP1 ;  /* 0x0000000625068287 */ /* 0x000fe8000c800000 */
[----:B------:R-:W-:Y:S02]  /*57d0*/  @!UP0 UIADD3 UR4, UPT, UPT, -UR7, UR6, URZ ;  /* 0x0000000607048290 */ /* 0x000fe4000fffe1ff */
[----:B------:R-:W-:Y:S02]  /*57e0*/  @!UP0 UIADD3 UR6, UPT, UPT, UR7, -UR6, URZ ;  /* 0x8000000607068290 */ /* 0x000fe4000fffe0ff */
[----:B------:R-:W-:Y:S02]  /*57f0*/  @!UP0 UIMAD UR38, UR4, UR5, UR38 ;  /* 0x00000005042682a4 */ /* 0x000fe4000f8e0226 */
[----:B------:R-:W-:Y:S01]  /*5800*/  @!UP0 UIMAD UR37, UR6, UR14, UR37 ;  /* 0x0000000e062582a4 */ /* 0x000fe2000f8e0225 */
[----:B------:R-:W-:Y:S11]  /*5810*/  @!P0 BRA `(.L_x_93) ;  /* 0x00000000007c8947 */ /* 0x000ff60003800000 */
[----:B------:R-:W2:Y:S01]  /*5820*/  LDCU.64 UR8, c[0x4][0x80] ;  /* 0x01001000ff0877ac */ /* 0x000ea20008000a00 */
[----:B------:R-:W-:Y:S01]  /*5830*/  MOV R2, 0x0 ;  /* 0x0000000000027802 */ /* 0x000fe20000000f00 */
[----:B------:R-:W-:Y:S02]  /*5840*/  HFMA2 R12, -RZ, RZ, 0, 5.9604644775390625e-08 ;  /* 0x00000001ff0c7431 */ /* 0x000fe400000001ff */
[----:B------:R-:W-:Y:S01]  /*5850*/  IMAD.MOV.U32 R8, RZ, RZ, 0x70 ;  /* 0x00000070ff087424 */ /* 0x000fe200078e00ff */
[----:B------:R3:W4:Y:S01]  /*5860*/  LDC.64 R14, c[0x4][R2] ;  /* 0x01000000020e7b82 */ /* 0x0007220000000a00 */
[----:B------:R-:W1:Y:S01]  /*5870*/  LDCU.64 UR6, c[0x4][0x88] ;  /* 0x01001100ff0677ac */ /* 0x000e620008000a00 */
[----:B------:R-:W-:Y:S01]  /*5880*/  IMAD.MOV.U32 R13, RZ, RZ, RZ ;  /* 0x000000ffff0d7224 */ /* 0x000fe200078e00ff */
[----:B------:R-:W1:Y:S01]  /*5890*/  LDCU.64 UR4, c[0x4][0x8] ;  /* 0x01000100ff0477ac */ /* 0x000e620008000a00 */
[----:B--2---:R-:W-:Y:S01]  /*58a0*/  MOV R5, UR9 ;  /* 0x0000000900057c02 */ /* 0x004fe20008000f00 */
[----:B------:R-:W-:Y:S01]  /*58b0*/  IMAD.U32 R4, RZ, RZ, UR8 ;  /* 0x00000008ff047e24 */ /* 0x000fe2000f8e00ff */
[----:B-1----:R-:W-:Y:S01]  /*58c0*/  MOV R7, UR7 ;  /* 0x0000000700077c02 */ /* 0x002fe20008000f00 */
[----:B------:R-:W-:Y:S01]  /*58d0*/  IMAD.U32 R6, RZ, RZ, UR6 ;  /* 0x00000006ff067e24 */ /* 0x000fe2000f8e00ff */
[----:B------:R-:W-:Y:S01]  /*58e0*/  MOV R11, UR5 ;  /* 0x00000005000b7c02 */ /* 0x000fe20008000f00 */
[----:B------:R-:W-:Y:S02]  /*58f0*/  IMAD.U32 R10, RZ, RZ, UR4 ;  /* 0x00000004ff0a7e24 */ /* 0x000fe4000f8e00ff */
[----:B------:R-:W-:Y:S07]  /*5900*/  LEPC R20, `(.L_x_94) ;  /* 0x000000001014794e */ /* 0x000fee0000000000 */
[----:B---345:R-:W-:Y:S05]  /*5910*/  CALL.ABS.NOINC R14 ;  /* 0x000000000e007343 */ /* 0x038fea0003c00000 */
.L_x_94:
[----:B------:R-:W1:Y:S01]  /*5920*/  LDCU.64 UR8, c[0x4][0x80] ;  /* 0x01001000ff0877ac */ /* 0x000e620008000a00 */
[----:B------:R-:W2:Y:S01]  /*5930*/  LDC.64 R2, c[0x4][R2] ;  /* 0x0100000002027b82 */ /* 0x000ea20000000a00 */
[----:B------:R-:W-:Y:S02]  /*5940*/  HFMA2 R12, -RZ, RZ, 0, 5.9604644775390625e-08 ;  /* 0x00000001ff0c7431 */ /* 0x000fe400000001ff */
[----:B------:R-:W-:Y:S02]  /*5950*/  IMAD.MOV.U32 R8, RZ, RZ, 0x70 ;  /* 0x00000070ff087424 */ /* 0x000fe400078e00ff */
[----:B------:R-:W-:Y:S01]  /*5960*/  IMAD.MOV.U32 R13, RZ, RZ, RZ ;  /* 0x000000ffff0d7224 */ /* 0x000fe200078e00ff */
[----:B------:R-:W3:Y:S01]  /*5970*/  LDCU.64 UR6, c[0x4][0x88] ;  /* 0x01001100ff0677ac */ /* 0x000ee20008000a00 */
[----:B------:R-:W4:Y:S01]  /*5980*/  LDCU.64 UR4, c[0x4][0x8] ;  /* 0x01000100ff0477ac */ /* 0x000f220008000a00 */
[----:B-1----:R-:W-:Y:S02]  /*5990*/  MOV R4, UR8 ;  /* 0x0000000800047c02 */ /* 0x002fe40008000f00 */
[----:B------:R-:W-:Y:S02]  /*59a0*/  MOV R5, UR9 ;  /* 0x0000000900057c02 */ /* 0x000fe40008000f00 */
[----:B---3--:R-:W-:Y:S01]  /*59b0*/  MOV R7, UR7 ;  /* 0x0000000700077c02 */ /* 0x008fe20008000f00 */
[----:B------:R-:W-:Y:S01]  /*59c0*/  IMAD.U32 R6, RZ, RZ, UR6 ;  /* 0x00000006ff067e24 */ /* 0x000fe2000f8e00ff */
[----:B----4-:R-:W-:Y:S01]  /*59d0*/  MOV R11, UR5 ;  /* 0x00000005000b7c02 */ /* 0x010fe20008000f00 */
[----:B------:R-:W-:Y:S02]  /*59e0*/  IMAD.U32 R10, RZ, RZ, UR4 ;  /* 0x00000004ff0a7e24 */ /* 0x000fe4000f8e00ff */
[----:B------:R-:W-:Y:S07]  /*59f0*/  LEPC R20, `(.L_x_93) ;  /* 0x000000001014794e */ /* 0x000fee0000000000 */
[----:B--2---:R-:W-:Y:S05]  /*5a00*/  CALL.ABS.NOINC R2 ;  /* 0x0000000002007343 */ /* 0x004fea0003c00000 */
.L_x_93:
[----:B------:R-:W-:Y:S05]  /*5a10*/  BSYNC.RECONVERGENT B6 ;  /* 0x0000000000067941 */ /* 0x000fea0003800200 */
.L_x_92:
[----:B------:R-:W-:Y:S01]  /*5a20*/  R2UR UR4, R146 ;  /* 0x00000000920472ca */ /* 0x000fe200000e0000 */
[----:B------:R-:W-:Y:S01]  /*5a30*/  UISETP.NE.U32.AND UP0, UPT, UR62, URZ, UPT ;  /* 0x000000ff3e00728c */ /* 0x000fe2000bf05070 */
[----:B------:R-:W-:Y:S02]  /*5a40*/  ISETP.NE.U32.AND P4, PT, R138, RZ, PT ;  /* 0x000000ff8a00720c */ /* 0x000fe40003f85070 */
[----:B------:R-:W-:Y:S01]  /*5a50*/  ISETP.NE.U32.AND P2, PT, RZ, UR56, PT ;  /* 0x00000038ff007c0c */ /* 0x000fe2000bf45070 */
[----:B------:R-:W-:Y:S01]  /*5a60*/  UISETP.NE.AND.EX UP1, UPT, UR63, URZ, UPT, UP0 ;  /* 0x000000ff3f00728c */ /* 0x000fe2000bf25300 */
[----:B------:R-:W-:Y:S01]  /*5a70*/  ISETP.NE.AND.EX P4, PT, R139, RZ, PT, P4 ;  /* 0x000000ff8b00720c */ /* 0x000fe20003f85340 */
[----:B------:R-:W-:Y:S01]  /*5a80*/  UPLOP3.LUT UP0, UPT, UPT, UPT, UPT, 0x40, 0x4 ;  /* 0x000000000004789c */ /* 0x000fe20003f0e870 */
[----:B------:R-:W-:Y:S05]  /*5a90*/  ISETP.NE.AND.EX P2, PT, RZ, UR57, PT, P2 ;  /* 0x00000039ff007c0c */ /* 0x000fea000bf45320 */
[----:B------:R-:W-:Y:S06]  /*5aa0*/  UISETP.NE.AND UP2, UPT, UR4, URZ, UPT ;  /* 0x000000ff0400728c */ /* 0x000fec000bf45270 */
[----:B------:R-:W-:Y:S05]  /*5ab0*/  PLOP3.LUT P1, PT, PT, PT, UP2, 0x80, 0x8 ;  /* 0x000000000008781c */ /* 0x000fea0003f2f028 */
[----:B------:R-:W-:Y:S06]  /*5ac0*/  @UP2 UPLOP3.LUT UP0, UPT, UPT, UPT, UP1, 0x80, 0x8 ;  /* 0x000000000008289c */ /* 0x000fec0003f0f010 */
[----:B------:R-:W-:Y:S01]  /*5ad0*/  PLOP3.LUT P0, PT, PT, PT, UP0, 0x80, 0x8 ;  /* 0x000000000008781c */ /* 0x000fe20003f0f008 */
[----:B------:R-:W-:Y:S01]  /*5ae0*/  @!UPT UIADD3 URZ, UPT, UPT, URZ, URZ, URZ ;  /* 0x000000fffffff290 */ /* 0x000fe2000fffe0ff */
[----:B------:R-:W-:Y:S11]  /*5af0*/  BRA.U !UP1, `(.L_x_95) ;  /* 0x00000001093c7547 */ /* 0x000ff6000b800000 */
[----:B------:R-:W-:Y:S01]  /*5b00*/  UISETP.NE.U32.AND UP0, UPT, UR56, URZ, UPT ;  /* 0x000000ff3800728c */ /* 0x000fe2000bf05070 */
[----:B-1----:R-:W-:Y:S01]  /*5b10*/  HFMA2 R0, -RZ, RZ, 0, 5.9604644775390625e-08 ;  /* 0x00000001ff007431 */ /* 0x002fe200000001ff */
[----:B------:R-:W1:Y:S01]  /*5b20*/  LDCU.64 UR8, c[0x0][0x358] ;  /* 0x00006b00ff0877ac */ /* 0x000e620008000a00 */
[----:B------:R-:W-:Y:S01]  /*5b30*/  IMAD.MOV.U32 R142, RZ, RZ, 0x1 ;  /* 0x00000001ff8e7424 */ /* 0x000fe200078e00ff */
[----:B------:R-:W-:Y:S06]  /*5b40*/  UISETP.NE.AND.EX UP0, UPT, UR57, URZ, UPT, UP0 ;  /* 0x000000ff3900728c */ /* 0x000fec000bf05300 */
[----:B------:R-:W-:Y:S05]  /*5b50*/  PLOP3.LUT P3, PT, PT, PT, UP0, 0x80, 0x8 ;  /* 0x000000000008781c */ /* 0x000fea0003f6f008 */
[----:B------:R-:W2:Y:S01]  /*5b60*/  @UP0 LDCU.64 UR4, c[0x0][0x888] ;  /* 0x00011100ff0407ac */ /* 0x000ea20008000a00 */
[----:B------:R-:W-:Y:S07]  /*5b70*/  @UP0 UIMAD UR6, UR36, UR62, URZ ;  /* 0x0000003e240602a4 */ /* 0x000fee000f8e02ff */
[----:B------:R-:W-:Y:S01]  /*5b80*/  @!P3 PRMT R142, R0, 0x7610, R142 ;  /* 0x00007610008eb816 */ /* 0x000fe2000000008e */
[----:B--2---:R-:W-:Y:S06]  /*5b90*/  @UP0 UIMAD.WIDE UR4, UR6, 0x4, UR4 ;  /* 0x00000004060408a5 */ /* 0x004fec000f8e0204 */
[----:B------:R-:W-:Y:S01]  /*5ba0*/  IMAD.U32 R2, RZ, RZ, UR4 ;  /* 0x00000004ff027e24 */ /* 0x000fe2000f8e00ff */
[----:B------:R-:W-:Y:S04]  /*5bb0*/  MOV R3, UR5 ;  /* 0x0000000500037c02 */ /* 0x000fe80008000f00 */
[----:B------:R-:W2:Y:S01]  /*5bc0*/  @!UP0 LDCU UR4, c[0x0][0x880] ;  /* 0x00011000ff0487ac */ /* 0x000ea20008000800 */
[----:B-1---5:R3:W5:Y:S02]  /*5bd0*/  @P3 LDG.E R73, desc[UR8][R2.64] ;  /* 0x0000000802493981 */ /* 0x022764000c1e1900 */
[----:B--23--:R-:W-:Y:S02]  /*5be0*/  @!P3 IMAD.U32 R73, RZ, RZ, UR4 ;  /* 0x00000004ff49be24 */ /* 0x00cfe4000f8e00ff */
.L_x_95:
[----:B------:R-:W-:Y:S05]  /*5bf0*/  @!P4 BRA `(.L_x_96) ;  /* 0x000000000024c947 */ /* 0x000fea0003800000 */
[----:B------:R-:W-:Y:S01]  /*5c00*/  ISETP.NE.U32.AND P3, PT, R136, RZ, PT ;  /* 0x000000ff8800720c */ /* 0x000fe20003f65070 */
[----:B------:R-:W2:Y:S03]  /*5c10*/  LDCU.64 UR4, c[0x0][0x358] ;  /* 0x00006b00ff0477ac */ /* 0x000ea60008000a00 */
[----:B------:R-:W-:Y:S11]  /*5c20*/  ISETP.NE.AND.EX P3, PT, R137, RZ, PT, P3 ;  /* 0x000000ff8900720c */ /* 0x000ff60003f65330 */
[----:B------:R-:W-:Y:S02]  /*5c30*/  @!UPT UIADD3 URZ, UPT, UPT, URZ, URZ, URZ ;  /* 0x000000fffffff290 */ /* 0x000fe4000fffe0ff */
[----:B------:R-:W3:Y:S01]  /*5c40*/  @P3 LDC.64 R2, c[0x0][0x8a8] ;  /* 0x00022a00ff023b82 */ /* 0x000ee20000000a00 */
[----:B-1----:R-:W-:Y:S04]  /*5c50*/  @P3 IMAD R0, R138, UR36, RZ ;  /* 0x000000248a003c24 */ /* 0x002fe8000f8e02ff */
[----:B---3--:R-:W-:Y:S05]  /*5c60*/  @P3 IMAD.WIDE R2, R0, 0x4, R2 ;  /* 0x0000000400023825 */ /* 0x008fea00078e0202 */
[----:B--2--5:R2:W5:Y:S02]  /*5c70*/  @P3 LDG.E R70, desc[UR4][R2.64] ;  /* 0x0000000402463981 */ /* 0x024564000c1e1900 */
[----:B--2---:R-:W3:Y:S02]  /*5c80*/  @!P3 LDC R70, c[0x0][0x8a0] ;  /* 0x00022800ff46bb82 */ /* 0x004ee40000000800 */
.L_x_96:
[----:B-----5:R-:W-:Y:S01]  /*5c90*/  FSETP.NEU.AND P3, PT, R73, RZ, PT ;  /* 0x000000ff4900720b */ /* 0x020fe20003f6d000 */
[----:B------:R-:W-:Y:S01]  /*5ca0*/  IMAD.SHL.U32 R160, R140, 0x2, RZ ;  /* 0x000000028ca07824 */ /* 0x000fe200078e00ff */
[----:B------:R-:W-:Y:S01]  /*5cb0*/  SEL R3, RZ, 0xffffffff, P2 ;  /* 0xffffffffff037807 */ /* 0x000fe20001000000 */
[----:B------:R-:W-:Y:S01]  /*5cc0*/  IMAD.SHL.U32 R80, R155, 0x10, RZ ;  /* 0x000000109b507824 */ /* 0x000fe200078e00ff */
[----:B------:R-:W-:Y:S01]  /*5cd0*/  @P1 LOP3.LUT P2, RZ, R142, 0xff, RZ, 0xc0, !PT ;  /* 0x000000ff8eff1812 */ /* 0x000fe2000784c0ff */
[----:B------:R-:W-:Y:S01]  /*5ce0*/  VIADD R161, R160, UR44 ;  /* 0x0000002ca0a17c36 */ /* 0x000fe20008000000 */
[----:B-1----:R-:W-:Y:S01]  /*5cf0*/  @P1 SEL R0, RZ, 0xffffffff, P3 ;  /* 0xffffffffff001807 */ /* 0x002fe20001800000 */
[----:B------:R-:W-:Y:S01]  /*5d00*/  IMAD.SHL.U32 R81, R156, 0x10, RZ ;  /* 0x000000109c517824 */ /* 0x000fe200078e00ff */
[----:B------:R-:W-:Y:S01]  /*5d10*/  LOP3.LUT R154, R154, 0x1, RZ, 0x3c, !PT ;  /* 0x000000019a9a7812 */ /* 0x000fe200078e3cff */
[----:B------:R-:W-:Y:S01]  /*5d20*/  IMAD.IADD R151, R161, 0x1, R80 ;  /* 0x00000001a1977824 */ /* 0x000fe200078e0250 */
[C---:B------:R-:W-:Y:S01]  /*5d30*/  @P0 SEL R0, R3.reuse, R0, !P2 ;  /* 0x0000000003000207 */ /* 0x040fe20005000000 */
[----:B------:R-:W-:Y:S01]  /*5d40*/  BSSY B1, `(.L_x_97) ;  /* 0x000004f000017945 */ /* 0x000fe20003800000 */
[----:B------:R-:W-:Y:S01]  /*5d50*/  LEA R74, R68, UR44, 0x3 ;  /* 0x0000002c444a7c11 */ /* 0x000fe2000f8e18ff */
[----:B------:R-:W-:Y:S01]  /*5d60*/  IMAD.MOV.U32 R82, RZ, RZ, 0x1 ;  /* 0x00000001ff527424 */ /* 0x000fe200078e00ff */
[----:B------:R-:W-:Y:S01]  /*5d70*/  @P1 LOP3.LUT R0, R0, 0x1, RZ, 0xc0, !PT ;  /* 0x0000000100001812 */ /* 0x000fe200078ec0ff */
[----:B------:R-:W-:Y:S01]  /*5d80*/  IMAD R71, R68, 0x100, R69 ;  /* 0x0000010044477824 */ /* 0x000fe200078e0245 */
[----:B------:R-:W-:Y:S01]  /*5d90*/  PLOP3.LUT P2, PT, PT, PT, UP1, 0x80, 0x8 ;  /* 0x000000000008781c */ /* 0x000fe20003f4f018 */
[----:B------:R-:W-:Y:S01]  /*5da0*/  IMAD.MOV.U32 R75, RZ, RZ, RZ ;  /* 0x000000ffff4b7224 */ /* 0x000fe200078e00ff */
[----:B------:R-:W-:Y:S02]  /*5db0*/  ISETP.NE.U32.OR P6, PT, R0, 0x1, !P1 ;  /* 0x000000010000780c */ /* 0x000fe40004fc5470 */
[----:B------:R-:W-:Y:S02]  /*5dc0*/  CS2R R134, SRZ ;  /* 0x0000000000867805 */ /* 0x000fe4000001ff00 */
[----:B------:R-:W-:Y:S02]  /*5dd0*/  LOP3.LUT P4, R148, R142, 0xff, RZ, 0xc0, !PT ;  /* 0x000000ff8e947812 */ /* 0x000fe4000788c0ff */
[----:B------:R-:W-:Y:S02]  /*5de0*/  CS2R R132, SRZ ;  /* 0x0000000000847805 */ /* 0x000fe4000001ff00 */
[----:B------:R-:W-:Y:S02]  /*5df0*/  SEL R2, RZ, 0xffffffff, P3 ;  /* 0xffffffffff027807 */ /* 0x000fe40001800000 */
[----:B------:R-:W-:Y:S02]  /*5e00*/  CS2R R126, SRZ ;  /* 0x00000000007e7805 */ /* 0x000fe4000001ff00 */
[----:B------:R-:W-:Y:S02]  /*5e10*/  P2R R158, PR, RZ, 0x40 ;  /* 0x00000040ff9e7803 */ /* 0x000fe40000000000 */
[----:B------:R-:W-:Y:S02]  /*5e20*/  CS2R R124, SRZ ;  /* 0x00000000007c7805 */ /* 0x000fe4000001ff00 */
[----:B------:R-:W-:Y:S02]  /*5e30*/  CS2R R118, SRZ ;  /* 0x0000000000767805 */ /* 0x000fe4000001ff00 */
[----:B------:R-:W-:Y:S02]  /*5e40*/  CS2R R116, SRZ ;  /* 0x0000000000747805 */ /* 0x000fe4000001ff00 */
[----:B------:R-:W-:Y:S02]  /*5e50*/  CS2R R110, SRZ ;  /* 0x00000000006e7805 */ /* 0x000fe4000001ff00 */
[----:B------:R-:W-:Y:S02]  /*5e60*/  @P2 SEL R2, R3, R2, !P4 ;  /* 0x0000000203022207 */ /* 0x000fe40006000000 */
[----:B------:R-:W-:Y:S02]  /*5e70*/  CS2R R108, SRZ ;  /* 0x00000000006c7805 */ /* 0x000fe4000001ff00 */
[----:B------:R-:W-:Y:S02]  /*5e80*/  @P6 SHF.L.U32 R0, R154, 0x1f, RZ ;  /* 0x0000001f9a006819 */ /* 0x000fe400000006ff */
[----:B------:R-:W-:Y:S02]  /*5e90*/  CS2R R102, SRZ ;  /* 0x0000000000667805 */ /* 0x000fe4000001ff00 */
[----:B------:R-:W-:Y:S02]  /*5ea0*/  LOP3.LUT R2, R2, 0x1, RZ, 0xc0, !PT ;  /* 0x0000000102027812 */ /* 0x000fe400078ec0ff */
[----:B------:R-:W-:Y:S01]  /*5eb0*/  CS2R R100, SRZ ;  /* 0x0000000000647805 */ /* 0x000fe2000001ff00 */
[----:B------:R1:W2:Y:S01]  /*5ec0*/  @P6 SYNCS.PHASECHK.TRANS64.TRYWAIT P1, [UR44+0x60], R0 ;  /* 0x00006000ff0065a7 */ /* 0x0002a2000802112c */
[----:B------:R-:W-:Y:S02]  /*5ed0*/  CS2R R94, SRZ ;  /* 0x00000000005e7805 */ /* 0x000fe4000001ff00 */
[----:B------:R-:W-:Y:S02]  /*5ee0*/  ISETP.NE.U32.AND P5, PT, R2, 0x1, PT ;  /* 0x000000010200780c */ /* 0x000fe40003fa5070 */
[----:B------:R-:W-:Y:S02]  /*5ef0*/  CS2R R92, SRZ ;  /* 0x00000000005c7805 */ /* 0x000fe4000001ff00 */
[----:B------:R-:W-:Y:S02]  /*5f00*/  CS2R R86, SRZ ;  /* 0x0000000000567805 */ /* 0x000fe4000001ff00 */
[----:B------:R-:W-:Y:S02]  /*5f10*/  CS2R R84, SRZ ;  /* 0x0000000000547805 */ /* 0x000fe4000001ff00 */
[----:B------:R-:W-:Y:S02]  /*5f20*/  P2R R83, PR, RZ, 0x20 ;  /* 0x00000020ff537803 */ /* 0x000fe40000000000 */
[----:B------:R-:W-:Y:S02]  /*5f30*/  CS2R R78, SRZ ;  /* 0x00000000004e7805 */ /* 0x000fe4000001ff00 */
[----:B------:R-:W-:Y:S01]  /*5f40*/  CS2R R76, SRZ ;  /* 0x00000000004c7805 */ /* 0x000fe2000001ff00 */
[----:B------:R-:W-:Y:S02]  /*5f50*/  IMAD.IADD R159, R161, 0x1, R81 ;  /* 0x00000001a19f7824 */ /* 0x000fe400078e0251 */
[----:B------:R-:W-:Y:S01]  /*5f60*/  IMAD.IADD R150, R81, 0x1, R151 ;  /* 0x0000000151967824 */ /* 0x000fe200078e0297 */
[----:B-1----:R-:W-:Y:S04]  /*5f70*/  SHF.L.U32 R0, R153, 0x1f, RZ ;  /* 0x0000001f99007819 */ /* 0x002fe800000006ff */
[----:B------:R1:W4:Y:S01]  /*5f80*/  SYNCS.PHASECHK.TRANS64.TRYWAIT P0, [R74+URZ+0xd0], R0 ;  /* 0x0000d0004a0075a7 */ /* 0x00032200080011ff */
[----:B--2---:R-:W-:Y:S01]  /*5f90*/  @P6 SEL R82, RZ, 0x1, !P1 ;  /* 0x00000001ff526807 */ /* 0x004fe20004800000 */
[----:B-1----:R-:W-:Y:S06]  /*5fa0*/  @!P6 BRA `(.L_x_98) ;  /* 0x0000000000a0e947 */ /* 0x002fec0003800000 */
[----:B------:R-:W-:Y:S01]  /*5fb0*/  @P5 IMAD.MOV.U32 R2, RZ, RZ, -0x10 ;  /* 0xfffffff0ff025424 */ /* 0x000fe200078e00ff */
[----:B------:R-:W-:Y:S01]  /*5fc0*/  ISETP.NE.AND P1, PT, R82, RZ, PT ;  /* 0x000000ff5200720c */ /* 0x000fe20003f25270 */
[----:B------:R-:W-:Y:S01]  /*5fd0*/  BSSY B0, `(.L_x_99) ;  /* 0x0000010000007945 */ /* 0x000fe20003800000 */
[----:B------:R-:W-:Y:S02]  /*5fe0*/  ISETP.NE.U32.AND P6, PT, R141, 0x1, PT ;  /* 0x000000018d00780c */ /* 0x000fe40003fc5070 */
[----:B------:R-:W-:Y:S02]  /*5ff0*/  CS2R R86, SRZ ;  /* 0x0000000000567805 */ /* 0x000fe4000001ff00 */
[----:B------:R-:W-:Y:S02]  /*6000*/  CS2R R84, SRZ ;  /* 0x0000000000547805 */ /* 0x000fe4000001ff00 */
[----:B------:R-:W-:Y:S02]  /*6010*/  CS2R R102, SRZ ;  /* 0x0000000000667805 */ /* 0x000fe4000001ff00 */
[----:B------:R-:W-:Y:S02]  /*6020*/  @P5 SEL R2, R2, 0x10, !P6 ;  /* 0x0000001002025807 */ /* 0x000fe40007000000 */
[----:B------:R-:W-:Y:S02]  /*6030*/  CS2R R100, SRZ ;  /* 0x0000000000647805 */ /* 0x000fe4000001ff00 */
[----:B------:R-:W-:Y:S02]  /*6040*/  CS2R R118, SRZ ;  /* 0x0000000000767805 */ /* 0x000fe4000001ff00 */
[----:B------:R-:W-:Y:S01]  /*6050*/  CS2R R116, SRZ ;  /* 0x0000000000747805 */ /* 0x000fe2000001ff00 */
[----:B------:R-:W-:Y:S02]  /*6060*/  @P5 IMAD.IADD R7, R161, 0x1, R2 ;  /* 0x00000001a1075824 */ /* 0x000fe400078e0202 */
[C---:B------:R-:W-:Y:S02]  /*6070*/  @P5 IMAD.IADD R6, R2.reuse, 0x1, R159 ;  /* 0x0000000102065824 */ /* 0x040fe400078e029f */
[----:B------:R-:W-:Y:S01]  /*6080*/  @P5 IMAD.IADD R5, R2, 0x1, R151 ;  /* 0x0000000102055824 */ /* 0x000fe200078e0297 */
[----:B------:R-:W-:Y:S06]  /*6090*/  @P1 BRA `(.L_x_100) ;  /* 0x00000000000c1947 */ /* 0x000fec0003800000 */
[----:B------:R-:W-:Y:S04]  /*60a0*/  SHF.L.U32 R4, R154, 0x1f, RZ ;  /* 0x0000001f9a047819 */ /* 0x000fe800000006ff */
[----:B------:R-:W1:Y:S02]  /*60b0*/  SYNCS.PHASECHK.TRANS64.TRYWAIT P1, [UR44+0x60], R4 ;  /* 0x00006004ff0075a7 */ /* 0x000e64000802112c */
[----:B-1----:R-:W-:Y:S05]  /*60c0*/  @!P1 BRA `(.L_x_101) ;  /* 0x0000005c00789947 */ /* 0x002fea0003800000 */
.L_x_100:
[----:B------:R-:W-:Y:S05]  /*60d0*/  BSYNC B0 ;  /* 0x0000000000007941 */ /* 0x000fea0003800000 */
.L_x_99:
[----:B------:R-:W-:Y:S01]  /*60e0*/  ISETP.NE.AND P1, PT, R83, RZ, PT ;  /* 0x000000ff5300720c */ /* 0x000fe20003f25270 */
[----:B------:R-:W-:Y:S01]  /*60f0*/  IMAD.MOV.U32 R135, RZ, RZ, RZ ;  /* 0x000000ffff877224 */ /* 0x000fe200078e00ff */
[----:B------:R-:W-:Y:S02]  /*6100*/  CS2R R132, SRZ ;  /* 0x0000000000847805 */ /* 0x000fe4000001ff00 */
[----:B------:R-:W-:Y:S02]  /*6110*/  CS2R R78, SRZ ;  /* 0x00000000004e7805 */ /* 0x000fe4000001ff00 */
[----:B------:R-:W-:Y:S02]  /*6120*/  CS2R R76, SRZ ;  /* 0x00000000004c7805 */ /* 0x000fe4000001ff00 */
[----:B------:R-:W-:Y:S02]  /*6130*/  CS2R R94, SRZ ;  /* 0x00000000005e7805 */ /* 0x000fe4000001ff00 */
[----:B------:R-:W-:Y:S02]  /*6140*/  CS2R R92, SRZ ;  /* 0x00000000005c7805 */ /* 0x000fe4000001ff00 */
[----:B------:R-:W-:Y:S02]  /*6150*/  CS2R R110, SRZ ;  /* 0x00000000006e7805 */ /* 0x000fe4000001ff00 */
[----:B------:R-:W-:Y:S02]  /*6160*/  CS2R R108, SRZ ;  /* 0x00000000006c7805 */ /* 0x000fe4000001ff00 */
[----:B------:R-:W-:Y:S02]  /*6170*/  CS2R R126, SRZ ;  /* 0x00000000007e7805 */ /* 0x000fe4000001ff00 */
[----:B------:R-:W-:Y:S01]  /*6180*/  CS2R R124, SRZ ;  /* 0x00000000007c7805 */ /* 0x000fe2000001ff00 */
[----:B------:R-:W-:Y:S01]  /*6190*/  IMAD.MOV.U32 R75, RZ, RZ, 0x1 ;  /* 0x00000001ff4b7424 */ /* 0x000fe200078e00ff */
[----:B------:R2:W1:Y:S01]  /*61a0*/  @P1 LDS.128 R84, [R7+0x400] ;  /* 0x0004000007541984 */ /* 0x0004620000000c00 */
[----:B------:R-:W-:Y:S03]  /*61b0*/  @P1 IMAD.IADD R2, R2, 0x1, R150 ;  /* 0x0000000102021824 */ /* 0x000fe600078e0296 */
[----:B------:R2:W1:Y:S04]  /*61c0*/  @P1 LDS.128 R100, [R6+0x400] ;  /* 0x0004000006641984 */ /* 0x0004680000000c00 */
[----:B------:R2:W1:Y:S04]  /*61d0*/  @P1 LDS.128 R116, [R5+0x400] ;  /* 0x0004000005741984 */ /* 0x0004680000000c00 */
[----:B------:R2:W1:Y:S04]  /*61e0*/  @P1 LDS.128 R132, [R2+0x400] ;  /* 0x0004000002841984 */ /* 0x0004680000000c00 */
[----:B------:R2:W1:Y:S04]  /*61f0*/  @P1 LDS.128 R76, [R160+UR44+0x400] ;  /* 0x0004002ca04c1984 */ /* 0x0004680008000c00 */
[----:B------:R2:W1:Y:S04]  /*6200*/  @P1 LDS.128 R92, [R159+0x400] ;  /* 0x000400009f5c1984 */ /* 0x0004680000000c00 */
[----:B------:R2:W1:Y:S04]  /*6210*/  @P1 LDS.128 R108, [R151+0x400] ;  /* 0x00040000976c1984 */ /* 0x0004680000000c00 */
[----:B------:R2:W1:Y:S02]  /*6220*/  @P1 LDS.128 R124, [R150+0x400] ;  /* 0x00040000967c1984 */ /* 0x0004640000000c00 */
.L_x_98:
[----:B------:R-:W-:Y:S05]  /*6230*/  BSYNC B1 ;  /* 0x0000000000017941 */ /* 0x000fea0003800000 */
.L_x_97:
[----:B--2---:R-:W-:Y:S04]  /*6240*/  SHF.R.U32.HI R2, RZ, 0x15, R71 ;  /* 0x00000015ff027819 */ /* 0x004fe80000011647 */
[----:B------:R-:W-:Y:S01]  /*6250*/  LOP3.LUT P1, RZ, R2, 0x3, R143, 0x48, !PT ;  /* 0x0000000302ff7812 */ /* 0x000fe2000782488f */
[----:B------:R-:W-:Y:S01]  /*6260*/  @!UPT UIADD3 URZ, UPT, UPT, URZ, URZ, URZ ;  /* 0x000000fffffff290 */ /* 0x000fe2000fffe0ff */
[----:B----4-:R-:W-:Y:S11]  /*6270*/  @P0 BRA `(.L_x_102) ;  /* 0x0000000000080947 */ /* 0x010ff60003800000 */
[----:B------:R-:W2:Y:S02]  /*6280*/  SYNCS.PHASECHK.TRANS64.TRYWAIT P0, [R74+URZ+0xd0], R0 ;  /* 0x0000d0004a0075a7 */ /* 0x000ea400080011ff */
[----:B--2---:R-:W-:Y:S05]  /*6290*/  @!P0 BRA `(.L_x_103) ;  /* 0x0000005c001c8947 */ /* 0x004fea0003800000 */
.L_x_102:
[----:B------:R-:W-:Y:S05]  /*62a0*/  @!P1 BRA `(.L_x_104) ;  /* 0x0000000000409947 */ /* 0x000fea0003800000 */
[----:B------:R-:W4:Y:S01]  /*62b0*/  LDCU.64 UR8, c[0x4][0x70] ;  /* 0x01000e00ff0877ac */ /* 0x000f220008000a00 */
[----:B-1----:R-:W-:Y:S01]  /*62c0*/  MOV R3, 0x0 ;  /* 0x0000000000037802 */ /* 0x002fe20000000f00 */
[----:B------:R-:W-:Y:S02]  /*62d0*/  HFMA2 R12, -RZ, RZ, 0, 5.9604644775390625e-08 ;  /* 0x00000001ff0c7431 */ /* 0x000fe400000001ff */
[----:B------:R-:W-:Y:S02]  /*62e0*/  IMAD.MOV.U32 R8, RZ, RZ, 0x192 ;  /* 0x00000192ff087424 */ /* 0x000fe400078e00ff */
[----:B------:R-:W-:Y:S01]  /*62f0*/  IMAD.MOV.U32 R13, RZ, RZ, RZ ;  /* 0x000000ffff0d7224 */ /* 0x000fe200078e00ff */
[----:B------:R-:W1:Y:S01]  /*6300*/  LDCU.64 UR6, c[0x4][0x78] ;  /* 0x01000f00ff0677ac */ /* 0x000e620008000a00 */
[----:B------:R-:W2:Y:S01]  /*6310*/  LDC.64 R2, c[0x4][R3] ;  /* 0x0100000003027b82 */ /* 0x000ea20000000a00 */
[----:B------:R-:W5:Y:S01]  /*6320*/  LDCU.64 UR4, c[0x4][0x10] ;  /* 0x01000200ff0477ac */ /* 0x000f620008000a00 */
[----:B----4-:R-:W-:Y:S01]  /*6330*/  MOV R5, UR9 ;  /* 0x0000000900057c02 */ /* 0x010fe20008000f00 */
[----:B------:R-:W-:Y:S01]  /*6340*/  IMAD.U32 R4, RZ, RZ, UR8 ;  /* 0x00000008ff047e24 */ /* 0x000fe2000f8e00ff */
[----:B-1----:R-:W-:Y:S01]  /*6350*/  MOV R7, UR7 ;  /* 0x0000000700077c02 */ /* 0x002fe20008000f00 */
[----:B------:R-:W-:Y:S01]  /*6360*/  IMAD.U32 R6, RZ, RZ, UR6 ;  /* 0x00000006ff067e24 */ /* 0x000fe2000f8e00ff */
[----:B-----5:R-:W-:Y:S01]  /*6370*/  MOV R11, UR5 ;  /* 0x00000005000b7c02 */ /* 0x020fe20008000f00 */
[----:B------:R-:W-:Y:S02]  /*6380*/  IMAD.U32 R10, RZ, RZ, UR4 ;  /* 0x00000004ff0a7e24 */ /* 0x000fe4000f8e00ff */
[----:B------:R-:W-:Y:S07]  /*6390*/  LEPC R20, `(.L_x_104) ;  /* 0x000000001014794e */ /* 0x000fee0000000000 */
[----:B--23--:R-:W-:Y:S05]  /*63a0*/  CALL.ABS.NOINC R2 ;  /* 0x0000000002007343 */ /* 0x00cfea0003c00000 */
.L_x_104:
[----:B------:R-:W-:Y:S05]  /*63b0*/  WARPSYNC.ALL ;  /* 0x0000000000007948 */ /* 0x000fea0003800000 */
[----:B------:R-:W-:Y:S01]  /*63c0*/  R2UR UR4, R71 ;  /* 0x00000000470472ca */ /* 0x000fe200000e0000 */
[--C-:B-1----:R-:W-:Y:S01]  /*63d0*/  HADD2.F32 R3, -RZ, R76.reuse.H0_H0 ;  /* 0x2000004cff037230 */ /* 0x102fe20000004100 */
[----:B------:R-:W-:Y:S01]  /*63e0*/  MOV R96, 0xfffffff0 ;  /* 0xfffffff000607802 */ /* 0x000fe20000000f00 */
[----:B------:R-:W-:Y:S01]  /*63f0*/  HADD2.F32 R72, -RZ, R93.H0_H0 ;  /* 0x2000005dff487230 */ /* 0x000fe20000004100 */
[----:B------:R-:W-:Y:S01]  /*6400*/  ISETP.NE.U32.AND P6, PT, R141, 0x1, PT ;  /* 0x000000018d00780c */ /* 0x000fe20003fc5070 */
[----:B------:R-:W-:Y:S01]  /*6410*/  BSSY.RECONVERGENT B0, `(.L_x_105) ;  /* 0x0000100000007945 */ /* 0x000fe20003800200 */
[----:B------:R-:W-:Y:S02]  /*6420*/  ISETP.NE.AND P0, PT, R157, RZ, PT ;  /* 0x000000ff9d00720c */ /* 0x000fe40003f05270 */
[----:B------:R-:W-:Y:S04]  /*6430*/  SEL R96, R96, 0x10, !P6 ;  /* 0x0000001060607807 */ /* 0x000fe80007000000 */
[----:B------:R-:W-:Y:S01]  /*6440*/  IADD3 R161, PT, PT, R161, R96, RZ ;  /* 0x00000060a1a17210 */ /* 0x000fe20007ffe0ff */
[----:B------:R-:W2:Y:S01]  /*6450*/  LDTM.x64 R4, tmem[UR4] ;  /* 0x00000004000479ee */ /* 0x000ea20008340000 */
[C---:B------:R-:W-:Y:S02]  /*6460*/  IADD3 R162, PT, PT, R96.reuse, R159, RZ ;  /* 0x0000009f60a27210 */ /* 0x040fe40007ffe0ff */
[C---:B------:R-:W-:Y:S02]  /*6470*/  IADD3 R164, PT, PT, R96.reuse, R151, RZ ;  /* 0x0000009760a47210 */ /* 0x040fe40007ffe0ff */
[----:B------:R-:W-:Y:S01]  /*6480*/  IADD3 R163, PT, PT, R96, R150, RZ ;  /* 0x0000009660a37210 */ /* 0x000fe20007ffe0ff */
[C---:B--23--:R-:W-:Y:S01]  /*6490*/  FMUL R0, R70.reuse, R4 ;  /* 0x0000000446007220 */ /* 0x04cfe20000400000 */
[----:B------:R-:W-:Y:S02]  /*64a0*/  HADD2.F32 R4, -RZ, R76.H1_H1 ;  /* 0x3000004cff047230 */ /* 0x000fe40000004100 */
[C---:B------:R-:W-:Y:S01]  /*64b0*/  FMUL R2, R70.reuse, R5 ;  /* 0x0000000546027220 */ /* 0x040fe20000400000 */
[--C-:B------:R-:W-:Y:S02]  /*64c0*/  HADD2.F32 R5, -RZ, R77.reuse.H0_H0 ;  /* 0x2000004dff057230 */ /* 0x100fe40000004100 */
[C---:B------:R-:W-:Y:S01]  /*64d0*/  FFMA R0, R73.reuse, R3, R0 ;  /* 0x0000000349007223 */ /* 0x040fe20000000000 */
[C---:B------:R-:W-:Y:S01]  /*64e0*/  FMUL R3, R70.reuse, R6 ;  /* 0x0000000646037220 */ /* 0x040fe20000400000 */
[C---:B------:R-:W-:Y:S01]  /*64f0*/  FFMA R2, R73.reuse, R4, R2 ;  /* 0x0000000449027223 */ /* 0x040fe20000000002 */
[----:B------:R-:W-:Y:S02]  /*6500*/  HADD2.F32 R6, -RZ, R77.H1_H1 ;  /* 0x3000004dff067230 */ /* 0x000fe40000004100 */
[----:B------:R-:W-:Y:S01]  /*6510*/  FMUL R4, R70, R9 ;  /* 0x0000000946047220 */ /* 0x000fe20000400000 */
[C---:B------:R-:W-:Y:S01]  /*6520*/  FFMA R3, R73.reuse, R5, R3 ;  /* 0x0000000549037223 */ /* 0x040fe20000000003 */
[--C-:B------:R-:W-:Y:S01]  /*6530*/  HADD2.F32 R5, -RZ, R78.reuse.H0_H0 ;  /* 0x2000004eff057230 */ /* 0x100fe20000004100 */
[----:B------:R-:W-:Y:S01]  /*6540*/  F2FP.F16.F32.PACK_AB R88, R2, R0 ;  /* 0x000000000258723e */ /* 0x000fe200000000ff */
[C---:B------:R-:W-:Y:S01]  /*6550*/  FMUL R0, R70.reuse, R7 ;  /* 0x0000000746007220 */ /* 0x040fe20000400000 */
[C---:B------:R-:W-:Y:S01]  /*6560*/  FMUL R2, R70.reuse, R8 ;  /* 0x0000000846027220 */ /* 0x040fe20000400000 */
[----:B------:R-:W-:Y:S02]  /*6570*/  HADD2.F32 R7, -RZ, R78.H1_H1 ;  /* 0x3000004eff077230 */ /* 0x000fe40000004100 */
[C---:B------:R-:W-:Y:S01]  /*6580*/  FFMA R0, R73.reuse, R6, R0 ;  /* 0x0000000649007223 */ /* 0x040fe20000000000 */
[C---:B------:R-:W-:Y:S01]  /*6590*/  FFMA R2, R73.reuse, R5, R2 ;  /* 0x0000000549027223 */ /* 0x040fe20000000002 */
[--C-:B------:R-:W-:Y:S02]  /*65a0*/  HADD2.F32 R8, -RZ, R79.reuse.H0_H0 ;  /* 0x2000004fff087230 */ /* 0x100fe40000004100 */
[C---:B------:R-:W-:Y:S01]  /*65b0*/  FFMA R4, R73.reuse, R7, R4 ;  /* 0x0000000749047223 */ /* 0x040fe20000000004 */
[----:B------:R-:W-:Y:S01]  /*65c0*/  FMUL R5, R70, R10 ;  /* 0x0000000a46057220 */ /* 0x000fe20000400000 */
[----:B------:R-:W-:Y:S01]  /*65d0*/  HADD2.F32 R7, -RZ, R79.H1_H1 ;  /* 0x3000004fff077230 */ /* 0x000fe20000004100 */
[----:B------:R-:W-:Y:S01]  /*65e0*/  F2FP.F16.F32.PACK_AB R89, R0, R3 ;  /* 0x000000030059723e */ /* 0x000fe200000000ff */
[----:B------:R-:W-:Y:S01]  /*65f0*/  FMUL R6, R70, R11 ;  /* 0x0000000b46067220 */ /* 0x000fe20000400000 */
[----:B------:R-:W-:Y:S01]  /*6600*/  F2FP.F16.F32.PACK_AB R90, R4, R2 ;  /* 0x00000002045a723e */ /* 0x000fe200000000ff */
[C---:B------:R-:W-:Y:S01]  /*6610*/  FFMA R5, R73.reuse, R8, R5 ;  /* 0x0000000849057223 */ /* 0x040fe20000000005 */
[--C-:B------:R-:W-:Y:S02]  /*6620*/  HADD2.F32 R4, -RZ, R84.reuse.H0_H0 ;  /* 0x20000054ff047230 */ /* 0x100fe40000004100 */
[C---:B------:R-:W-:Y:S01]  /*6630*/  FFMA R6, R73.reuse, R7, R6 ;  /* 0x0000000749067223 */ /* 0x040fe20000000006 */
[----:B------:R-:W-:Y:S02]  /*6640*/  HADD2.F32 R7, -RZ, R84.H1_H1 ;  /* 0x30000054ff077230 */ /* 0x000fe40000004100 */
[C---:B------:R-:W-:Y:S01]  /*6650*/  FMUL R0, R70.reuse, R12 ;  /* 0x0000000c46007220 */ /* 0x040fe20000400000 */
[--C-:B------:R-:W-:Y:S02]  /*6660*/  HADD2.F32 R8, -RZ, R85.reuse.H0_H0 ;  /* 0x20000055ff087230 */ /* 0x100fe40000004100 */
[----:B------:R-:W-:Y:S01]  /*6670*/  FMUL R2, R70, R13 ;  /* 0x0000000d46027220 */ /* 0x000fe20000400000 */
[----:B------:R-:W-:Y:S01]  /*6680*/  F2FP.F16.F32.PACK_AB R91, R6, R5 ;  /* 0x00000005065b723e */ /* 0x000fe200000000ff */
[C---:B------:R-:W-:Y:S01]  /*6690*/  FFMA R0, R73.reuse, R4, R0 ;  /* 0x0000000449007223 */ /* 0x040fe20000000000 */
[----:B------:R-:W-:Y:S01]  /*66a0*/  FMUL R3, R70, R14 ;  /* 0x0000000e46037220 */ /* 0x000fe20000400000 */
[C---:B------:R-:W-:Y:S01]  /*66b0*/  FFMA R2, R73.reuse, R7, R2 ;  /* 0x0000000749027223 */ /* 0x040fe20000000002 */
[----:B------:R-:W-:Y:S01]  /*66c0*/  HADD2.F32 R7, -RZ, R85.H1_H1 ;  /* 0x30000055ff077230 */ /* 0x000fe20000004100 */
[----:B------:R1:W-:Y:S01]  /*66d0*/  STS.128 [R160+UR44+0x400], R88 ;  /* 0x00040058a0007988 */ /* 0x0003e20008000c2c */
[C---:B------:R-:W-:Y:S01]  /*66e0*/  FFMA R3, R73.reuse, R8, R3 ;  /* 0x0000000849037223 */ /* 0x040fe20000000003 */
[--C-:B------:R-:W-:Y:S01]  /*66f0*/  HADD2.F32 R8, -RZ, R86.reuse.H0_H0 ;  /* 0x20000056ff087230 */ /* 0x100fe20000004100 */
[----:B------:R-:W-:Y:S01]  /*6700*/  F2FP.F16.F32.PACK_AB R104, R2, R0 ;  /* 0x000000000268723e */ /* 0x000fe200000000ff */
[C---:B------:R-:W-:Y:S01]  /*6710*/  FMUL R4, R70.reuse, R15 ;  /* 0x0000000f46047220 */ /* 0x040fe20000400000 */
[----:B------:R-:W-:Y:S02]  /*6720*/  HADD2.F32 R9, -RZ, R86.H1_H1 ;  /* 0x30000056ff097230 */ /* 0x000fe40000004100 */
[C---:B------:R-:W-:Y:S01]  /*6730*/  FMUL R5, R70.reuse, R16 ;  /* 0x0000001046057220 */ /* 0x040fe20000400000 */
[C---:B------:R-:W-:Y:S01]  /*6740*/  FMUL R6, R70.reuse, R17 ;  /* 0x0000001146067220 */ /* 0x040fe20000400000 */
[C---:B------:R-:W-:Y:S01]  /*6750*/  FFMA R4, R73.reuse, R7, R4 ;  /* 0x0000000749047223 */ /* 0x040fe20000000004 */
[--C-:B------:R-:W-:Y:S02]  /*6760*/  HADD2.F32 R7, -RZ, R87.reuse.H0_H0 ;  /* 0x20000057ff077230 */ /* 0x100fe40000004100 */
[C---:B------:R-:W-:Y:S01]  /*6770*/  FFMA R5, R73.reuse, R8, R5 ;  /* 0x0000000849057223 */ /* 0x040fe20000000005 */
[C---:B------:R-:W-:Y:S01]  /*6780*/  FFMA R6, R73.reuse, R9, R6 ;  /* 0x0000000949067223 */ /* 0x040fe20000000006 */
[----:B------:R-:W-:Y:S01]  /*6790*/  FMUL R0, R70, R18 ;  /* 0x0000001246007220 */ /* 0x000fe20000400000 */
[----:B------:R-:W-:Y:S01]  /*67a0*/  HADD2.F32 R8, -RZ, R87.H1_H1 ;  /* 0x30000057ff087230 */ /* 0x000fe20000004100 */
[----:B------:R-:W-:Y:S01]  /*67b0*/  F2FP.F16.F32.PACK_AB R105, R4, R3 ;  /* 0x000000030469723e */ /* 0x000fe200000000ff */
[----:B------:R-:W-:Y:S01]  /*67c0*/  FMUL R2, R70, R19 ;  /* 0x0000001346027220 */ /* 0x000fe20000400000 */
[----:B------:R-:W-:Y:S01]  /*67d0*/  F2FP.F16.F32.PACK_AB R106, R6, R5 ;  /* 0x00000005066a723e */ /* 0x000fe200000000ff */
[--C-:B------:R-:W-:Y:S02]  /*67e0*/  HADD2.F32 R5, -RZ, R92.reuse.H0_H0 ;  /* 0x2000005cff057230 */ /* 0x100fe40000004100 */
[C---:B------:R-:W-:Y:S01]  /*67f0*/  FFMA R0, R73.reuse, R7, R0 ;  /* 0x0000000749007223 */ /* 0x040fe20000000000 */
[C---:B------:R-:W-:Y:S01]  /*6800*/  FFMA R2, R73.reuse, R8, R2 ;  /* 0x0000000849027223 */ /* 0x040fe20000000002 */
[----:B------:R-:W-:Y:S02]  /*6810*/  HADD2.F32 R6, -RZ, R92.H1_H1 ;  /* 0x3000005cff067230 */ /* 0x000fe40000004100 */
[C---:B------:R-:W-:Y:S01]  /*6820*/  FMUL R3, R70.reuse, R20 ;  /* 0x0000001446037220 */ /* 0x040fe20000400000 */
[C---:B------:R-:W-:Y:S01]  /*6830*/  FMUL R4, R70.reuse, R21 ;  /* 0x0000001546047220 */ /* 0x040fe20000400000 */
[----:B------:R-:W-:Y:S01]  /*6840*/  FMUL R14, R70, R33 ;  /* 0x00000021460e7220 */ /* 0x000fe20000400000 */
[----:B------:R-:W-:Y:S01]  /*6850*/  F2FP.F16.F32.PACK_AB R107, R2, R0 ;  /* 0x00000000026b723e */ /* 0x000fe200000000ff */
[C---:B------:R-:W-:Y:S01]  /*6860*/  FFMA R3, R73.reuse, R5, R3 ;  /* 0x0000000549037223 */ /* 0x040fe20000000003 */
[C---:B------:R-:W-:Y:S01]  /*6870*/  FFMA R4, R73.reuse, R6, R4 ;  /* 0x0000000649047223 */ /* 0x040fe20000000004 */
[C---:B------:R-:W-:Y:S01]  /*6880*/  FMUL R33, R70.reuse, R52 ;  /* 0x0000003446217220 */ /* 0x040fe20000400000 */
[C---:B------:R-:W-:Y:S01]  /*6890*/  FMUL R0, R70.reuse, R22 ;  /* 0x0000001646007220 */ /* 0x040fe20000400000 */
[C---:B------:R-:W-:Y:S01]  /*68a0*/  FMUL R2, R70.reuse, R23 ;  /* 0x0000001746027220 */ /* 0x040fe20000400000 */
[----:B------:R-:W-:Y:S01]  /*68b0*/  FMUL R11, R70, R30 ;  /* 0x0000001e460b7220 */ /* 0x000fe20000400000 */
[----:B------:R-:W-:Y:S01]  /*68c0*/  F2FP.F16.F32.PACK_AB R52, R4, R3 ;  /* 0x000000030434723e */ /* 0x000fe200000000ff */
[----:B------:R-:W-:Y:S02]  /*68d0*/  HADD2.F32 R3, -RZ, R93.H1_H1 ;  /* 0x3000005dff037230 */ /* 0x000fe40000004100 */
[C---:B------:R-:W-:Y:S01]  /*68e0*/  FFMA R0, R73.reuse, R72, R0 ;  /* 0x0000004849007223 */ /* 0x040fe20000000000 */
[--C-:B------:R-:W-:Y:S01]  /*68f0*/  HADD2.F32 R4, -RZ, R94.reuse.H0_H0 ;  /* 0x2000005eff047230 */ /* 0x100fe20000004100 */
[----:B------:R1:W-:Y:S01]  /*6900*/  STS.128 [R161+0x400], R104 ;  /* 0x00040068a1007388 */ /* 0x0003e20000000c00 */
[C---:B------:R-:W-:Y:S01]  /*6910*/  FMUL R12, R70.reuse, R31 ;  /* 0x0000001f460c7220 */ /* 0x040fe20000400000 */
[C---:B------:R-:W-:Y:S01]  /*6920*/  FFMA R2, R73.reuse, R3, R2 ;  /* 0x0000000349027223 */ /* 0x040fe20000000002 */
[----:B------:R-:W-:Y:S02]  /*6930*/  HADD2.F32 R3, -RZ, R101.H0_H0 ;  /* 0x20000065ff037230 */ /* 0x000fe40000004100 */
[C---:B------:R-:W-:Y:S01]  /*6940*/  FMUL R30, R70.reuse, R49 ;  /* 0x00000031461e7220 */ /* 0x040fe20000400000 */
[----:B------:R-:W-:Y:S02]  /*6950*/  HADD2.F32 R49, -RZ, R94.H1_H1 ;  /* 0x3000005eff317230 */ /* 0x000fe40000004100 */
[C---:B------:R-:W-:Y:S01]  /*6960*/  FMUL R5, R70.reuse, R24 ;  /* 0x0000001846057220 */ /* 0x040fe20000400000 */
[C---:B------:R-:W-:Y:S01]  /*6970*/  FMUL R13, R70.reuse, R32 ;  /* 0x00000020460d7220 */ /* 0x040fe20000400000 */
[C---:B------:R-:W-:Y:S01]  /*6980*/  FMUL R15, R70.reuse, R34 ;  /* 0x00000022460f7220 */ /* 0x040fe20000400000 */
[C---:B------:R-:W-:Y:S01]  /*6990*/  FMUL R31, R70.reuse, R50 ;  /* 0x00000032461f7220 */ /* 0x040fe20000400000 */
[--C-:B------:R-:W-:Y:S02]  /*69a0*/  HADD2.F32 R50, -RZ, R95.reuse.H0_H0 ;  /* 0x2000005fff327230 */ /* 0x100fe40000004100 */
[C---:B------:R-:W-:Y:S01]  /*69b0*/  FMUL R34, R70.reuse, R53 ;  /* 0x0000003546227220 */ /* 0x040fe20000400000 */
[C---:B------:R-:W-:Y:S01]  /*69c0*/  FMUL R6, R70.reuse, R25 ;  /* 0x0000001946067220 */ /* 0x040fe20000400000 */
[----:B------:R-:W-:Y:S01]  /*69d0*/  FMUL R32, R70, R51 ;  /* 0x0000003346207220 */ /* 0x000fe20000400000 */
[----:B------:R-:W-:Y:S01]  /*69e0*/  HADD2.F32 R51, -RZ, R95.H1_H1 ;  /* 0x3000005fff337230 */ /* 0x000fe20000004100 */
[----:B------:R-:W-:Y:S01]  /*69f0*/  F2FP.F16.F32.PACK_AB R53, R2, R0 ;  /* 0x000000000235723e */ /* 0x000fe200000000ff */
[--C-:B------:R-:W-:Y:S02]  /*6a00*/  HADD2.F32 R0, -RZ, R100.reuse.H0_H0 ;  /* 0x20000064ff007230 */ /* 0x100fe40000004100 */
[C---:B------:R-:W-:Y:S01]  /*6a10*/  FFMA R5, R73.reuse, R4, R5 ;  /* 0x0000000449057223 */ /* 0x040fe20000000005 */
[----:B------:R-:W-:Y:S02]  /*6a20*/  HADD2.F32 R2, -RZ, R100.H1_H1 ;  /* 0x30000064ff027230 */ /* 0x000fe40000004100 */
[C---:B------:R-:W-:Y:S01]  /*6a30*/  FFMA R6, R73.reuse, R49, R6 ;  /* 0x0000003149067223 */ /* 0x040fe20000000006 */
[----:B------:R-:W-:Y:S02]  /*6a40*/  HADD2.F32 R4, -RZ, R135.H0_H0 ;  /* 0x20000087ff047230 */ /* 0x000fe40000004100 */
[C---:B------:R-:W-:Y:S01]  /*6a50*/  FMUL R7, R70.reuse, R26 ;  /* 0x0000001a46077220 */ /* 0x040fe20000400000 */
[C---:B------:R-:W-:Y:S01]  /*6a60*/  FMUL R8, R70.reuse, R27 ;  /* 0x0000001b46087220 */ /* 0x040fe20000400000 */
[C---:B------:R-:W-:Y:S01]  /*6a70*/  FMUL R9, R70.reuse, R28 ;  /* 0x0000001c46097220 */ /* 0x040fe20000400000 */
[C---:B------:R-:W-:Y:S01]  /*6a80*/  FMUL R10, R70.reuse, R29 ;  /* 0x0000001d460a7220 */ /* 0x040fe20000400000 */
[C---:B------:R-:W-:Y:S01]  /*6a90*/  FFMA R7, R73.reuse, R50, R7 ;  /* 0x0000003249077223 */ /* 0x040fe20000000007 */
[C---:B------:R-:W-:Y:S01]  /*6aa0*/  FFMA R8, R73.reuse, R51, R8 ;  /* 0x0000003349087223 */ /* 0x040fe20000000008 */
[C---:B------:R-:W-:Y:S01]  /*6ab0*/  FFMA R9, R73.reuse, R0, R9 ;  /* 0x0000000049097223 */ /* 0x040fe20000000009 */
[----:B------:R-:W-:Y:S02]  /*6ac0*/  HADD2.F32 R0, -RZ, R101.H1_H1 ;  /* 0x30000065ff007230 */ /* 0x000fe40000004100 */
[C---:B------:R-:W-:Y:S01]  /*6ad0*/  FFMA R10, R73.reuse, R2, R10 ;  /* 0x00000002490a7223 */ /* 0x040fe2000000000a */
[--C-:B------:R-:W-:Y:S02]  /*6ae0*/  HADD2.F32 R2, -RZ, R102.reuse.H0_H0 ;  /* 0x20000066ff027230 */ /* 0x100fe40000004100 */
[C---:B------:R-:W-:Y:S01]  /*6af0*/  FFMA R11, R73.reuse, R3, R11 ;  /* 0x00000003490b7223 */ /* 0x040fe2000000000b */
[--C-:B------:R-:W-:Y:S02]  /*6b00*/  HADD2.F32 R3, -RZ, R103.reuse.H0_H0 ;  /* 0x20000067ff037230 */ /* 0x100fe40000004100 */
[C---:B------:R-:W-:Y:S01]  /*6b10*/  FFMA R12, R73.reuse, R0, R12 ;  /* 0x00000000490c7223 */ /* 0x040fe2000000000c */
[----:B------:R-:W-:Y:S02]  /*6b20*/  HADD2.F32 R0, -RZ, R102.H1_H1 ;  /* 0x30000066ff007230 */ /* 0x000fe40000004100 */
[C---:B------:R-:W-:Y:S01]  /*6b30*/  FFMA R13, R73.reuse, R2, R13 ;  /* 0x00000002490d7223 */ /* 0x040fe2000000000d */
[----:B------:R-:W-:Y:S02]  /*6b40*/  HADD2.F32 R2, -RZ, R103.H1_H1 ;  /* 0x30000067ff027230 */ /* 0x000fe40000004100 */
[C---:B------:R-:W-:Y:S01]  /*6b50*/  FMUL R16, R70.reuse, R35 ;  /* 0x0000002346107220 */ /* 0x040fe20000400000 */
[----:B------:R-:W-:Y:S01]  /*6b60*/  FMUL R35, R70, R54 ;  /* 0x0000003646237220 */ /* 0x000fe20000400000 */
[C---:B------:R-:W-:Y:S01]  /*6b70*/  FFMA R14, R73.reuse, R0, R14 ;  /* 0x00000000490e7223 */ /* 0x040fe2000000000e */
[--C-:B------:R-:W-:Y:S01]  /*6b80*/  HADD2.F32 R0, -RZ, R108.reuse.H0_H0 ;  /* 0x2000006cff007230 */ /* 0x100fe20000004100 */
[----:B------:R-:W-:Y:S01]  /*6b90*/  F2FP.F16.F32.PACK_AB R54, R6, R5 ;  /* 0x000000050636723e */ /* 0x000fe200000000ff */
[C---:B------:R-:W-:Y:S01]  /*6ba0*/  FFMA R15, R73.reuse, R3, R15 ;  /* 0x00000003490f7223 */ /* 0x040fe2000000000f */
[C---:B------:R-:W-:Y:S01]  /*6bb0*/  FMUL R17, R70.reuse, R36 ;  /* 0x0000002446117220 */ /* 0x040fe20000400000 */
[C---:B------:R-:W-:Y:S01]  /*6bc0*/  FFMA R16, R73.reuse, R2, R16 ;  /* 0x0000000249107223 */ /* 0x040fe20000000010 */
[----:B------:R-:W-:Y:S02]  /*6bd0*/  HADD2.F32 R2, -RZ, R108.H1_H1 ;  /* 0x3000006cff027230 */ /* 0x000fe40000004100 */
[C---:B------:R-:W-:Y:S01]  /*6be0*/  FMUL R18, R70.reuse, R37 ;  /* 0x0000002546127220 */ /* 0x040fe20000400000 */
[C---:B------:R-:W-:Y:S01]  /*6bf0*/  FFMA R17, R73.reuse, R0, R17 ;  /* 0x0000000049117223 */ /* 0x040fe20000000011 */
[--C-:B------:R-:W-:Y:S02]  /*6c00*/  HADD2.F32 R3, -RZ, R109.reuse.H0_H0 ;  /* 0x2000006dff037230 */ /* 0x100fe40000004100 */
[C---:B------:R-:W-:Y:S01]  /*6c10*/  FMUL R19, R70.reuse, R38 ;  /* 0x0000002646137220 */ /* 0x040fe20000400000 */
[----:B------:R-:W-:Y:S02]  /*6c20*/  HADD2.F32 R0, -RZ, R109.H1_H1 ;  /* 0x3000006dff007230 */ /* 0x000fe40000004100 */
[C---:B------:R-:W-:Y:S01]  /*6c30*/  FMUL R20, R70.reuse, R39 ;  /* 0x0000002746147220 */ /* 0x040fe20000400000 */
[C---:B------:R-:W-:Y:S01]  /*6c40*/  FFMA R18, R73.reuse, R2, R18 ;  /* 0x0000000249127223 */ /* 0x040fe20000000012 */
[C---:B------:R-:W-:Y:S01]  /*6c50*/  FFMA R19, R73.reuse, R3, R19 ;  /* 0x0000000349137223 */ /* 0x040fe20000000013 */
[--C-:B------:R-:W-:Y:S02]  /*6c60*/  HADD2.F32 R2, -RZ, R110.reuse.H0_H0 ;  /* 0x2000006eff027230 */ /* 0x100fe40000004100 */
[C---:B------:R-:W-:Y:S01]  /*6c70*/  FFMA R20, R73.reuse, R0, R20 ;  /* 0x0000000049147223 */ /* 0x040fe20000000014 */
[C---:B------:R-:W-:Y:S01]  /*6c80*/  FMUL R21, R70.reuse, R40 ;  /* 0x0000002846157220 */ /* 0x040fe20000400000 */
[----:B------:R-:W-:Y:S02]  /*6c90*/  HADD2.F32 R3, -RZ, R110.H1_H1 ;  /* 0x3000006eff037230 */ /* 0x000fe40000004100 */
[C---:B------:R-:W-:Y:S01]  /*6ca0*/  FMUL R22, R70.reuse, R41 ;  /* 0x0000002946167220 */ /* 0x040fe20000400000 */
[--C-:B------:R-:W-:Y:S02]  /*6cb0*/  HADD2.F32 R0, -RZ, R111.reuse.H0_H0 ;  /* 0x2000006fff007230 */ /* 0x100fe40000004100 */
[C---:B------:R-:W-:Y:S01]  /*6cc0*/  FMUL R23, R70.reuse, R42 ;  /* 0x0000002a46177220 */ /* 0x040fe20000400000 */
[C---:B------:R-:W-:Y:S01]  /*6cd0*/  FFMA R21, R73.reuse, R2, R21 ;  /* 0x0000000249157223 */ /* 0x040fe20000000015 */
[C---:B------:R-:W-:Y:S01]  /*6ce0*/  FFMA R22, R73.reuse, R3, R22 ;  /* 0x0000000349167223 */ /* 0x040fe20000000016 */
[----:B------:R-:W-:Y:S02]  /*6cf0*/  HADD2.F32 R2, -RZ, R111.H1_H1 ;  /* 0x3000006fff027230 */ /* 0x000fe40000004100 */
[C---:B------:R-:W-:Y:S01]  /*6d00*/  FFMA R23, R73.reuse, R0, R23 ;  /* 0x0000000049177223 */ /* 0x040fe20000000017 */
[C---:B------:R-:W-:Y:S01]  /*6d10*/  FMUL R24, R70.reuse, R43 ;  /* 0x0000002b46187220 */ /* 0x040fe20000400000 */
[--C-:B------:R-:W-:Y:S02]  /*6d20*/  HADD2.F32 R0, -RZ, R116.reuse.H0_H0 ;  /* 0x20000074ff007230 */ /* 0x100fe40000004100 */
[C---:B------:R-:W-:Y:S01]  /*6d30*/  FMUL R25, R70.reuse, R44 ;  /* 0x0000002c46197220 */ /* 0x040fe20000400000 */
[C---:B------:R-:W-:Y:S01]  /*6d40*/  FMUL R26, R70.reuse, R45 ;  /* 0x0000002d461a7220 */ /* 0x040fe20000400000 */
[C---:B------:R-:W-:Y:S01]  /*6d50*/  FFMA R24, R73.reuse, R2, R24 ;  /* 0x0000000249187223 */ /* 0x040fe20000000018 */
[----:B------:R-:W-:Y:S02]  /*6d60*/  HADD2.F32 R2, -RZ, R116.H1_H1 ;  /* 0x30000074ff027230 */ /* 0x000fe40000004100 */
        /* <DEDUP_REMOVED lines=11> */
[----:B------:R-:W-:Y:S01]  /*6e20*/  FMUL R36, R70, R55 ;  /* 0x0000003746247220 */ /* 0x000fe20000400000 */
[--C-:B------:R-:W-:Y:S02]  /*6e30*/  HADD2.F32 R3, -RZ, R119.reuse.H0_H0 ;  /* 0x20000077ff037230 */ /* 0x100fe40000004100 */
[C---:B------:R-:W-:Y:S01]  /*6e40*/  FFMA R29, R73.reuse, R2, R29 ;  /* 0x00000002491d7223 */ /* 0x040fe2000000001d */
[----:B------:R-:W-:Y:S01]  /*6e50*/  F2FP.F16.F32.PACK_AB R55, R8, R7 ;  /* 0x000000070837723e */ /* 0x000fe200000000ff */
[C---:B------:R-:W-:Y:S01]  /*6e60*/  FFMA R30, R73.reuse, R0, R30 ;  /* 0x00000000491e7223 */ /* 0x040fe2000000001e */
[----:B------:R-:W-:Y:S02]  /*6e70*/  HADD2.F32 R0, -RZ, R119.H1_H1 ;  /* 0x30000077ff007230 */ /* 0x000fe40000004100 */
[C---:B------:R-:W-:Y:S01]  /*6e80*/  FFMA R31, R73.reuse, R3, R31 ;  /* 0x00000003491f7223 */ /* 0x040fe2000000001f */
[--C-:B------:R-:W-:Y:S01]  /*6e90*/  HADD2.F32 R2, -RZ, R124.reuse.H0_H0 ;  /* 0x2000007cff027230 */ /* 0x100fe20000004100 */
[----:B------:R1:W-:Y:S01]  /*6ea0*/  STS.128 [R159+0x400], R52 ;  /* 0x000400349f007388 */ /* 0x0003e20000000c00 */
[----:B------:R-:W-:Y:S02]  /*6eb0*/  HADD2.F32 R3, -RZ, R124.H1_H1 ;  /* 0x3000007cff037230 */ /* 0x000fe40000004100 */
[C---:B------:R-:W-:Y:S01]  /*6ec0*/  FFMA R32, R73.reuse, R0, R32 ;  /* 0x0000000049207223 */ /* 0x040fe20000000020 */
[--C-:B------:R-:W-:Y:S02]  /*6ed0*/  HADD2.F32 R0, -RZ, R125.reuse.H0_H0 ;  /* 0x2000007dff007230 */ /* 0x100fe40000004100 */
[C---:B------:R-:W-:Y:S01]  /*6ee0*/  FFMA R33, R73.reuse, R2, R33 ;  /* 0x0000000249217223 */ /* 0x040fe20000000021 */
[----:B------:R-:W-:Y:S01]  /*6ef0*/  F2FP.F16.F32.PACK_AB R8, R10, R9 ;  /* 0x000000090a08723e */ /* 0x000fe200000000ff */
[C---:B------:R-:W-:Y:S01]  /*6f00*/  FFMA R34, R73.reuse, R3, R34 ;  /* 0x0000000349227223 */ /* 0x040fe20000000022 */
[----:B------:R-:W-:Y:S01]  /*6f10*/  HADD2.F32 R2, -RZ, R125.H1_H1 ;  /* 0x3000007dff027230 */ /* 0x000fe20000004100 */
[----:B------:R-:W-:Y:S01]  /*6f20*/  F2FP.F16.F32.PACK_AB R9, R12, R11 ;  /* 0x0000000b0c09723e */ /* 0x000fe200000000ff */
[C---:B------:R-:W-:Y:S01]  /*6f30*/  FFMA R35, R73.reuse, R0, R35 ;  /* 0x0000000049237223 */ /* 0x040fe20000000023 */
[----:B------:R-:W-:Y:S01]  /*6f40*/  F2FP.F16.F32.PACK_AB R10, R14, R13 ;  /* 0x0000000d0e0a723e */ /* 0x000fe200000000ff */
[--C-:B------:R-:W-:Y:S01]  /*6f50*/  HADD2.F32 R0, -RZ, R126.reuse.H0_H0 ;  /* 0x2000007eff007230 */ /* 0x100fe20000004100 */
[----:B------:R-:W-:Y:S01]  /*6f60*/  F2FP.F16.F32.PACK_AB R11, R16, R15 ;  /* 0x0000000f100b723e */ /* 0x000fe200000000ff */
[----:B------:R-:W-:Y:S01]  /*6f70*/  FMUL R37, R70, R56 ;  /* 0x0000003846257220 */ /* 0x000fe20000400000 */
[C---:B------:R-:W-:Y:S01]  /*6f80*/  FFMA R36, R73.reuse, R2, R36 ;  /* 0x0000000249247223 */ /* 0x040fe20000000024 */
[----:B------:R-:W-:Y:S01]  /*6f90*/  HADD2.F32 R2, -RZ, R126.H1_H1 ;  /* 0x3000007eff027230 */ /* 0x000fe20000004100 */
[----:B------:R-:W-:Y:S01]  /*6fa0*/  F2FP.F16.F32.PACK_AB R12, R18, R17 ;  /* 0x00000011120c723e */ /* 0x000fe200000000ff */
[----:B------:R1:W-:Y:S01]  /*6fb0*/  STS.128 [R162+0x400], R8 ;  /* 0x00040008a2007388 */ /* 0x0003e20000000c00 */
[C---:B------:R-:W-:Y:S01]  /*6fc0*/  FFMA R37, R73.reuse, R0, R37 ;  /* 0x0000000049257223 */ /* 0x040fe20000000025 */
[C---:B------:R-:W-:Y:S01]  /*6fd0*/  FMUL R38, R70.reuse, R57 ;  /* 0x0000003946267220 */ /* 0x040fe20000400000 */
[--C-:B------:R-:W-:Y:S02]  /*6fe0*/  HADD2.F32 R3, -RZ, R127.reuse.H0_H0 ;  /* 0x2000007fff037230 */ /* 0x100fe40000004100 */
[C---:B------:R-:W-:Y:S01]  /*6ff0*/  FMUL R39, R70.reuse, R58 ;  /* 0x0000003a46277220 */ /* 0x040fe20000400000 */
[----:B------:R-:W-:Y:S02]  /*7000*/  HADD2.F32 R0, -RZ, R127.H1_H1 ;  /* 0x3000007fff007230 */ /* 0x000fe40000004100 */
[----:B------:R-:W-:Y:S01]  /*7010*/  FMUL R40, R70, R59 ;  /* 0x0000003b46287220 */ /* 0x000fe20000400000 */
[----:B------:R-:W-:Y:S01]  /*7020*/  F2FP.F16.F32.PACK_AB R13, R20, R19 ;  /* 0x00000013140d723e */ /* 0x000fe200000000ff */
[C---:B------:R-:W-:Y:S01]  /*7030*/  FFMA R38, R73.reuse, R2, R38 ;  /* 0x0000000249267223 */ /* 0x040fe20000000026 */
[----:B------:R-:W-:Y:S01]  /*7040*/  F2FP.F16.F32.PACK_AB R14, R22, R21 ;  /* 0x00000015160e723e */ /* 0x000fe200000000ff */
[C---:B------:R-:W-:Y:S01]  /*7050*/  FFMA R39, R73.reuse, R3, R39 ;  /* 0x0000000349277223 */ /* 0x040fe20000000027 */
[----:B------:R-:W-:Y:S01]  /*7060*/  F2FP.F16.F32.PACK_AB R15, R24, R23 ;  /* 0x00000017180f723e */ /* 0x000fe200000000ff */
[C---:B------:R-:W-:Y:S01]  /*7070*/  FFMA R40, R73.reuse, R0, R40 ;  /* 0x0000000049287223 */ /* 0x040fe20000000028 */
[--C-:B------:R-:W-:Y:S02]  /*7080*/  HADD2.F32 R2, -RZ, R132.reuse.H0_H0 ;  /* 0x20000084ff027230 */ /* 0x100fe40000004100 */
[C---:B------:R-:W-:Y:S01]  /*7090*/  FMUL R41, R70.reuse, R60 ;  /* 0x0000003c46297220 */ /* 0x040fe20000400000 */
[----:B------:R-:W-:Y:S01]  /*70a0*/  HADD2.F32 R0, -RZ, R132.H1_H1 ;  /* 0x30000084ff007230 */ /* 0x000fe20000004100 */
[----:B------:R1:W-:Y:S01]  /*70b0*/  STS.128 [R151+0x400], R12 ;  /* 0x0004000c97007388 */ /* 0x0003e20000000c00 */
[C---:B------:R-:W-:Y:S01]  /*70c0*/  FMUL R42, R70.reuse, R61 ;  /* 0x0000003d462a7220 */ /* 0x040fe20000400000 */
[--C-:B------:R-:W-:Y:S02]  /*70d0*/  HADD2.F32 R3, -RZ, R133.reuse.H0_H0 ;  /* 0x20000085ff037230 */ /* 0x100fe40000004100 */
[----:B------:R-:W-:Y:S01]  /*70e0*/  FMUL R43, R70, R62 ;  /* 0x0000003e462b7220 */ /* 0x000fe20000400000 */
[----:B------:R-:W-:Y:S01]  /*70f0*/  F2FP.F16.F32.PACK_AB R16, R26, R25 ;  /* 0x000000191a10723e */ /* 0x000fe200000000ff */
[C---:B------:R-:W-:Y:S01]  /*7100*/  FFMA R41, R73.reuse, R2, R41 ;  /* 0x0000000249297223 */ /* 0x040fe20000000029 */
[----:B------:R-:W-:Y:S01]  /*7110*/  F2FP.F16.F32.PACK_AB R17, R28, R27 ;  /* 0x0000001b1c11723e */ /* 0x000fe200000000ff */
[C---:B------:R-:W-:Y:S01]  /*7120*/  FFMA R42, R73.reuse, R0, R42 ;  /* 0x00000000492a7223 */ /* 0x040fe2000000002a */
[----:B------:R-:W-:Y:S01]  /*7130*/  F2FP.F16.F32.PACK_AB R18, R30, R29 ;  /* 0x0000001d1e12723e */ /* 0x000fe200000000ff */
[----:B------:R-:W-:Y:S01]  /*7140*/  HADD2.F32 R0, -RZ, R133.H1_H1 ;  /* 0x30000085ff007230 */ /* 0x000fe20000004100 */
[----:B------:R-:W-:Y:S01]  /*7150*/  F2FP.F16.F32.PACK_AB R19, R32, R31 ;  /* 0x0000001f2013723e */ /* 0x000fe200000000ff */
[C---:B------:R-:W-:Y:S01]  /*7160*/  FFMA R43, R73.reuse, R3, R43 ;  /* 0x00000003492b7223 */ /* 0x040fe2000000002b */
[C---:B------:R-:W-:Y:S01]  /*7170*/  FMUL R44, R70.reuse, R63 ;  /* 0x0000003f462c7220 */ /* 0x040fe20000400000 */
[--C-:B------:R-:W-:Y:S02]  /*7180*/  HADD2.F32 R2, -RZ, R134.reuse.H0_H0 ;  /* 0x20000086ff027230 */ /* 0x100fe40000004100 */
[C---:B------:R-:W-:Y:S01]  /*7190*/  FMUL R45, R70.reuse, R64 ;  /* 0x00000040462d7220 */ /* 0x040fe20000400000 */
[----:B------:R1:W-:Y:S01]  /*71a0*/  STS.128 [R164+0x400], R16 ;  /* 0x00040010a4007388 */ /* 0x0003e20000000c00 */
[----:B------:R-:W-:Y:S02]  /*71b0*/  HADD2.F32 R3, -RZ, R134.H1_H1 ;  /* 0x30000086ff037230 */ /* 0x000fe40000004100 */
[C---:B------:R-:W-:Y:S01]  /*71c0*/  FMUL R46, R70.reuse, R65 ;  /* 0x00000041462e7220 */ /* 0x040fe20000400000 */
[----:B------:R-:W-:Y:S02]  /*71d0*/  HADD2.F32 R5, -RZ, R135.H1_H1 ;  /* 0x30000087ff057230 */ /* 0x000fe40000004100 */
[C---:B------:R-:W-:Y:S01]  /*71e0*/  FMUL R47, R70.reuse, R66 ;  /* 0x00000042462f7220 */ /* 0x040fe20000400000 */
[C---:B------:R-:W-:Y:S01]  /*71f0*/  FFMA R44, R73.reuse, R0, R44 ;  /* 0x00000000492c7223 */ /* 0x040fe2000000002c */
[----:B------:R-:W-:Y:S01]  /*7200*/  FMUL R48, R70, R67 ;  /* 0x0000004346307220 */ /* 0x000fe20000400000 */
[----:B------:R-:W-:Y:S01]  /*7210*/  F2FP.F16.F32.PACK_AB R20, R34, R33 ;  /* 0x000000212214723e */ /* 0x000fe200000000ff */
[C---:B------:R-:W-:Y:S01]  /*7220*/  FFMA R45, R73.reuse, R2, R45 ;  /* 0x00000002492d7223 */ /* 0x040fe2000000002d */
[----:B------:R-:W-:Y:S01]  /*7230*/  F2FP.F16.F32.PACK_AB R21, R36, R35 ;  /* 0x000000232415723e */ /* 0x000fe200000000ff */
[C---:B------:R-:W-:Y:S01]  /*7240*/  FFMA R46, R73.reuse, R3, R46 ;  /* 0x00000003492e7223 */ /* 0x040fe2000000002e */
[----:B------:R-:W-:Y:S01]  /*7250*/  F2FP.F16.F32.PACK_AB R22, R38, R37 ;  /* 0x000000252616723e */ /* 0x000fe200000000ff */
[C---:B------:R-:W-:Y:S01]  /*7260*/  FFMA R47, R73.reuse, R4, R47 ;  /* 0x00000004492f7223 */ /* 0x040fe2000000002f */
[----:B------:R-:W-:Y:S01]  /*7270*/  F2FP.F16.F32.PACK_AB R23, R40, R39 ;  /* 0x000000272817723e */ /* 0x000fe200000000ff */
[----:B------:R-:W-:Y:S01]  /*7280*/  FFMA R48, R73, R5, R48 ;  /* 0x0000000549307223 */ /* 0x000fe20000000030 */
[----:B------:R-:W-:Y:S02]  /*7290*/  F2FP.F16.F32.PACK_AB R4, R42, R41 ;  /* 0x000000292a04723e */ /* 0x000fe400000000ff */
[----:B------:R-:W-:Y:S01]  /*72a0*/  F2FP.F16.F32.PACK_AB R5, R44, R43 ;  /* 0x0000002b2c05723e */ /* 0x000fe200000000ff */
[----:B------:R1:W-:Y:S01]  /*72b0*/  STS.128 [R150+0x400], R20 ;  /* 0x0004001496007388 */ /* 0x0003e20000000c00 */
[----:B------:R-:W-:Y:S02]  /*72c0*/  F2FP.F16.F32.PACK_AB R6, R46, R45 ;  /* 0x0000002d2e06723e */ /* 0x000fe400000000ff */
[----:B------:R-:W-:Y:S05]  /*72d0*/  F2FP.F16.F32.PACK_AB R7, R48, R47 ;  /* 0x0000002f3007723e */ /* 0x000fea00000000ff */
[----:B------:R1:W-:Y:S01]  /*72e0*/  STS.128 [R163+0x400], R4 ;  /* 0x00040004a3007388 */ /* 0x0003e20000000c00 */
[----:B------:R-:W-:Y:S01]  /*72f0*/  @!PT LDS RZ, [RZ] ;  /* 0x00000000fffff984 */ /* 0x000fe20000000800 */
[----:B------:R-:W-:Y:S01]  /*7300*/  @!PT LDS RZ, [RZ] ;  /* 0x00000000fffff984 */ /* 0x000fe20000000800 */
[----:B------:R-:W-:Y:S01]  /*7310*/  @!PT LDS RZ, [RZ] ;  /* 0x00000000fffff984 */ /* 0x000fe20000000800 */
[----:B------:R-:W-:Y:S01]  /*7320*/  @!PT LDS RZ, [RZ] ;  /* 0x00000000fffff984 */ /* 0x000fe20000000800 */
[----:B------:R2:W-:Y:S07]  /*7330*/  MEMBAR.ALL.CTA ;  /* 0x0000000000007992 */ /* 0x0005ee0000008000 */
[----:B--2---:R-:W2:Y:S02]  /*7340*/  FENCE.VIEW.ASYNC.S ;  /* 0x00000000000073c6 */ /* 0x004ea40000000000 */
[----:B--2---:R-:W-:Y:S06]  /*7350*/  BAR.SYNC.DEFER_BLOCKING 0x1, 0x80 ;  /* 0x0042000000007b1d */ /* 0x004fec0000010000 */
[----:B------:R-:W-:Y:S05]  /*7360*/  @P0 BRA `(.L_x_106) ;  /* 0x0000000000280947 */ /* 0x000fea0003800000 */
[----:B------:R-:W2:Y:S01]  /*7370*/  LDCU.64 UR6, c[0x0][0x348] ;  /* 0x00006900ff0677ac */ /* 0x000ea20008000a00 */
[----:B------:R-:W-:Y:S01]  /*7380*/  UIADD3 UR4, UPT, UPT, UR44, 0x400, URZ ;  /* 0x000004002c047890 */ /* 0x000fe2000fffe0ff */
[----:B------:R-:W-:Y:S05]  /*7390*/  UMOV UR51, UR36 ;  /* 0x0000002400337c82 */ /* 0x000fea0008000000 */
[----:B------:R-:W-:Y:S04]  /*73a0*/  MOV R147, UR4 ;  /* 0x0000000400937c02 */ /* 0x000fe80008000f00 */
[----:B------:R-:W-:Y:S01]  /*73b0*/  R2UR UR48, R147 ;  /* 0x00000000933072ca */ /* 0x000fe200000e0000 */
[----:B--2---:R-:W-:Y:S04]  /*73c0*/  UIADD3 UR4, UP0, UPT, UR6, 0x680, URZ ;  /* 0x0000068006047890 */ /* 0x004fe8000ff1e0ff */
[----:B------:R-:W-:Y:S09]  /*73d0*/  UIADD3.X UR5, UPT, UPT, URZ, UR7, URZ, UP0, !UPT ;  /* 0x00000007ff057290 */ /* 0x000ff200087fe4ff */
[----:B------:R2:W-:Y:S01]  /*73e0*/  UTMASTG.3D [UR48], [UR4] ;  /* 0x00000030040073b5 */ /* 0x0005e20008010000 */
[----:B------:R0:W-:Y:S01]  /*73f0*/  UTMACMDFLUSH ;  /* 0x00000000000079b7 */ /* 0x0001e20000000000 */
[----:B--2---:R-:W-:Y:S04]  /*7400*/  DEPBAR.LE SB0, 0x1 ;  /* 0x000080400000791a */ /* 0x004fe80000000000 */
.L_x_106:
[----:B------:R-:W-:Y:S05]  /*7410*/  BSYNC.RECONVERGENT B0 ;  /* 0x0000000000007941 */ /* 0x000fea0003800200 */
.L_x_105:
[----:B------:R-:W-:Y:S01]  /*7420*/  BAR.SYNC.DEFER_BLOCKING 0x1, 0x80 ;  /* 0x0042000000007b1d */ /* 0x000fe20000010000 */
[----:B------:R-:W-:Y:S01]  /*7430*/  ISETP.NE.AND P1, PT, R158, RZ, PT ;  /* 0x000000ff9e00720c */ /* 0x000fe20003f25270 */
[----:B------:R-:W-:Y:S01]  /*7440*/  UISETP.NE.AND UP0, UPT, UR47, URZ, UPT ;  /* 0x000000ff2f00728c */ /* 0x000fe2000bf05270 */
[----:B------:R-:W-:Y:S11]  /*7450*/  LEA R2, R75, UR44, 0x3 ;  /* 0x0000002c4b027c11 */ /* 0x000ff6000f8e18ff */
[----:B-1----:R-:W-:Y:S01]  /*7460*/  @P1 SHF.L.U32 R4, R154, 0x1f, RZ ;  /* 0x0000001f9a041819 */ /* 0x002fe200000006ff */
[----:B------:R-:W-:Y:S06]  /*7470*/  BRA.U !UP0, `(.L_x_107) ;  /* 0x0000000108247547 */ /* 0x000fec000b800000 */
[----:B------:R-:W1:Y:S01]  /*7480*/  S2R R0, SR_CgaCtaId ;  /* 0x0000000000007919 */ /* 0x000e620000008800 */
[----:B------:R-:W-:Y:S01]  /*7490*/  IMAD.U32 R3, RZ, RZ, UR46 ;  /* 0x0000002eff037e24 */ /* 0x000fe2000f8e00ff */
[----:B------:R-:W-:Y:S04]  /*74a0*/  UIADD3 UR4, UPT, UPT, UR46, 0x1, URZ ;  /* 0x000000012e047890 */ /* 0x000fe8000fffe0ff */
[----:B------:R-:W-:Y:S01]  /*74b0*/  @P1 LEA R3, R3, UR44, 0x3 ;  /* 0x0000002c03031c11 */ /* 0x000fe2000f8e18ff */
[----:B------:R-:W-:Y:S04]  /*74c0*/  UISETP.NE.AND UP0, UPT, UR4, 0x4, UPT ;  /* 0x000000040400788c */ /* 0x000fe8000bf05270 */
[----:B------:R-:W-:Y:S01]  /*74d0*/  @P1 VIADD R3, R3, 0x80 ;  /* 0x0000008003031836 */ /* 0x000fe20000000000 */
[----:B------:R-:W-:Y:S04]  /*74e0*/  USEL UR46, UR4, URZ, UP0 ;  /* 0x000000ff042e7287 */ /* 0x000fe80008000000 */
[----:B-1----:R-:W-:Y:S04]  /*74f0*/  @P1 PRMT R0, R0, 0x654, R3 ;  /* 0x0000065400001816 */ /* 0x002fe80000000003 */
[----:B------:R1:W-:Y:S04]  /*7500*/  @P1 SYNCS.ARRIVE.TRANS64.RED.A1T0 RZ, [R0+URZ], RZ ;  /* 0x000000ff00ff19a7 */ /* 0x0003e800081004ff */
.L_x_107:
[----:B------:R-:W2:Y:S01]  /*7510*/  @P1 SYNCS.PHASECHK.TRANS64.TRYWAIT P0, [R2+URZ+0x60], R4 ;  /* 0x00006004020015a7 */ /* 0x000ea200080011ff */
[----:B------:R-:W-:Y:S01]  /*7520*/  BSSY B1, `(.L_x_108) ;  /* 0x000001f000017945 */ /* 0x000fe20003800000 */
[----:B--2---:R-:W-:Y:S03]  /*7530*/  @P1 SEL R82, RZ, 0x1, !P0 ;  /* 0x00000001ff521807 */ /* 0x004fe60004000000 */
[----:B------:R-:W-:Y:S05]  /*7540*/  @!P1 BRA `(.L_x_109) ;  /* 0x0000000000709947 */ /* 0x000fea0003800000 */
[----:B------:R-:W-:Y:S01]  /*7550*/  ISETP.NE.AND P1, PT, R83, RZ, PT ;  /* 0x000000ff5300720c */ /* 0x000fe20003f25270 */
[----:B------:R-:W-:Y:S01]  /*7560*/  BSSY B0, `(.L_x_110) ;  /* 0x000000b000007945 */ /* 0x000fe20003800000 */
[----:B------:R-:W-:Y:S11]  /*7570*/  ISETP.NE.AND P0, PT, R82, RZ, PT ;  /* 0x000000ff5200720c */ /* 0x000ff60003f05270 */
[----:B------:R-:W-:Y:S05]  /*7580*/  @P1 IMAD R6, R75, 0x4000, R160 ;  /* 0x000040004b061824 */ /* 0x000fea00078e02a0 */
[----:B------:R-:W-:Y:S04]  /*7590*/  @P1 IADD3 R5, PT, PT, R6, UR44, RZ ;  /* 0x0000002c06051c10 */ /* 0x000fe8000fffe0ff */
[----:B------:R-:W-:Y:S01]  /*75a0*/  @P1 IADD3 R4, PT, PT, R81, R5, RZ ;  /* 0x0000000551041210 */ /* 0x000fe20007ffe0ff */
[--C-:B------:R-:W-:Y:S02]  /*75b0*/  @P1 IMAD.IADD R3, R80, 0x1, R5.reuse ;  /* 0x0000000150031824 */ /* 0x100fe400078e0205 */
[----:B------:R-:W-:Y:S01]  /*75c0*/  @P1 IMAD.IADD R5, R96, 0x1, R5 ;  /* 0x0000000160051824 */ /* 0x000fe200078e0205 */
[----:B------:R-:W-:Y:S06]  /*75d0*/  @P0 BRA `(.L_x_111) ;  /* 0x00000000000c0947 */ /* 0x000fec0003800000 */
[----:B-1----:R-:W-:Y:S04]  /*75e0*/  SHF.L.U32 R0, R154, 0x1f, RZ ;  /* 0x0000001f9a007819 */ /* 0x002fe800000006ff */
[----:B------:R-:W1:Y:S02]  /*75f0*/  SYNCS.PHASECHK.TRANS64.TRYWAIT P0, [R2+URZ+0x60], R0 ;  /* 0x00006000020075a7 */ /* 0x000e6400080011ff */
[----:B-1----:R-:W-:Y:S05]  /*7600*/  @!P0 BRA `(.L_x_112) ;  /* 0x0000004800548947 */ /* 0x002fea0003800000 */
.L_x_111:
[----:B------:R-:W-:Y:S05]  /*7610*/  BSYNC B0 ;  /* 0x0000000000007941 */ /* 0x000fea0003800000 */
.L_x_110:
[----:B------:R-:W-:Y:S01]  /*7620*/  ISETP.NE.AND P0, PT, R83, RZ, PT ;  /* 0x000000ff5300720c */ /* 0x000fe20003f05270 */
[----:B------:R-:W-:Y:S11]  /*7630*/  VIADD R75, R75, 0x1 ;  /* 0x000000014b4b7836 */ /* 0x000ff60000000000 */
[----:B------:R-:W-:Y:S01]  /*7640*/  @!UPT UIADD3 URZ, UPT, UPT, URZ, URZ, URZ ;  /* 0x000000fffffff290 */ /* 0x000fe2000fffe0ff */
[----:B------:R2:W3:Y:S01]  /*7650*/  @P0 LDS.128 R84, [R5+0x400] ;  /* 0x0004000005540984 */ /* 0x0004e20000000c00 */
[--C-:B-1----:R-:W-:Y:S01]  /*7660*/  @P0 IMAD.IADD R0, R81, 0x1, R3.reuse ;  /* 0x0000000151000824 */ /* 0x102fe200078e0203 */
[C---:B------:R-:W-:Y:S02]  /*7670*/  @P0 IADD3 R2, PT, PT, R96.reuse, R4, RZ ;  /* 0x0000000460020210 */ /* 0x040fe40007ffe0ff */
[----:B------:R1:W4:Y:S04]  /*7680*/  @P0 LDS.128 R92, [R4+0x400] ;  /* 0x00040000045c0984 */ /* 0x0003280000000c00 */
[----:B------:R3:W3:Y:S04]  /*7690*/  @P0 LDS.128 R76, [R6+UR44+0x400] ;  /* 0x0004002c064c0984 */ /* 0x0006e80008000c00 */
[----:B------:R3:W3:Y:S04]  /*76a0*/  @P0 LDS.128 R100, [R2+0x400] ;  /* 0x0004000002640984 */ /* 0x0006e80000000c00 */
[----:B------:R3:W3:Y:S04]  /*76b0*/  @P0 LDS.128 R108, [R3+0x400] ;  /* 0x00040000036c0984 */ /* 0x0006e80000000c00 */
[----:B------:R3:W3:Y:S01]  /*76c0*/  @P0 LDS.128 R124, [R0+0x400] ;  /* 0x00040000007c0984 */ /* 0x0006e20000000c00 */
[C---:B--2---:R-:W-:Y:S01]  /*76d0*/  @P0 IMAD.IADD R5, R96.reuse, 0x1, R3 ;  /* 0x0000000160050824 */ /* 0x044fe200078e0203 */
[----:B-1----:R-:W-:Y:S04]  /*76e0*/  @P0 IADD3 R4, PT, PT, R96, R0, RZ ;  /* 0x0000000060040210 */ /* 0x002fe80007ffe0ff */
[----:B------:R2:W1:Y:S04]  /*76f0*/  @P0 LDS.128 R116, [R5+0x400] ;  /* 0x0004000005740984 */ /* 0x0004680000000c00 */
[----:B------:R2:W1:Y:S02]  /*7700*/  @P0 LDS.128 R132, [R4+0x400] ;  /* 0x0004000004840984 */ /* 0x0004640000000c00 */
.L_x_109:
[----:B------:R-:W-:Y:S05]  /*7710*/  BSYNC B1 ;  /* 0x0000000000017941 */ /* 0x000fea0003800000 */
.L_x_108:
[----:B-1-3--:R-:W-:Y:S05]  /*7720*/  VIADD R0, R71, 0x40 ;  /* 0x0000004047007836 */ /* 0x00afea0000000000 */
[----:B------:R-:W-:Y:S04]  /*7730*/  SHF.R.U32.HI R0, RZ, 0x15, R0 ;  /* 0x00000015ff007819 */ /* 0x000fe80000011600 */
[----:B------:R-:W-:Y:S11]  /*7740*/  LOP3.LUT P0, RZ, R0, 0x3, R143, 0x48, !PT ;  /* 0x0000000300ff7812 */ /* 0x000ff6000780488f */
[----:B------:R-:W-:Y:S02]  /*7750*/  @!UPT UIADD3 URZ, UPT, UPT, URZ, URZ, URZ ;  /* 0x000000fffffff290 */ /* 0x000fe4000fffe0ff */
[----:B------:R-:W-:Y:S05]  /*7760*/  @!P0 BRA `(.L_x_113) ;  /* 0x0000000000408947 */ /* 0x000fea0003800000 */
[----:B------:R-:W2:Y:S01]  /*7770*/  LDCU.64 UR8, c[0x4][0x70] ;  /* 0x01000e00ff0877ac */ /* 0x000ea20008000a00 */
[----:B------:R-:W-:Y:S01]  /*7780*/  MOV R3, 0x0 ;  /* 0x0000000000037802 */ /* 0x000fe20000000f00 */
[----:B------:R-:W-:Y:S02]  /*7790*/  HFMA2 R12, -RZ, RZ, 0, 5.9604644775390625e-08 ;  /* 0x00000001ff0c7431 */ /* 0x000fe400000001ff */
[----:B------:R-:W-:Y:S02]  /*77a0*/  IMAD.MOV.U32 R8, RZ, RZ, 0x192 ;  /* 0x00000192ff087424 */ /* 0x000fe400078e00ff */
[----:B------:R-:W-:Y:S01]  /*77b0*/  IMAD.MOV.U32 R13, RZ, RZ, RZ ;  /* 0x000000ffff0d7224 */ /* 0x000fe200078e00ff */
[----:B------:R-:W1:Y:S01]  /*77c0*/  LDCU.64 UR6, c[0x4][0x78] ;  /* 0x01000f00ff0677ac */ /* 0x000e620008000a00 */
[----:B------:R-:W3:Y:S01]  /*77d0*/  LDC.64 R2, c[0x4][R3] ;  /* 0x0100000003027b82 */ /* 0x000ee20000000a00 */
[----:B------:R-:W5:Y:S01]  /*77e0*/  LDCU.64 UR4, c[0x4][0x10] ;  /* 0x01000200ff0477ac */ /* 0x000f620008000a00 */
[----:B--2---:R-:W-:Y:S01]  /*77f0*/  MOV R5, UR9 ;  /* 0x0000000900057c02 */ /* 0x004fe20008000f00 */
[----:B------:R-:W-:Y:S01]  /*7800*/  IMAD.U32 R4, RZ, RZ, UR8 ;  /* 0x00000008ff047e24 */ /* 0x000fe2000f8e00ff */
[----:B-1----:R-:W-:Y:S01]  /*7810*/  MOV R7, UR7 ;  /* 0x0000000700077c02 */ /* 0x002fe20008000f00 */
[----:B------:R-:W-:Y:S01]  /*7820*/  IMAD.U32 R6, RZ, RZ, UR6 ;  /* 0x00000006ff067e24 */ /* 0x000fe2000f8e00ff */
[----:B-----5:R-:W-:Y:S01]  /*7830*/  MOV R11, UR5 ;  /* 0x00000005000b7c02 */ /* 0x020fe20008000f00 */
[----:B------:R-:W-:Y:S02]  /*7840*/  IMAD.U32 R10, RZ, RZ, UR4 ;  /* 0x00000004ff0a7e24 */ /* 0x000fe4000f8e00ff */
[----:B------:R-:W-:Y:S07]  /*7850*/  LEPC R20, `(.L_x_113) ;  /* 0x000000001014794e */ /* 0x000fee0000000000 */
[----:B---34-:R-:W-:Y:S05]  /*7860*/  CALL.ABS.NOINC R2 ;  /* 0x0000000002007343 */ /* 0x018fea0003c00000 */
.L_x_113:
[----:B------:R-:W-:Y:S05]  /*7870*/  WARPSYNC.ALL ;  /* 0x0000000000007948 */ /* 0x000fea0003800000 */
[----:B------:R-:W-:Y:S01]  /*7880*/  R2UR UR4, R71 ;  /* 0x00000000470472ca */ /* 0x000fe200000e0000 */
[--C-:B------:R-:W-:Y:S01]  /*7890*/  HADD2.F32 R3, -RZ, R76.reuse.H0_H0 ;  /* 0x2000004cff037230 */ /* 0x100fe20000004100 */
[----:B------:R-:W1:Y:S01]  /*78a0*/  S2R R165, SR_CgaCtaId ;  /* 0x0000000000a57919 */ /* 0x000e620000008800 */
[----:B------:R-:W-:Y:S01]  /*78b0*/  HADD2.F32 R72, -RZ, R79.H1_H1 ;  /* 0x3000004fff487230 */ /* 0x000fe20000004100 */
[----:B------:R-:W-:Y:S01]  /*78c0*/  ISETP.NE.AND P6, PT, R158, RZ, PT ;  /* 0x000000ff9e00720c */ /* 0x000fe20003fc5270 */
[----:B------:R-:W-:Y:S01]  /*78d0*/  BSSY.RECONVERGENT B0, `(.L_x_114) ;  /* 0x0000101000007945 */ /* 0x000fe20003800200 */
[----:B------:R-:W-:Y:S07]  /*78e0*/  ISETP.NE.AND P0, PT, R157, RZ, PT ;  /* 0x000000ff9d00720c */ /* 0x000fee0003f05270 */
[----:B--2---:R-:W2:Y:S02]  /*78f0*/  LDTM.x64 R4, tmem[UR4+0x40] ;  /* 0x00004004000479ee */ /* 0x004ea40008340000 */
[C---:B--2---:R-:W-:Y:S01]  /*7900*/  FMUL R0, R70.reuse, R4 ;  /* 0x0000000446007220 */ /* 0x044fe20000400000 */
[----:B------:R-:W-:Y:S02]  /*7910*/  HADD2.F32 R4, -RZ, R76.H1_H1 ;  /* 0x3000004cff047230 */ /* 0x000fe40000004100 */
[C---:B------:R-:W-:Y:S01]  /*7920*/  FMUL R2, R70.reuse, R5 ;  /* 0x0000000546027220 */ /* 0x040fe20000400000 */
[--C-:B------:R-:W-:Y:S02]  /*7930*/  HADD2.F32 R5, -RZ, R77.reuse.H0_H0 ;  /* 0x2000004dff057230 */ /* 0x100fe40000004100 */
[C---:B------:R-:W-:Y:S01]  /*7940*/  FFMA R0, R73.reuse, R3, R0 ;  /* 0x0000000349007223 */ /* 0x040fe20000000000 */
[C---:B------:R-:W-:Y:S01]  /*7950*/  FMUL R3, R70.reuse, R6 ;  /* 0x0000000646037220 */ /* 0x040fe20000400000 */
[----:B------:R-:W-:Y:S02]  /*7960*/  HADD2.F32 R6, -RZ, R77.H1_H1 ;  /* 0x3000004dff067230 */ /* 0x000fe40000004100 */
[C---:B------:R-:W-:Y:S01]  /*7970*/  FFMA R2, R73.reuse, R4, R2 ;  /* 0x0000000449027223 */ /* 0x040fe20000000002 */
[C---:B------:R-:W-:Y:S01]  /*7980*/  FMUL R7, R70.reuse, R7 ;  /* 0x0000000746077220 */ /* 0x040fe20000400000 */
[C---:B------:R-:W-:Y:S01]  /*7990*/  FFMA R3, R73.reuse, R5, R3 ;  /* 0x0000000549037223 */ /* 0x040fe20000000003 */
[--C-:B------:R-:W-:Y:S02]  /*79a0*/  HADD2.F32 R5, -RZ, R78.reuse.H0_H0 ;  /* 0x2000004eff057230 */ /* 0x100fe40000004100 */
[----:B------:R-:W-:Y:S01]  /*79b0*/  FMUL R4, R70, R8 ;  /* 0x0000000846047220 */ /* 0x000fe20000400000 */
[----:B------:R-:W-:Y:S01]  /*79c0*/  F2FP.F16.F32.PACK_AB R88, R2, R0 ;  /* 0x000000000258723e */ /* 0x000fe200000000ff */
[C---:B------:R-:W-:Y:S01]  /*79d0*/  FFMA R7, R73.reuse, R6, R7 ;  /* 0x0000000649077223 */ /* 0x040fe20000000007 */
[----:B------:R-:W-:Y:S02]  /*79e0*/  HADD2.F32 R6, -RZ, R78.H1_H1 ;  /* 0x3000004eff067230 */ /* 0x000fe40000004100 */
[----:B------:R-:W-:Y:S01]  /*79f0*/  FFMA R4, R73, R5, R4 ;  /* 0x0000000549047223 */ /* 0x000fe20000000004 */
[----:B------:R-:W-:Y:S02]  /*7a00*/  HADD2.F32 R8, -RZ, R79.H0_H0 ;  /* 0x2000004fff087230 */ /* 0x000fe40000004100 */
[C---:B------:R-:W-:Y:S01]  /*7a10*/  FMUL R0, R70.reuse, R9 ;  /* 0x0000000946007220 */ /* 0x040fe20000400000 */
[----:B------:R-:W-:Y:S01]  /*7a20*/  F2FP.F16.F32.PACK_AB R89, R7, R3 ;  /* 0x000000030759723e */ /* 0x000fe200000000ff */
[C---:B------:R-:W-:Y:S01]  /*7a30*/  FMUL R2, R70.reuse, R10 ;  /* 0x0000000a46027220 */ /* 0x040fe20000400000 */
[C---:B------:R-:W-:Y:S01]  /*7a40*/  FMUL R5, R70.reuse, R11 ;  /* 0x0000000b46057220 */ /* 0x040fe20000400000 */
[C---:B------:R-:W-:Y:S01]  /*7a50*/  FFMA R0, R73.reuse, R6, R0 ;  /* 0x0000000649007223 */ /* 0x040fe20000000000 */
[--C-:B------:R-:W-:Y:S02]  /*7a60*/  HADD2.F32 R7, -RZ, R84.reuse.H0_H0 ;  /* 0x20000054ff077230 */ /* 0x100fe40000004100 */
[C---:B------:R-:W-:Y:S01]  /*7a70*/  FFMA R2, R73.reuse, R8, R2 ;  /* 0x0000000849027223 */ /* 0x040fe20000000002 */
[----:B------:R-:W-:Y:S01]  /*7a80*/  FFMA R5, R73, R72, R5 ;  /* 0x0000004849057223 */ /* 0x000fe20000000005 */
[----:B------:R-:W-:Y:S01]  /*7a90*/  FMUL R3, R70, R12 ;  /* 0x0000000c46037220 */ /* 0x000fe20000400000 */
[----:B------:R-:W-:Y:S01]  /*7aa0*/  HADD2.F32 R8, -RZ, R84.H1_H1 ;  /* 0x30000054ff087230 */ /* 0x000fe20000004100 */
[----:B------:R-:W-:Y:S01]  /*7ab0*/  F2FP.F16.F32.PACK_AB R90, R0, R4 ;  /* 0x00000004005a723e */ /* 0x000fe200000000ff */
[C---:B------:R-:W-:Y:S01]  /*7ac0*/  FMUL R6, R70.reuse, R13 ;  /* 0x0000000d46067220 */ /* 0x040fe20000400000 */
[----:B------:R-:W-:Y:S01]  /*7ad0*/  F2FP.F16.F32.PACK_AB R91, R5, R2 ;  /* 0x00000002055b723e */ /* 0x000fe200000000ff */
[C---:B------:R-:W-:Y:S01]  /*7ae0*/  FFMA R3, R73.reuse, R7, R3 ;  /* 0x0000000749037223 */ /* 0x040fe20000000003 */
[--C-:B------:R-:W-:Y:S02]  /*7af0*/  HADD2.F32 R5, -RZ, R85.reuse.H0_H0 ;  /* 0x20000055ff057230 */ /* 0x100fe40000004100 */
[C---:B------:R-:W-:Y:S01]  /*7b00*/  FFMA R6, R73.reuse, R8, R6 ;  /* 0x0000000849067223 */ /* 0x040fe20000000006 */
[----:B------:R-:W-:Y:S01]  /*7b10*/  HADD2.F32 R7, -RZ, R85.H1_H1 ;  /* 0x30000055ff077230 */ /* 0x000fe20000004100 */
[----:B------:R-:W-:Y:S01]  /*7b20*/  STS.128 [R160+UR44+0x4400], R88 ;  /* 0x00440058a0007988 */ /* 0x000fe20008000c2c */
[----:B------:R-:W-:Y:S01]  /*7b30*/  FMUL R0, R70, R14 ;  /* 0x0000000e46007220 */ /* 0x000fe20000400000 */
[--C-:B------:R-:W-:Y:S01]  /*7b40*/  HADD2.F32 R8, -RZ, R86.reuse.H0_H0 ;  /* 0x20000056ff087230 */ /* 0x100fe20000004100 */
[----:B------:R-:W-:Y:S01]  /*7b50*/  F2FP.F16.F32.PACK_AB R104, R6, R3 ;  /* 0x000000030668723e */ /* 0x000fe200000000ff */
[C---:B------:R-:W-:Y:S01]  /*7b60*/  FMUL R2, R70.reuse, R15 ;  /* 0x0000000f46027220 */ /* 0x040fe20000400000 */
[C---:B------:R-:W-:Y:S01]  /*7b70*/  FFMA R0, R73.reuse, R5, R0 ;  /* 0x0000000549007223 */ /* 0x040fe20000000000 */
[C---:B------:R-:W-:Y:S01]  /*7b80*/  FMUL R4, R70.reuse, R16 ;  /* 0x0000001046047220 */ /* 0x040fe20000400000 */
[C---:B------:R-:W-:Y:S01]  /*7b90*/  FMUL R3, R70.reuse, R17 ;  /* 0x0000001146037220 */ /* 0x040fe20000400000 */
[C---:B------:R-:W-:Y:S01]  /*7ba0*/  FFMA R2, R73.reuse, R7, R2 ;  /* 0x0000000749027223 */ /* 0x040fe20000000002 */
[----:B------:R-:W-:Y:S02]  /*7bb0*/  HADD2.F32 R7, -RZ, R86.H1_H1 ;  /* 0x30000056ff077230 */ /* 0x000fe40000004100 */
[C---:B------:R-:W-:Y:S01]  /*7bc0*/  FFMA R4, R73.reuse, R8, R4 ;  /* 0x0000000849047223 */ /* 0x040fe20000000004 */
[--C-:B------:R-:W-:Y:S02]  /*7bd0*/  HADD2.F32 R8, -RZ, R87.reuse.H0_H0 ;  /* 0x20000057ff087230 */ /* 0x100fe40000004100 */
[----:B------:R-:W-:Y:S01]  /*7be0*/  FMUL R5, R70, R18 ;  /* 0x0000001246057220 */ /* 0x000fe20000400000 */
[----:B------:R-:W-:Y:S01]  /*7bf0*/  F2FP.F16.F32.PACK_AB R105, R2, R0 ;  /* 0x000000000269723e */ /* 0x000fe200000000ff */
[C---:B------:R-:W-:Y:S01]  /*7c00*/  FFMA R3, R73.reuse, R7, R3 ;  /* 0x0000000749037223 */ /* 0x040fe20000000003 */
[----:B------:R-:W-:Y:S02]  /*7c10*/  HADD2.F32 R9, -RZ, R87.H1_H1 ;  /* 0x30000057ff097230 */ /* 0x000fe40000004100 */
[----:B------:R-:W-:Y:S01]  /*7c20*/  FFMA R5, R73, R8, R5 ;  /* 0x0000000849057223 */ /* 0x000fe20000000005 */
[C---:B------:R-:W-:Y:S01]  /*7c30*/  FMUL R6, R70.reuse, R19 ;  /* 0x0000001346067220 */ /* 0x040fe20000400000 */
[--C-:B----4-:R-:W-:Y:S01]  /*7c40*/  HADD2.F32 R7, -RZ, R92.reuse.H0_H0 ;  /* 0x2000005cff077230 */ /* 0x110fe20000004100 */
[----:B------:R-:W-:Y:S01]  /*7c50*/  F2FP.F16.F32.PACK_AB R106, R3, R4 ;  /* 0x00000004036a723e */ /* 0x000fe200000000ff */
[----:B------:R-:W-:Y:S02]  /*7c60*/  HADD2.F32 R8, -RZ, R92.H1_H1 ;  /* 0x3000005cff087230 */ /* 0x000fe40000004100 */
[C---:B------:R-:W-:Y:S01]  /*7c70*/  FFMA R6, R73.reuse, R9, R6 ;  /* 0x0000000949067223 */ /* 0x040fe20000000006 */
[C---:B------:R-:W-:Y:S01]  /*7c80*/  FMUL R0, R70.reuse, R20 ;  /* 0x0000001446007220 */ /* 0x040fe20000400000 */
[C---:B------:R-:W-:Y:S01]  /*7c90*/  FMUL R2, R70.reuse, R21 ;  /* 0x0000001546027220 */ /* 0x040fe20000400000 */
[C---:B------:R-:W-:Y:S01]  /*7ca0*/  FMUL R14, R70.reuse, R33 ;  /* 0x00000021460e7220 */ /* 0x040fe20000400000 */
[----:B------:R-:W-:Y:S01]  /*7cb0*/  FMUL R33, R70, R52 ;  /* 0x0000003446217220 */ /* 0x000fe20000400000 */
[----:B------:R-:W-:Y:S01]  /*7cc0*/  F2FP.F16.F32.PACK_AB R107, R6, R5 ;  /* 0x00000005066b723e */ /* 0x000fe200000000ff */
[C---:B------:R-:W-:Y:S01]  /*7cd0*/  FFMA R0, R73.reuse, R7, R0 ;  /* 0x0000000749007223 */ /* 0x040fe20000000000 */
[--C-:B------:R-:W-:Y:S02]  /*7ce0*/  HADD2.F32 R72, -RZ, R93.reuse.H0_H0 ;  /* 0x2000005dff487230 */ /* 0x100fe40000004100 */
[C---:B------:R-:W-:Y:S01]  /*7cf0*/  FFMA R2, R73.reuse, R8, R2 ;  /* 0x0000000849027223 */ /* 0x040fe20000000002 */
[C---:B------:R-:W-:Y:S01]  /*7d00*/  FMUL R3, R70.reuse, R22 ;  /* 0x0000001646037220 */ /* 0x040fe20000400000 */
[C---:B------:R-:W-:Y:S01]  /*7d10*/  FMUL R4, R70.reuse, R23 ;  /* 0x0000001746047220 */ /* 0x040fe20000400000 */
[C---:B------:R-:W-:Y:S01]  /*7d20*/  FMUL R11, R70.reuse, R30 ;  /* 0x0000001e460b7220 */ /* 0x040fe20000400000 */
[----:B------:R-:W-:Y:S01]  /*7d30*/  FMUL R12, R70, R31 ;  /* 0x0000001f460c7220 */ /* 0x000fe20000400000 */
[----:B------:R-:W-:Y:S01]  /*7d40*/  F2FP.F16.F32.PACK_AB R52, R2, R0 ;  /* 0x000000000234723e */ /* 0x000fe200000000ff */
[----:B------:R-:W-:Y:S01]  /*7d50*/  HADD2.F32 R0, -RZ, R93.H1_H1 ;  /* 0x3000005dff007230 */ /* 0x000fe20000004100 */
[----:B------:R-:W-:Y:S01]  /*7d60*/  STS.128 [R161+0x4400], R104 ;  /* 0x00440068a1007388 */ /* 0x000fe20000000c00 */
[--C-:B------:R-:W-:Y:S02]  /*7d70*/  HADD2.F32 R2, -RZ, R94.reuse.H0_H0 ;  /* 0x2000005eff027230 */ /* 0x100fe40000004100 */
[C---:B------:R-:W-:Y:S01]  /*7d80*/  FFMA R3, R73.reuse, R72, R3 ;  /* 0x0000004849037223 */ /* 0x040fe20000000003 */
[C---:B------:R-:W-:Y:S01]  /*7d90*/  FMUL R30, R70.reuse, R49 ;  /* 0x00000031461e7220 */ /* 0x040fe20000400000 */
[----:B------:R-:W-:Y:S02]  /*7da0*/  HADD2.F32 R49, -RZ, R94.H1_H1 ;  /* 0x3000005eff317230 */ /* 0x000fe40000004100 */
[C---:B------:R-:W-:Y:S01]  /*7db0*/  FFMA R4, R73.reuse, R0, R4 ;  /* 0x0000000049047223 */ /* 0x040fe20000000004 */
[--C-:B------:R-:W-:Y:S02]  /*7dc0*/  HADD2.F32 R0, -RZ, R100.reuse.H0_H0 ;  /* 0x20000064ff007230 */ /* 0x100fe40000004100 */
[C---:B------:R-:W-:Y:S01]  /*7dd0*/  FMUL R5, R70.reuse, R24 ;  /* 0x0000001846057220 */ /* 0x040fe20000400000 */
[C---:B------:R-:W-:Y:S01]  /*7de0*/  FMUL R13, R70.reuse, R32 ;  /* 0x00000020460d7220 */ /* 0x040fe20000400000 */
[C---:B------:R-:W-:Y:S01]  /*7df0*/  FMUL R31, R70.reuse, R50 ;  /* 0x00000032461f7220 */ /* 0x040fe20000400000 */
[--C-:B------:R-:W-:Y:S02]  /*7e00*/  HADD2.F32 R50, -RZ, R95.reuse.H0_H0 ;  /* 0x2000005fff327230 */ /* 0x100fe40000004100 */
[C---:B------:R-:W-:Y:S01]  /*7e10*/  FFMA R5, R73.reuse, R2, R5 ;  /* 0x0000000249057223 */ /* 0x040fe20000000005 */
[----:B------:R-:W-:Y:S02]  /*7e20*/  HADD2.F32 R2, -RZ, R100.H1_H1 ;  /* 0x30000064ff027230 */ /* 0x000fe40000004100 */
[C---:B------:R-:W-:Y:S01]  /*7e30*/  FMUL R6, R70.reuse, R25 ;  /* 0x0000001946067220 */ /* 0x040fe20000400000 */
[C---:B------:R-:W-:Y:S01]  /*7e40*/  FMUL R32, R70.reuse, R51 ;  /* 0x0000003346207220 */ /* 0x040fe20000400000 */
[----:B------:R-:W-:Y:S02]  /*7e50*/  HADD2.F32 R51, -RZ, R95.H1_H1 ;  /* 0x3000005fff337230 */ /* 0x000fe40000004100 */
[C---:B------:R-:W-:Y:S01]  /*7e60*/  FMUL R7, R70.reuse, R26 ;  /* 0x0000001a46077220 */ /* 0x040fe20000400000 */
[C---:B------:R-:W-:Y:S01]  /*7e70*/  FFMA R6, R73.reuse, R49, R6 ;  /* 0x0000003149067223 */ /* 0x040fe20000000006 */
[C---:B------:R-:W-:Y:S01]  /*7e80*/  FMUL R8, R70.reuse, R27 ;  /* 0x0000001b46087220 */ /* 0x040fe20000400000 */
[C---:B------:R-:W-:Y:S01]  /*7e90*/  FMUL R9, R70.reuse, R28 ;  /* 0x0000001c46097220 */ /* 0x040fe20000400000 */
[C---:B------:R-:W-:Y:S01]  /*7ea0*/  FMUL R15, R70.reuse, R34 ;  /* 0x00000022460f7220 */ /* 0x040fe20000400000 */
[C---:B------:R-:W-:Y:S01]  /*7eb0*/  FMUL R34, R70.reuse, R53 ;  /* 0x0000003546227220 */ /* 0x040fe20000400000 */
[C---:B------:R-:W-:Y:S01]  /*7ec0*/  FFMA R7, R73.reuse, R50, R7 ;  /* 0x0000003249077223 */ /* 0x040fe20000000007 */
[----:B------:R-:W-:Y:S01]  /*7ed0*/  FMUL R10, R70, R29 ;  /* 0x0000001d460a7220 */ /* 0x000fe20000400000 */
[----:B------:R-:W-:Y:S01]  /*7ee0*/  F2FP.F16.F32.PACK_AB R53, R4, R3 ;  /* 0x000000030435723e */ /* 0x000fe200000000ff */
[----:B------:R-:W-:Y:S02]  /*7ef0*/  HADD2.F32 R3, -RZ, R101.H0_H0 ;  /* 0x20000065ff037230 */ /* 0x000fe40000004100 */
[C---:B------:R-:W-:Y:S01]  /*7f00*/  FFMA R8, R73.reuse, R51, R8 ;  /* 0x0000003349087223 */ /* 0x040fe20000000008 */
[----:B------:R-:W-:Y:S02]  /*7f10*/  HADD2.F32 R4, -RZ, R111.H0_H0 ;  /* 0x2000006fff047230 */ /* 0x000fe40000004100 */
        /* <DEDUP_REMOVED lines=16> */
[C---:B------:R-:W-:Y:S01]  /*8020*/  FFMA R16, R73.reuse, R2, R16 ;  /* 0x0000000249107223 */ /* 0x040fe20000000010 */
[C---:B------:R-:W-:Y:S01]  /*8030*/  FMUL R17, R70.reuse, R36 ;  /* 0x0000002446117220 */ /* 0x040fe20000400000 */
[----:B------:R-:W-:Y:S02]  /*8040*/  HADD2.F32 R2, -RZ, R108.H1_H1 ;  /* 0x3000006cff027230 */ /* 0x000fe40000004100 */
[C---:B------:R-:W-:Y:S01]  /*8050*/  FMUL R18, R70.reuse, R37 ;  /* 0x0000002546127220 */ /* 0x040fe20000400000 */
[--C-:B------:R-:W-:Y:S02]  /*8060*/  HADD2.F32 R3, -RZ, R109.reuse.H0_H0 ;  /* 0x2000006dff037230 */ /* 0x100fe40000004100 */
[C---:B------:R-:W-:Y:S01]  /*8070*/  FMUL R19, R70.reuse, R38 ;  /* 0x0000002646137220 */ /* 0x040fe20000400000 */
[----:B------:R-:W-:Y:S01]  /*8080*/  FMUL R36, R70, R55 ;  /* 0x0000003746247220 */ /* 0x000fe20000400000 */
[C---:B------:R-:W-:Y:S01]  /*8090*/  FFMA R17, R73.reuse, R0, R17 ;  /* 0x0000000049117223 */ /* 0x040fe20000000011 */
[----:B------:R-:W-:Y:S01]  /*80a0*/  F2FP.F16.F32.PACK_AB R55, R8, R7 ;  /* 0x000000070837723e */ /* 0x000fe200000000ff */
[----:B------:R-:W-:Y:S02]  /*80b0*/  HADD2.F32 R0, -RZ, R109.H1_H1 ;  /* 0x3000006dff007230 */ /* 0x000fe40000004100 */
[C---:B------:R-:W-:Y:S01]  /*80c0*/  FFMA R18, R73.reuse, R2, R18 ;  /* 0x0000000249127223 */ /* 0x040fe20000000012 */
[C---:B------:R-:W-:Y:S01]  /*80d0*/  FMUL R20, R70.reuse, R39 ;  /* 0x0000002746147220 */ /* 0x040fe20000400000 */
[C---:B------:R-:W-:Y:S01]  /*80e0*/  FFMA R19, R73.reuse, R3, R19 ;  /* 0x0000000349137223 */ /* 0x040fe20000000013 */
[----:B------:R-:W-:Y:S01]  /*80f0*/  STS.128 [R159+0x4400], R52 ;  /* 0x004400349f007388 */ /* 0x000fe20000000c00 */
[--C-:B------:R-:W-:Y:S02]  /*8100*/  HADD2.F32 R2, -RZ, R110.reuse.H0_H0 ;  /* 0x2000006eff027230 */ /* 0x100fe40000004100 */
[C---:B------:R-:W-:Y:S01]  /*8110*/  FMUL R21, R70.reuse, R40 ;  /* 0x0000002846157220 */ /* 0x040fe20000400000 */
[----:B------:R-:W-:Y:S02]  /*8120*/  HADD2.F32 R3, -RZ, R110.H1_H1 ;  /* 0x3000006eff037230 */ /* 0x000fe40000004100 */
[C---:B------:R-:W-:Y:S01]  /*8130*/  FMUL R22, R70.reuse, R41 ;  /* 0x0000002946167220 */ /* 0x040fe20000400000 */
[----:B------:R-:W-:Y:S02]  /*8140*/  HADD2.F32 R5, -RZ, R111.H1_H1 ;  /* 0x3000006fff057230 */ /* 0x000fe40000004100 */
[C---:B------:R-:W-:Y:S01]  /*8150*/  FFMA R20, R73.reuse, R0, R20 ;  /* 0x0000000049147223 */ /* 0x040fe20000000014 */
[----:B------:R-:W-:Y:S01]  /*8160*/  FMUL R23, R70, R42 ;  /* 0x0000002a46177220 */ /* 0x000fe20000400000 */
[----:B------:R-:W-:Y:S01]  /*8170*/  F2FP.F16.F32.PACK_AB R8, R10, R9 ;  /* 0x000000090a08723e */ /* 0x000fe200000000ff */
[----:B------:R-:W-:Y:S01]  /*8180*/  FMUL R24, R70, R43 ;  /* 0x0000002b46187220 */ /* 0x000fe20000400000 */
[--C-:B------:R-:W-:Y:S01]  /*8190*/  HADD2.F32 R0, -RZ, R116.reuse.H0_H0 ;  /* 0x20000074ff007230 */ /* 0x100fe20000004100 */
[----:B------:R-:W-:Y:S01]  /*81a0*/  F2FP.F16.F32.PACK_AB R9, R12, R11 ;  /* 0x0000000b0c09723e */ /* 0x000fe200000000ff */
[C---:B------:R-:W-:Y:S01]  /*81b0*/  FFMA R21, R73.reuse, R2, R21 ;  /* 0x0000000249157223 */ /* 0x040fe20000000015 */
[----:B------:R-:W-:Y:S01]  /*81c0*/  FMUL R25, R70, R44 ;  /* 0x0000002c46197220 */ /* 0x000fe20000400000 */
[----:B------:R-:W-:Y:S01]  /*81d0*/  F2FP.F16.F32.PACK_AB R10, R14, R13 ;  /* 0x0000000d0e0a723e */ /* 0x000fe200000000ff */
[C---:B------:R-:W-:Y:S01]  /*81e0*/  FFMA R22, R73.reuse, R3, R22 ;  /* 0x0000000349167223 */ /* 0x040fe20000000016 */
[----:B------:R-:W-:Y:S01]  /*81f0*/  F2FP.F16.F32.PACK_AB R11, R16, R15 ;  /* 0x0000000f100b723e */ /* 0x000fe200000000ff */
[----:B------:R-:W-:Y:S02]  /*8200*/  HADD2.F32 R2, -RZ, R116.H1_H1 ;  /* 0x30000074ff027230 */ /* 0x000fe40000004100 */
[C---:B------:R-:W-:Y:S01]  /*8210*/  FFMA R23, R73.reuse, R4, R23 ;  /* 0x0000000449177223 */ /* 0x040fe20000000017 */
[C---:B------:R-:W-:Y:S01]  /*8220*/  FMUL R26, R70.reuse, R45 ;  /* 0x0000002d461a7220 */ /* 0x040fe20000400000 */
[C---:B------:R-:W-:Y:S01]  /*8230*/  FFMA R24, R73.reuse, R5, R24 ;  /* 0x0000000549187223 */ /* 0x040fe20000000018 */
[----:B------:R2:W-:Y:S01]  /*8240*/  STS.128 [R162+0x4400], R8 ;  /* 0x00440008a2007388 */ /* 0x0005e20000000c00 */
[C---:B------:R-:W-:Y:S01]  /*8250*/  FFMA R25, R73.reuse, R0, R25 ;  /* 0x0000000049197223 */ /* 0x040fe20000000019 */
[--C-:B------:R-:W-:Y:S02]  /*8260*/  HADD2.F32 R3, -RZ, R117.reuse.H0_H0 ;  /* 0x20000075ff037230 */ /* 0x100fe40000004100 */
[C---:B------:R-:W-:Y:S01]  /*8270*/  FMUL R27, R70.reuse, R46 ;  /* 0x0000002e461b7220 */ /* 0x040fe20000400000 */
[----:B------:R-:W-:Y:S02]  /*8280*/  HADD2.F32 R0, -RZ, R117.H1_H1 ;  /* 0x30000075ff007230 */ /* 0x000fe40000004100 */
[C---:B------:R-:W-:Y:S01]  /*8290*/  FFMA R26, R73.reuse, R2, R26 ;  /* 0x00000002491a7223 */ /* 0x040fe2000000001a */
        /* <DEDUP_REMOVED lines=10> */
[--C-:B------:R-:W-:Y:S02]  /*8340*/  HADD2.F32 R0, -RZ, R119.reuse.H0_H0 ;  /* 0x20000077ff007230 */ /* 0x100fe40000004100 */
[C---:B------:R-:W-:Y:S01]  /*8350*/  FFMA R29, R73.reuse, R2, R29 ;  /* 0x00000002491d7223 */ /* 0x040fe2000000001d */
[----:B------:R-:W-:Y:S02]  /*8360*/  HADD2.F32 R2, -RZ, R119.H1_H1 ;  /* 0x30000077ff027230 */ /* 0x000fe40000004100 */
[C---:B------:R-:W-:Y:S01]  /*8370*/  FFMA R30, R73.reuse, R3, R30 ;  /* 0x00000003491e7223 */ /* 0x040fe2000000001e */
[----:B------:R3:W-:Y:S01]  /*8380*/  STS.128 [R151+0x4400], R4 ;  /* 0x0044000497007388 */ /* 0x0007e20000000c00 */
[C---:B------:R-:W-:Y:S01]  /*8390*/  FFMA R31, R73.reuse, R0, R31 ;  /* 0x00000000491f7223 */ /* 0x040fe2000000001f */
[--C-:B------:R-:W-:Y:S02]  /*83a0*/  HADD2.F32 R0, -RZ, R124.reuse.H0_H0 ;  /* 0x2000007cff007230 */ /* 0x100fe40000004100 */
[C---:B------:R-:W-:Y:S01]  /*83b0*/  FFMA R32, R73.reuse, R2, R32 ;  /* 0x0000000249207223 */ /* 0x040fe20000000020 */
[----:B------:R-:W-:Y:S02]  /*83c0*/  HADD2.F32 R3, -RZ, R124.H1_H1 ;  /* 0x3000007cff037230 */ /* 0x000fe40000004100 */
[C---:B------:R-:W-:Y:S01]  /*83d0*/  FMUL R37, R70.reuse, R56 ;  /* 0x0000003846257220 */ /* 0x040fe20000400000 */
[--C-:B------:R-:W-:Y:S02]  /*83e0*/  HADD2.F32 R2, -RZ, R125.reuse.H0_H0 ;  /* 0x2000007dff027230 */ /* 0x100fe40000004100 */
[C---:B------:R-:W-:Y:S01]  /*83f0*/  FFMA R33, R73.reuse, R0, R33 ;  /* 0x0000000049217223 */ /* 0x040fe20000000021 */
[----:B------:R-:W-:Y:S02]  /*8400*/  HADD2.F32 R0, -RZ, R125.H1_H1 ;  /* 0x3000007dff007230 */ /* 0x000fe40000004100 */
[C---:B------:R-:W-:Y:S01]  /*8410*/  FFMA R34, R73.reuse, R3, R34 ;  /* 0x0000000349227223 */ /* 0x040fe20000000022 */
[C---:B------:R-:W-:Y:S01]  /*8420*/  FMUL R38, R70.reuse, R57 ;  /* 0x0000003946267220 */ /* 0x040fe20000400000 */
        /* <DEDUP_REMOVED lines=17> */
[----:B------:R-:W-:Y:S01]  /*8540*/  FMUL R43, R70, R62 ;  /* 0x0000003e462b7220 */ /* 0x000fe20000400000 */
[----:B--2---:R-:W-:Y:S01]  /*8550*/  F2FP.F16.F32.PACK_AB R8, R26, R25 ;  /* 0x000000191a08723e */ /* 0x004fe200000000ff */
        /* <DEDUP_REMOVED lines=10> */
[----:B------:R-:W-:Y:S01]  /*8600*/  STS.128 [R164+0x4400], R8 ;  /* 0x00440008a4007388 */ /* 0x000fe20000000c00 */
[----:B------:R-:W-:Y:S02]  /*8610*/  HADD2.F32 R3, -RZ, R134.H1_H1 ;  /* 0x30000086ff037230 */ /* 0x000fe40000004100 */
[C---:B------:R-:W-:Y:S01]  /*8620*/  FMUL R46, R70.reuse, R65 ;  /* 0x00000041462e7220 */ /* 0x040fe20000400000 */
[--C-:B---3--:R-:W-:Y:S02]  /*8630*/  HADD2.F32 R4, -RZ, R135.reuse.H0_H0 ;  /* 0x20000087ff047230 */ /* 0x108fe40000004100 */
[C---:B------:R-:W-:Y:S01]  /*8640*/  FMUL R47, R70.reuse, R66 ;  /* 0x00000042462f7220 */ /* 0x040fe20000400000 */
[----:B------:R-:W-:Y:S02]  /*8650*/  HADD2.F32 R5, -RZ, R135.H1_H1 ;  /* 0x30000087ff057230 */ /* 0x000fe40000004100 */
        /* <DEDUP_REMOVED lines=12> */
[----:B------:R-:W-:Y:S01]  /*8720*/  STS.128 [R150+0x4400], R12 ;  /* 0x0044000c96007388 */ /* 0x000fe20000000c00 */
[----:B------:R-:W-:Y:S02]  /*8730*/  F2FP.F16.F32.PACK_AB R6, R46, R45 ;  /* 0x0000002d2e06723e */ /* 0x000fe400000000ff */
[----:B------:R-:W-:Y:S02]  /*8740*/  F2FP.F16.F32.PACK_AB R7, R48, R47 ;  /* 0x0000002f3007723e */ /* 0x000fe400000000ff */
[----:B------:R-:W-:Y:S02]  /*8750*/  MOV R0, UR46 ;  /* 0x0000002e00007c02 */ /* 0x000fe40008000f00 */
[----:B------:R-:W-:Y:S01]  /*8760*/  @P6 SHF.L.U32 R2, R154, 0x1f, RZ ;  /* 0x0000001f9a026819 */ /* 0x000fe200000006ff */
[----:B------:R2:W-:Y:S01]  /*8770*/  STS.128 [R163+0x4400], R4 ;  /* 0x00440004a3007388 */ /* 0x0005e20000000c00 */
[----:B------:R-:W-:Y:S04]  /*8780*/  @P6 LEA R0, R0, UR44, 0x3 ;  /* 0x0000002c00006c11 */ /* 0x000fe8000f8e18ff */
[----:B------:R-:W-:Y:S01]  /*8790*/  @P6 IADD3 R0, PT, PT, R0, 0x80, RZ ;  /* 0x0000008000006810 */ /* 0x000fe20007ffe0ff */
[----:B------:R-:W-:Y:S01]  /*87a0*/  @!PT LDS RZ, [RZ] ;  /* 0x00000000fffff984 */ /* 0x000fe20000000800 */
[----:B------:R-:W-:Y:S01]  /*87b0*/  @!PT LDS RZ, [RZ] ;  /* 0x00000000fffff984 */ /* 0x000fe20000000800 */
[----:B------:R-:W-:Y:S01]  /*87c0*/  @!PT LDS RZ, [RZ] ;  /* 0x00000000fffff984 */ /* 0x000fe20000000800 */
[----:B------:R-:W-:Y:S01]  /*87d0*/  @!PT LDS RZ, [RZ] ;  /* 0x00000000fffff984 */ /* 0x000fe20000000800 */
[----:B------:R3:W-:Y:S06]  /*87e0*/  MEMBAR.ALL.CTA ;  /* 0x0000000000007992 */ /* 0x0007ec0000008000 */
[----:B---3--:R-:W3:Y:S01]  /*87f0*/  FENCE.VIEW.ASYNC.S ;  /* 0x00000000000073c6 */ /* 0x008ee20000000000 */
[----:B-1----:R-:W-:Y:S02]  /*8800*/  @P6 PRMT R0, R165, 0x654, R0 ;  /* 0x00000654a5006816 */ /* 0x002fe40000000000 */
[----:B--2---:R-:W-:Y:S01]  /*8810*/  LEA R6, R75, UR44, 0x3 ;  /* 0x0000002c4b067c11 */ /* 0x004fe2000f8e18ff */
[----:B---3--:R-:W-:Y:S06]  /*8820*/  BAR.SYNC.DEFER_BLOCKING 0x1, 0x80 ;  /* 0x0042000000007b1d */ /* 0x008fec0000010000 */
[----:B------:R-:W-:Y:S05]  /*8830*/  @P0 BRA `(.L_x_115) ;  /* 0x0000000000280947 */ /* 0x000fea0003800000 */
[----:B------:R-:W1:Y:S01]  /*8840*/  LDCU.64 UR6, c[0x0][0x348] ;  /* 0x00006900ff0677ac */ /* 0x000e620008000a00 */
[----:B------:R-:W-:Y:S02]  /*8850*/  UIADD3 UR9, UPT, UPT, UR49, 0x40, URZ ;  /* 0x0000004031097890 */ /* 0x000fe4000fffe0ff */
[----:B------:R-:W-:Y:S01]  /*8860*/  UIADD3 UR8, UPT, UPT, UR44, 0x4400, URZ ;  /* 0x000044002c087890 */ /* 0x000fe2000fffe0ff */
[----:B------:R-:W-:Y:S01]  /*8870*/  UMOV UR10, UR50 ;  /* 0x00000032000a7c82 */ /* 0x000fe20008000000 */
[----:B------:R-:W-:Y:S01]  /*8880*/  UMOV UR11, UR36 ;  /* 0x00000024000b7c82 */ /* 0x000fe20008000000 */
[----:B-1----:R-:W-:Y:S04]  /*8890*/  UIADD3 UR4, UP0, UPT, UR6, 0x680, URZ ;  /* 0x0000068006047890 */ /* 0x002fe8000ff1e0ff */
[----:B------:R-:W-:Y:S09]  /*88a0*/  UIADD3.X UR5, UPT, UPT, URZ, UR7, URZ, UP0, !UPT ;  /* 0x00000007ff057290 */ /* 0x000ff200087fe4ff */
[----:B------:R1:W-:Y:S01]  /*88b0*/  UTMASTG.3D [UR8], [UR4] ;  /* 0x00000008040073b5 */ /* 0x0003e20008010000 */
[----:B------:R0:W-:Y:S01]  /*88c0*/  UTMACMDFLUSH ;  /* 0x00000000000079b7 */ /* 0x0001e20000000000 */
[----:B-1----:R-:W-:Y:S04]  /*88d0*/  DEPBAR.LE SB0, 0x1 ;  /* 0x000080400000791a */ /* 0x002fe80000000000 */
.L_x_115:
[----:B------:R-:W-:Y:S05]  /*88e0*/  BSYNC.RECONVERGENT B0 ;  /* 0x0000000000007941 */ /* 0x000fea0003800200 */
.L_x_114:
[----:B------:R-:W-:Y:S01]  /*88f0*/  BAR.SYNC.DEFER_BLOCKING 0x1, 0x80 ;  /* 0x0042000000007b1d */ /* 0x000fe20000010000 */
[----:B------:R-:W-:Y:S04]  /*8900*/  UIADD3 UR4, UPT, UPT, UR46, 0x1, URZ ;  /* 0x000000012e047890 */ /* 0x000fe8000fffe0ff */
[----:B------:R-:W-:Y:S04]  /*8910*/  UISETP.NE.AND UP0, UPT, UR4, 0x4, UPT ;  /* 0x000000040400788c */ /* 0x000fe8000bf05270 */
[----:B------:R-:W-:Y:S01]  /*8920*/  USEL UR45, UR4, URZ, UP0 ;  /* 0x000000ff042d7287 */ /* 0x000fe20008000000 */
[----:B------:R1:W-:Y:S01]  /*8930*/  @P6 SYNCS.ARRIVE.TRANS64.RED.A1T0 RZ, [R0+URZ], RZ ;  /* 0x000000ff00ff69a7 */ /* 0x0003e200081004ff */
[----:B------:R-:W-:Y:S01]  /*8940*/  BSSY B1, `(.L_x_116) ;  /* 0x0000020000017945 */ /* 0x000fe20003800000 */
[----:B------:R-:W2:Y:S02]  /*8950*/  @P6 SYNCS.PHASECHK.TRANS64.TRYWAIT P0, [R6+URZ+0x60], R2 ;  /* 0x00006002060065a7 */ /* 0x000ea400080011ff */
[----:B--2---:R-:W-:Y:S01]  /*8960*/  @P6 SEL R82, RZ, 0x1, !P0 ;  /* 0x00000001ff526807 */ /* 0x004fe20004000000 */
[----:B-1----:R-:W-:Y:S06]  /*8970*/  @!P6 BRA `(.L_x_117) ;  /* 0x000000000070e947 */ /* 0x002fec0003800000 */
        /* <DEDUP_REMOVED lines=9> */
[----:B------:R-:W-:Y:S04]  /*8a10*/  SHF.L.U32 R5, R154, 0x1f, RZ ;  /* 0x0000001f9a057819 */ /* 0x000fe800000006ff */
[----:B------:R-:W1:Y:S02]  /*8a20*/  SYNCS.PHASECHK.TRANS64.TRYWAIT P0, [R6+URZ+0x60], R5 ;  /* 0x00006005060075a7 */ /* 0x000e6400080011ff */
[----:B-1----:R-:W-:Y:S05]  /*8a30*/  @!P0 BRA `(.L_x_120) ;  /* 0x00000034005c8947 */ /* 0x002fea0003800000 */
.L_x_119:
[----:B------:R-:W-:Y:S05]  /*8a40*/  BSYNC B0 ;  /* 0x0000000000007941 */ /* 0x000fea0003800000 */
.L_x_118:
[----:B------:R-:W-:Y:S01]  /*8a50*/  ISETP.NE.AND P0, PT, R83, RZ, PT ;  /* 0x000000ff5300720c */ /* 0x000fe20003f05270 */
[----:B------:R-:W-:Y:S11]  /*8a60*/  VIADD R75, R75, 0x1 ;  /* 0x000000014b4b7836 */ /* 0x000ff60000000000 */
[----:B------:R-:W-:Y:S01]  /*8a70*/  @!UPT UIADD3 URZ, UPT, UPT, URZ, URZ, URZ ;  /* 0x000000fffffff290 */ /* 0x000fe2000fffe0ff */
[----:B------:R2:W3:Y:S01]  /*8a80*/  @P0 LDS.128 R76, [R4+UR44+0x400] ;  /* 0x0004002c044c0984 */ /* 0x0004e20008000c00 */
[C---:B-1----:R-:W-:Y:S03]  /*8a90*/  @P0 IADD3 R5, PT, PT, R96.reuse, R2, RZ ;  /* 0x0000000260050210 */ /* 0x042fe60007ffe0ff */
[----:B------:R1:W4:Y:S04]  /*8aa0*/  @P0 LDS.128 R84, [R3+0x400] ;  /* 0x0004000003540984 */ /* 0x0003280000000c00 */
[----:B------:R5:W3:Y:S04]  /*8ab0*/  @P0 LDS.128 R92, [R2+0x400] ;  /* 0x00040000025c0984 */ /* 0x000ae80000000c00 */
[----:B------:R3:W3:Y:S04]  /*8ac0*/  @P0 LDS.128 R100, [R5+0x400] ;  /* 0x0004000005640984 */ /* 0x0006e80000000c00 */
[----:B------:R3:W3:Y:S01]  /*8ad0*/  @P0 LDS.128 R108, [R0+0x400] ;  /* 0x00040000006c0984 */ /* 0x0006e20000000c00 */
[--C-:B--2---:R-:W-:Y:S02]  /*8ae0*/  @P0 IMAD.IADD R4, R81, 0x1, R0.reuse ;  /* 0x0000000151040824 */ /* 0x104fe400078e0200 */
[C---:B-1----:R-:W-:Y:S03]  /*8af0*/  @P0 IMAD.IADD R3, R96.reuse, 0x1, R0 ;  /* 0x0000000160030824 */ /* 0x042fe600078e0200 */
[----:B------:R1:W2:Y:S01]  /*8b00*/  @P0 LDS.128 R124, [R4+0x400] ;  /* 0x00040000047c0984 */ /* 0x0002a20000000c00 */
[----:B-----5:R-:W-:Y:S03]  /*8b10*/  @P0 IADD3 R2, PT, PT, R96, R4, RZ ;  /* 0x0000000460020210 */ /* 0x020fe60007ffe0ff */
[----:B------:R1:W1:Y:S04]  /*8b20*/  @P0 LDS.128 R116, [R3+0x400] ;  /* 0x0004000003740984 */ /* 0x0002680000000c00 */
[----:B------:R1:W1:Y:S02]  /*8b30*/  @P0 LDS.128 R132, [R2+0x400] ;  /* 0x0004000002840984 */ /* 0x0002640000000c00 */
.L_x_117:
[----:B------:R-:W-:Y:S05]  /*8b40*/  BSYNC B1 ;  /* 0x0000000000017941 */ /* 0x000fea0003800000 */
.L_x_116:
[----:B---3--:R-:W-:Y:S05]  /*8b50*/  VIADD R0, R71, 0x80 ;  /* 0x0000008047007836 */ /* 0x008fea0000000000 */
[----:B------:R-:W-:Y:S04]  /*8b60*/  SHF.R.U32.HI R0, RZ, 0x15, R0 ;  /* 0x00000015ff007819 */ /* 0x000fe80000011600 */
[----:B------:R-:W-:Y:S11]  /*8b70*/  LOP3.LUT P0, RZ, R0, 0x3, R143, 0x48, !PT ;  /* 0x0000000300ff7812 */ /* 0x000ff6000780488f */
[----:B------:R-:W-:Y:S02]  /*8b80*/  @!UPT UIADD3 URZ, UPT, UPT, URZ, URZ, URZ ;  /* 0x000000fffffff290 */ /* 0x000fe4000fffe0ff */
[----:B------:R-:W-:Y:S05]  /*8b90*/  @!P0 BRA `(.L_x_121) ;  /* 0x0000000000408947 */ /* 0x000fea0003800000 */
[----:B------:R-:W3:Y:S01]  /*8ba0*/  LDCU.64 UR8, c[0x4][0x70] ;  /* 0x01000e00ff0877ac */ /* 0x000ee20008000a00 */
[----:B-1----:R-:W-:Y:S01]  /*8bb0*/  MOV R3, 0x0 ;  /* 0x0000000000037802 */ /* 0x002fe20000000f00 */
[----:B------:R-:W-:Y:S02]  /*8bc0*/  HFMA2 R12, -RZ, RZ, 0, 5.9604644775390625e-08 ;  /* 0x00000001ff0c7431 */ /* 0x000fe400000001ff */
[----:B------:R-:W-:Y:S02]  /*8bd0*/  IMAD.MOV.U32 R8, RZ, RZ, 0x192 ;  /* 0x00000192ff087424 */ /* 0x000fe400078e00ff */
[----:B------:R-:W-:Y:S01]  /*8be0*/  IMAD.MOV.U32 R13, RZ, RZ, RZ ;  /* 0x000000ffff0d7224 */ /* 0x000fe200078e00ff */
[----:B------:R-:W1:Y:S01]  /*8bf0*/  LDCU.64 UR6, c[0x4][0x78] ;  /* 0x01000f00ff0677ac */ /* 0x000e620008000a00 */
[----:B------:R-:W2:Y:S01]  /*8c00*/  LDC.64 R2, c[0x4][R3] ;  /* 0x0100000003027b82 */ /* 0x000ea20000000a00 */
[----:B------:R-:W5:Y:S01]  /*8c10*/  LDCU.64 UR4, c[0x4][0x10] ;  /* 0x01000200ff0477ac */ /* 0x000f620008000a00 */
[----:B---3--:R-:W-:Y:S01]  /*8c20*/  MOV R5, UR9 ;  /* 0x0000000900057c02 */ /* 0x008fe20008000f00 */
[----:B------:R-:W-:Y:S01]  /*8c30*/  IMAD.U32 R4, RZ, RZ, UR8 ;  /* 0x00000008ff047e24 */ /* 0x000fe2000f8e00ff */
[----:B-1----:R-:W-:Y:S01]  /*8c40*/  MOV R7, UR7 ;  /* 0x0000000700077c02 */ /* 0x002fe20008000f00 */
[----:B------:R-:W-:Y:S01]  /*8c50*/  IMAD.U32 R6, RZ, RZ, UR6 ;  /* 0x00000006ff067e24 */ /* 0x000fe2000f8e00ff */
[----:B-----5:R-:W-:Y:S01]  /*8c60*/  MOV R11, UR5 ;  /* 0x00000005000b7c02 */ /* 0x020fe20008000f00 */
[----:B------:R-:W-:Y:S02]  /*8c70*/  IMAD.U32 R10, RZ, RZ, UR4 ;  /* 0x00000004ff0a7e24 */ /* 0x000fe4000f8e00ff */
[----:B------:R-:W-:Y:S07]  /*8c80*/  LEPC R20, `(.L_x_121) ;  /* 0x000000001014794e */ /* 0x000fee0000000000 */
[----:B--2-4-:R-:W-:Y:S05]  /*8c90*/  CALL.ABS.NOINC R2 ;  /* 0x0000000002007343 */ /* 0x014fea0003c00000 */
.L_x_121:
[----:B------:R-:W-:Y:S05]  /*8ca0*/  WARPSYNC.ALL ;  /* 0x0000000000007948 */ /* 0x000fea0003800000 */
[----:B------:R-:W-:Y:S01]  /*8cb0*/  R2UR UR4, R71 ;  /* 0x00000000470472ca */ /* 0x000fe200000e0000 */
[--C-:B-1----:R-:W-:Y:S01]  /*8cc0*/  HADD2.F32 R3, -RZ, R76.reuse.H0_H0 ;  /* 0x2000004cff037230 */ /* 0x102fe20000004100 */
[----:B------:R-:W-:Y:S01]  /*8cd0*/  ISETP.NE.AND P6, PT, R158, RZ, PT ;  /* 0x000000ff9e00720c */ /* 0x000fe20003fc5270 */
[----:B------:R-:W-:Y:S01]  /*8ce0*/  HADD2.F32 R72, -RZ, R79.H1_H1 ;  /* 0x3000004fff487230 */ /* 0x000fe20000004100 */
[----:B------:R-:W-:Y:S01]  /*8cf0*/  ISETP.NE.AND P0, PT, R157, RZ, PT ;  /* 0x000000ff9d00720c */ /* 0x000fe20003f05270 */
[----:B------:R-:W-:Y:S08]  /*8d00*/  BSSY.RECONVERGENT B0, `(.L_x_122) ;  /* 0x0000100000007945 */ /* 0x000ff00003800200 */
[----:B------:R-:W1:Y:S02]  /*8d10*/  LDTM.x64 R4, tmem[UR4+0x80] ;  /* 0x00008004000479ee */ /* 0x000e640008340000 */
[C---:B-1----:R-:W-:Y:S01]  /*8d20*/  FMUL R0, R70.reuse, R4 ;  /* 0x0000000446007220 */ /* 0x042fe20000400000 */
        /* <DEDUP_REMOVED lines=19> */
[----:B------:R-:W-:Y:S01]  /*8e60*/  FMUL R5, R70, R11 ;  /* 0x0000000b46057220 */ /* 0x000fe20000400000 */
[C---:B------:R-:W-:Y:S01]  /*8e70*/  FFMA R0, R73.reuse, R6, R0 ;  /* 0x0000000649007223 */ /* 0x040fe20000000000 */
[--C-:B----4-:R-:W-:Y:S02]  /*8e80*/  HADD2.F32 R7, -RZ, R84.reuse.H0_H0 ;  /* 0x20000054ff077230 */ /* 0x110fe40000004100 */
[C---:B------:R-:W-:Y:S01]  /*8e90*/  FFMA R2, R73.reuse, R8, R2 ;  /* 0x0000000849027223 */ /* 0x040fe20000000002 */
[----:B------:R-:W-:Y:S01]  /*8ea0*/  FFMA R5, R73, R72, R5 ;  /* 0x0000004849057223 */ /* 0x000fe20000000005 */
[----:B------:R-:W-:Y:S01]  /*8eb0*/  HADD2.F32 R8, -RZ, R84.H1_H1 ;  /* 0x30000054ff087230 */ /* 0x000fe20000004100 */
[----:B------:R-:W-:Y:S01]  /*8ec0*/  F2FP.F16.F32.PACK_AB R90, R0, R4 ;  /* 0x00000004005a723e */ /* 0x000fe200000000ff */
[C---:B------:R-:W-:Y:S01]  /*8ed0*/  FMUL R3, R70.reuse, R12 ;  /* 0x0000000c46037220 */ /* 0x040fe20000400000 */
[C---:B------:R-:W-:Y:S01]  /*8ee0*/  FMUL R6, R70.reuse, R13 ;  /* 0x0000000d46067220 */ /* 0x040fe20000400000 */
[----:B------:R-:W-:Y:S01]  /*8ef0*/  F2FP.F16.F32.PACK_AB R91, R5, R2 ;  /* 0x00000002055b723e */ /* 0x000fe200000000ff */
[C---:B------:R-:W-:Y:S01]  /*8f00*/  FMUL R4, R70.reuse, R16 ;  /* 0x0000001046047220 */ /* 0x040fe20000400000 */
[C---:B------:R-:W-:Y:S01]  /*8f10*/  FFMA R3, R73.reuse, R7, R3 ;  /* 0x0000000749037223 */ /* 0x040fe20000000003 */
[C---:B------:R-:W-:Y:S01]  /*8f20*/  FFMA R6, R73.reuse, R8, R6 ;  /* 0x0000000849067223 */ /* 0x040fe20000000006 */
[--C-:B------:R-:W-:Y:S01]  /*8f30*/  HADD2.F32 R72, -RZ, R85.reuse.H0_H0 ;  /* 0x20000055ff487230 */ /* 0x100fe20000004100 */
[----:B------:R-:W-:Y:S01]  /*8f40*/  STS.128 [R160+UR44+0x8400], R88 ;  /* 0x00840058a0007988 */ /* 0x000fe20008000c2c */
[C---:B------:R-:W-:Y:S01]  /*8f50*/  FMUL R16, R70.reuse, R27 ;  /* 0x0000001b46107220 */ /* 0x040fe20000400000 */
[C---:B------:R-:W-:Y:S01]  /*8f60*/  FMUL R27, R70.reuse, R38 ;  /* 0x00000026461b7220 */ /* 0x040fe20000400000 */
[C---:B------:R-:W-:Y:S01]  /*8f70*/  FMUL R38, R70.reuse, R49 ;  /* 0x0000003146267220 */ /* 0x040fe20000400000 */
[----:B------:R-:W-:Y:S01]  /*8f80*/  FMUL R49, R70, R60 ;  /* 0x0000003c46317220 */ /* 0x000fe20000400000 */
[----:B------:R-:W-:Y:S01]  /*8f90*/  F2FP.F16.F32.PACK_AB R60, R6, R3 ;  /* 0x00000003063c723e */ /* 0x000fe200000000ff */
[----:B------:R-:W-:Y:S02]  /*8fa0*/  HADD2.F32 R3, -RZ, R85.H1_H1 ;  /* 0x30000055ff037230 */ /* 0x000fe40000004100 */
[C---:B------:R-:W-:Y:S01]  /*8fb0*/  FMUL R0, R70.reuse, R14 ;  /* 0x0000000e46007220 */ /* 0x040fe20000400000 */
[--C-:B------:R-:W-:Y:S02]  /*8fc0*/  HADD2.F32 R6, -RZ, R86.reuse.H0_H0 ;  /* 0x20000056ff067230 */ /* 0x100fe40000004100 */
[C---:B------:R-:W-:Y:S01]  /*8fd0*/  FMUL R2, R70.reuse, R15 ;  /* 0x0000000f46027220 */ /* 0x040fe20000400000 */
[C---:B------:R-:W-:Y:S01]  /*8fe0*/  FMUL R13, R70.reuse, R24 ;  /* 0x00000018460d7220 */ /* 0x040fe20000400000 */
[C---:B------:R-:W-:Y:S01]  /*8ff0*/  FFMA R0, R73.reuse, R72, R0 ;  /* 0x0000004849007223 */ /* 0x040fe20000000000 */
[C---:B------:R-:W-:Y:S01]  /*9000*/  FMUL R5, R70.reuse, R17 ;  /* 0x0000001146057220 */ /* 0x040fe20000400000 */
[C---:B------:R-:W-:Y:S01]  /*9010*/  FFMA R2, R73.reuse, R3, R2 ;  /* 0x0000000349027223 */ /* 0x040fe20000000002 */
[----:B------:R-:W-:Y:S02]  /*9020*/  HADD2.F32 R3, -RZ, R93.H0_H0 ;  /* 0x2000005dff037230 */ /* 0x000fe40000004100 */
[C---:B------:R-:W-:Y:S01]  /*9030*/  FMUL R14, R70.reuse, R25 ;  /* 0x00000019460e7220 */ /* 0x040fe20000400000 */
        /* <DEDUP_REMOVED lines=9> */
[----:B------:R-:W-:Y:S02]  /*90d0*/  HADD2.F32 R57, -RZ, R86.H1_H1 ;  /* 0x30000056ff397230 */ /* 0x000fe40000004100 */
[C---:B------:R-:W-:Y:S01]  /*90e0*/  FMUL R37, R70.reuse, R48 ;  /* 0x0000003046257220 */ /* 0x040fe20000400000 */
[C---:B------:R-:W-:Y:S01]  /*90f0*/  FMUL R39, R70.reuse, R50 ;  /* 0x0000003246277220 */ /* 0x040fe20000400000 */
[C---:B------:R-:W-:Y:S01]  /*9100*/  FMUL R47, R70.reuse, R58 ;  /* 0x0000003a462f7220 */ /* 0x040fe20000400000 */
[--C-:B------:R-:W-:Y:S02]  /*9110*/  HADD2.F32 R58, -RZ, R87.reuse.H0_H0 ;  /* 0x20000057ff3a7230 */ /* 0x100fe40000004100 */
[C---:B------:R-:W-:Y:S01]  /*9120*/  FMUL R50, R70.reuse, R61 ;  /* 0x0000003d46327220 */ /* 0x040fe20000400000 */
[----:B------:R-:W-:Y:S01]  /*9130*/  FMUL R48, R70, R59 ;  /* 0x0000003b46307220 */ /* 0x000fe20000400000 */
[----:B------:R-:W-:Y:S01]  /*9140*/  HADD2.F32 R59, -RZ, R87.H1_H1 ;  /* 0x30000057ff3b7230 */ /* 0x000fe20000004100 */
[----:B------:R-:W-:Y:S01]  /*9150*/  F2FP.F16.F32.PACK_AB R61, R2, R0 ;  /* 0x00000000023d723e */ /* 0x000fe200000000ff */
[--C-:B------:R-:W-:Y:S02]  /*9160*/  HADD2.F32 R0, -RZ, R92.reuse.H0_H0 ;  /* 0x2000005cff007230 */ /* 0x100fe40000004100 */
[C---:B------:R-:W-:Y:S01]  /*9170*/  FMUL R7, R70.reuse, R18 ;  /* 0x0000001246077220 */ /* 0x040fe20000400000 */
[----:B------:R-:W-:Y:S02]  /*9180*/  HADD2.F32 R2, -RZ, R92.H1_H1 ;  /* 0x3000005cff027230 */ /* 0x000fe40000004100 */
[C---:B------:R-:W-:Y:S01]  /*9190*/  FMUL R8, R70.reuse, R19 ;  /* 0x0000001346087220 */ /* 0x040fe20000400000 */
[C---:B------:R-:W-:Y:S01]  /*91a0*/  FFMA R4, R73.reuse, R6, R4 ;  /* 0x0000000649047223 */ /* 0x040fe20000000004 */
[C---:B------:R-:W-:Y:S01]  /*91b0*/  FMUL R9, R70.reuse, R20 ;  /* 0x0000001446097220 */ /* 0x040fe20000400000 */
[C---:B------:R-:W-:Y:S01]  /*91c0*/  FFMA R5, R73.reuse, R57, R5 ;  /* 0x0000003949057223 */ /* 0x040fe20000000005 */
[C---:B------:R-:W-:Y:S01]  /*91d0*/  FFMA R7, R73.reuse, R58, R7 ;  /* 0x0000003a49077223 */ /* 0x040fe20000000007 */
[C---:B------:R-:W-:Y:S01]  /*91e0*/  FMUL R10, R70.reuse, R21 ;  /* 0x00000015460a7220 */ /* 0x040fe20000400000 */
[C---:B------:R-:W-:Y:S01]  /*91f0*/  FFMA R8, R73.reuse, R59, R8 ;  /* 0x0000003b49087223 */ /* 0x040fe20000000008 */
[C---:B------:R-:W-:Y:S01]  /*9200*/  FFMA R9, R73.reuse, R0, R9 ;  /* 0x0000000049097223 */ /* 0x040fe20000000009 */
[----:B------:R-:W-:Y:S02]  /*9210*/  HADD2.F32 R0, -RZ, R93.H1_H1 ;  /* 0x3000005dff007230 */ /* 0x000fe40000004100 */
[C---:B------:R-:W-:Y:S01]  /*9220*/  FMUL R11, R70.reuse, R22 ;  /* 0x00000016460b7220 */ /* 0x040fe20000400000 */
[C---:B------:R-:W-:Y:S01]  /*9230*/  FFMA R10, R73.reuse, R2, R10 ;  /* 0x00000002490a7223 */ /* 0x040fe2000000000a */
[--C-:B------:R-:W-:Y:S02]  /*9240*/  HADD2.F32 R2, -RZ, R94.reuse.H0_H0 ;  /* 0x2000005eff027230 */ /* 0x100fe40000004100 */
[C---:B------:R-:W-:Y:S01]  /*9250*/  FMUL R12, R70.reuse, R23 ;  /* 0x00000017460c7220 */ /* 0x040fe20000400000 */
[C---:B------:R-:W-:Y:S01]  /*9260*/  FFMA R11, R73.reuse, R3, R11 ;  /* 0x00000003490b7223 */ /* 0x040fe2000000000b */
[--C-:B------:R-:W-:Y:S02]  /*9270*/  HADD2.F32 R3, -RZ, R95.reuse.H0_H0 ;  /* 0x2000005fff037230 */ /* 0x100fe40000004100 */
[C---:B------:R-:W-:Y:S01]  /*9280*/  FMUL R18, R70.reuse, R29 ;  /* 0x0000001d46127220 */ /* 0x040fe20000400000 */
[C---:B------:R-:W-:Y:S01]  /*9290*/  FFMA R12, R73.reuse, R0, R12 ;  /* 0x00000000490c7223 */ /* 0x040fe2000000000c */
[----:B------:R-:W-:Y:S02]  /*92a0*/  HADD2.F32 R0, -RZ, R94.H1_H1 ;  /* 0x3000005eff007230 */ /* 0x000fe40000004100 */
[C---:B------:R-:W-:Y:S01]  /*92b0*/  FFMA R13, R73.reuse, R2, R13 ;  /* 0x00000002490d7223 */ /* 0x040fe2000000000d */
[----:B------:R-:W-:Y:S02]  /*92c0*/  HADD2.F32 R2, -RZ, R95.H1_H1 ;  /* 0x3000005fff027230 */ /* 0x000fe40000004100 */
[C---:B------:R-:W-:Y:S01]  /*92d0*/  FMUL R19, R70.reuse, R30 ;  /* 0x0000001e46137220 */ /* 0x040fe20000400000 */
[C---:B------:R-:W-:Y:S01]  /*92e0*/  FMUL R29, R70.reuse, R40 ;  /* 0x00000028461d7220 */ /* 0x040fe20000400000 */
[C---:B------:R-:W-:Y:S01]  /*92f0*/  FFMA R14, R73.reuse, R0, R14 ;  /* 0x00000000490e7223 */ /* 0x040fe2000000000e */
[--C-:B------:R-:W-:Y:S02]  /*9300*/  HADD2.F32 R0, -RZ, R100.reuse.H0_H0 ;  /* 0x20000064ff007230 */ /* 0x100fe40000004100 */
[C---:B------:R-:W-:Y:S01]  /*9310*/  FFMA R15, R73.reuse, R3, R15 ;  /* 0x00000003490f7223 */ /* 0x040fe2000000000f */
[----:B------:R-:W-:Y:S02]  /*9320*/  HADD2.F32 R3, -RZ, R101.H0_H0 ;  /* 0x20000065ff037230 */ /* 0x000fe40000004100 */
[----:B------:R-:W-:Y:S01]  /*9330*/  FFMA R16, R73, R2, R16 ;  /* 0x0000000249107223 */ /* 0x000fe20000000010 */
[----:B------:R-:W-:Y:S02]  /*9340*/  HADD2.F32 R2, -RZ, R100.H1_H1 ;  /* 0x30000064ff027230 */ /* 0x000fe40000004100 */
[C---:B------:R-:W-:Y:S01]  /*9350*/  FMUL R30, R70.reuse, R41 ;  /* 0x00000029461e7220 */ /* 0x040fe20000400000 */
[C---:B------:R-:W-:Y:S01]  /*9360*/  FMUL R40, R70.reuse, R51 ;  /* 0x0000003346287220 */ /* 0x040fe20000400000 */
[C---:B------:R-:W-:Y:S01]  /*9370*/  FMUL R41, R70.reuse, R52 ;  /* 0x0000003446297220 */ /* 0x040fe20000400000 */
[C---:B------:R-:W-:Y:S01]  /*9380*/  FMUL R51, R70.reuse, R62 ;  /* 0x0000003e46337220 */ /* 0x040fe20000400000 */
[----:B------:R-:W-:Y:S01]  /*9390*/  FMUL R52, R70, R63 ;  /* 0x0000003f46347220 */ /* 0x000fe20000400000 */
[----:B------:R-:W-:Y:S01]  /*93a0*/  F2FP.F16.F32.PACK_AB R62, R5, R4 ;  /* 0x00000004053e723e */ /* 0x000fe200000000ff */
[--C-:B------:R-:W-:Y:S01]  /*93b0*/  HADD2.F32 R4, -RZ, R103.reuse.H0_H0 ;  /* 0x20000067ff047230 */ /* 0x100fe20000004100 */
[----:B------:R-:W-:Y:S01]  /*93c0*/  F2FP.F16.F32.PACK_AB R63, R8, R7 ;  /* 0x00000007083f723e */ /* 0x000fe200000000ff */
[----:B------:R-:W-:Y:S02]  /*93d0*/  HADD2.F32 R5, -RZ, R103.H1_H1 ;  /* 0x30000067ff057230 */ /* 0x000fe40000004100 */
[C---:B------:R-:W-:Y:S01]  /*93e0*/  FFMA R17, R73.reuse, R0, R17 ;  /* 0x0000000049117223 */ /* 0x040fe20000000011 */
[----:B------:R-:W-:Y:S02]  /*93f0*/  HADD2.F32 R0, -RZ, R101.H1_H1 ;  /* 0x30000065ff007230 */ /* 0x000fe40000004100 */
[C---:B------:R-:W-:Y:S01]  /*9400*/  FFMA R18, R73.reuse, R2, R18 ;  /* 0x0000000249127223 */ /* 0x040fe20000000012 */
[----:B------:R-:W-:Y:S01]  /*9410*/  STS.128 [R161+0x8400], R60 ;  /* 0x0084003ca1007388 */ /* 0x000fe20000000c00 */
[--C-:B------:R-:W-:Y:S02]  /*9420*/  HADD2.F32 R2, -RZ, R102.reuse.H0_H0 ;  /* 0x20000066ff027230 */ /* 0x100fe40000004100 */
[C---:B------:R-:W-:Y:S01]  /*9430*/  FFMA R19, R73.reuse, R3, R19 ;  /* 0x0000000349137223 */ /* 0x040fe20000000013 */
[----:B------:R-:W-:Y:S02]  /*9440*/  HADD2.F32 R3, -RZ, R102.H1_H1 ;  /* 0x30000066ff037230 */ /* 0x000fe40000004100 */
[C---:B------:R-:W-:Y:S01]  /*9450*/  FMUL R20, R70.reuse, R31 ;  /* 0x0000001f46147220 */ /* 0x040fe20000400000 */
[C---:B------:R-:W-:Y:S01]  /*9460*/  FMUL R21, R70.reuse, R32 ;  /* 0x0000002046157220 */ /* 0x040fe20000400000 */
[----:B------:R-:W-:Y:S01]  /*9470*/  FMUL R22, R70, R33 ;  /* 0x0000002146167220 */ /* 0x000fe20000400000 */
[----:B------:R-:W-:Y:S01]  /*9480*/  F2FP.F16.F32.PACK_AB R8, R10, R9 ;  /* 0x000000090a08723e */ /* 0x000fe200000000ff */
[----:B------:R-:W-:Y:S01]  /*9490*/  FMUL R23, R70, R34 ;  /* 0x0000002246177220 */ /* 0x000fe20000400000 */
[----:B------:R-:W-:Y:S01]  /*94a0*/  F2FP.F16.F32.PACK_AB R9, R12, R11 ;  /* 0x0000000b0c09723e */ /* 0x000fe200000000ff */
[C---:B------:R-:W-:Y:S01]  /*94b0*/  FFMA R20, R73.reuse, R0, R20 ;  /* 0x0000000049147223 */ /* 0x040fe20000000014 */
[--C-:B------:R-:W-:Y:S01]  /*94c0*/  HADD2.F32 R0, -RZ, R108.reuse.H0_H0 ;  /* 0x2000006cff007230 */ /* 0x100fe20000004100 */
[----:B------:R-:W-:Y:S01]  /*94d0*/  F2FP.F16.F32.PACK_AB R10, R14, R13 ;  /* 0x0000000d0e0a723e */ /* 0x000fe200000000ff */
[C---:B------:R-:W-:Y:S01]  /*94e0*/  FFMA R21, R73.reuse, R2, R21 ;  /* 0x0000000249157223 */ /* 0x040fe20000000015 */
[----:B------:R-:W-:Y:S01]  /*94f0*/  HADD2.F32 R2, -RZ, R108.H1_H1 ;  /* 0x3000006cff027230 */ /* 0x000fe20000004100 */
[----:B------:R-:W-:Y:S01]  /*9500*/  F2FP.F16.F32.PACK_AB R11, R16, R15 ;  /* 0x0000000f100b723e */ /* 0x000fe200000000ff */
[C---:B------:R-:W-:Y:S01]  /*9510*/  FFMA R22, R73.reuse, R3, R22 ;  /* 0x0000000349167223 */ /* 0x040fe20000000016 */
[C---:B------:R-:W-:Y:S01]  /*9520*/  FFMA R23, R73.reuse, R4, R23 ;  /* 0x0000000449177223 */ /* 0x040fe20000000017 */
[C---:B------:R-:W-:Y:S01]  /*9530*/  FFMA R24, R73.reuse, R5, R24 ;  /* 0x0000000549187223 */ /* 0x040fe20000000018 */
[----:B------:R-:W-:Y:S01]  /*9540*/  F2FP.F16.F32.PACK_AB R4, R18, R17 ;  /* 0x000000111204723e */ /* 0x000fe200000000ff */
[----:B------:R-:W-:Y:S01]  /*9550*/  STS.128 [R159+0x8400], R8 ;  /* 0x008400089f007388 */ /* 0x000fe20000000c00 */
[--C-:B------:R-:W-:Y:S01]  /*9560*/  HADD2.F32 R3, -RZ, R109.reuse.H0_H0 ;  /* 0x2000006dff037230 */ /* 0x100fe20000004100 */
[----:B------:R-:W-:Y:S01]  /*9570*/  F2FP.F16.F32.PACK_AB R5, R20, R19 ;  /* 0x000000131405723e */ /* 0x000fe200000000ff */
[C---:B------:R-:W-:Y:S01]  /*9580*/  FFMA R25, R73.reuse, R0, R25 ;  /* 0x0000000049197223 */ /* 0x040fe20000000019 */
[----:B------:R-:W-:Y:S01]  /*9590*/  HADD2.F32 R0, -RZ, R109.H1_H1 ;  /* 0x3000006dff007230 */ /* 0x000fe20000004100 */
[----:B------:R-:W-:Y:S01]  /*95a0*/  F2FP.F16.F32.PACK_AB R6, R22, R21 ;  /* 0x000000151606723e */ /* 0x000fe200000000ff */
[C---:B------:R-:W-:Y:S01]  /*95b0*/  FFMA R26, R73.reuse, R2, R26 ;  /* 0x00000002491a7223 */ /* 0x040fe2000000001a */
[--C-:B------:R-:W-:Y:S01]  /*95c0*/  HADD2.F32 R2, -RZ, R110.reuse.H0_H0 ;  /* 0x2000006eff027230 */ /* 0x100fe20000004100 */
[----:B------:R-:W-:Y:S01]  /*95d0*/  F2FP.F16.F32.PACK_AB R7, R24, R23 ;  /* 0x000000171807723e */ /* 0x000fe200000000ff */
[C---:B------:R-:W-:Y:S01]  /*95e0*/  FFMA R27, R73.reuse, R3, R27 ;  /* 0x00000003491b7223 */ /* 0x040fe2000000001b */
[----:B------:R-:W-:Y:S02]  /*95f0*/  HADD2.F32 R3, -RZ, R110.H1_H1 ;  /* 0x3000006eff037230 */ /* 0x000fe40000004100 */
[C---:B------:R-:W-:Y:S01]  /*9600*/  FFMA R28, R73.reuse, R0, R28 ;  /* 0x00000000491c7223 */ /* 0x040fe2000000001c */
[C---:B------:R-:W-:Y:S01]  /*9610*/  FFMA R29, R73.reuse, R2, R29 ;  /* 0x00000002491d7223 */ /* 0x040fe2000000001d */
[----:B------:R1:W-:Y:S01]  /*9620*/  STS.128 [R162+0x8400], R4 ;  /* 0x00840004a2007388 */ /* 0x0003e20000000c00 */
[--C-:B------:R-:W-:Y:S02]  /*9630*/  HADD2.F32 R0, -RZ, R116.reuse.H0_H0 ;  /* 0x20000074ff007230 */ /* 0x100fe40000004100 */
[C---:B------:R-:W-:Y:S01]  /*9640*/  FFMA R30, R73.reuse, R3, R30 ;  /* 0x00000003491e7223 */ /* 0x040fe2000000001e */
[----:B------:R-:W-:Y:S02]  /*9650*/  HADD2.F32 R2, -RZ, R116.H1_H1 ;  /* 0x30000074ff027230 */ /* 0x000fe40000004100 */
[C---:B------:R-:W-:Y:S01]  /*9660*/  FMUL R31, R70.reuse, R42 ;  /* 0x0000002a461f7220 */ /* 0x040fe20000400000 */
        /* <DEDUP_REMOVED lines=11> */
[----:B------:R-:W-:Y:S01]  /*9720*/  FMUL R56, R70, R67 ;  /* 0x0000004346387220 */ /* 0x000fe20000400000 */
[--C-:B-1----:R-:W-:Y:S01]  /*9730*/  HADD2.F32 R4, -RZ, R111.reuse.H0_H0 ;  /* 0x2000006fff047230 */ /* 0x102fe20000004100 */
[----:B------:R-:W-:Y:S01]  /*9740*/  F2FP.F16.F32.PACK_AB R6, R30, R29 ;  /* 0x0000001d1e06723e */ /* 0x000fe200000000ff */
[----:B------:R-:W-:Y:S03]  /*9750*/  HADD2.F32 R5, -RZ, R111.H1_H1 ;  /* 0x3000006fff057230 */ /* 0x000fe60000004100 */
[C---:B------:R-:W-:Y:S01]  /*9760*/  FFMA R31, R73.reuse, R4, R31 ;  /* 0x00000004491f7223 */ /* 0x040fe2000000001f */
[----:B------:R-:W-:Y:S01]  /*9770*/  F2FP.F16.F32.PACK_AB R4, R26, R25 ;  /* 0x000000191a04723e */ /* 0x000fe200000000ff */
[C---:B------:R-:W-:Y:S01]  /*9780*/  FFMA R32, R73.reuse, R5, R32 ;  /* 0x0000000549207223 */ /* 0x040fe20000000020 */
[C---:B------:R-:W-:Y:S01]  /*9790*/  FFMA R33, R73.reuse, R0, R33 ;  /* 0x0000000049217223 */ /* 0x040fe20000000021 */
[----:B------:R-:W-:Y:S02]  /*97a0*/  HADD2.F32 R0, -RZ, R117.H1_H1 ;  /* 0x30000075ff007230 */ /* 0x000fe40000004100 */
[C---:B------:R-:W-:Y:S01]  /*97b0*/  FFMA R34, R73.reuse, R2, R34 ;  /* 0x0000000249227223 */ /* 0x040fe20000000022 */
[C---:B------:R-:W-:Y:S01]  /*97c0*/  FFMA R35, R73.reuse, R3, R35 ;  /* 0x0000000349237223 */ /* 0x040fe20000000023 */
        /* <DEDUP_REMOVED lines=9> */
[----:B------:R1:W-:Y:S01]  /*9860*/  STS.128 [R151+0x8400], R4 ;  /* 0x0084000497007388 */ /* 0x0003e20000000c00 */
[----:B------:R-:W-:Y:S02]  /*9870*/  HADD2.F32 R0, -RZ, R119.H1_H1 ;  /* 0x30000077ff007230 */ /* 0x000fe40000004100 */
[C---:B------:R-:W-:Y:S01]  /*9880*/  FFMA R39, R73.reuse, R3, R39 ;  /* 0x0000000349277223 */ /* 0x040fe20000000027 */
[--C-:B--2---:R-:W-:Y:S01]  /*9890*/  HADD2.F32 R2, -RZ, R124.reuse.H0_H0 ;  /* 0x2000007cff027230 */ /* 0x104fe20000004100 */
[----:B------:R-:W-:Y:S01]  /*98a0*/  F2FP.F16.F32.PACK_AB R9, R36, R35 ;  /* 0x000000232409723e */ /* 0x000fe200000000ff */
[----:B------:R-:W-:Y:S02]  /*98b0*/  HADD2.F32 R3, -RZ, R124.H1_H1 ;  /* 0x3000007cff037230 */ /* 0x000fe40000004100 */
[C---:B------:R-:W-:Y:S01]  /*98c0*/  FFMA R40, R73.reuse, R0, R40 ;  /* 0x0000000049287223 */ /* 0x040fe20000000028 */
[--C-:B------:R-:W-:Y:S02]  /*98d0*/  HADD2.F32 R0, -RZ, R125.reuse.H0_H0 ;  /* 0x2000007dff007230 */ /* 0x100fe40000004100 */
[C---:B------:R-:W-:Y:S01]  /*98e0*/  FFMA R41, R73.reuse, R2, R41 ;  /* 0x0000000249297223 */ /* 0x040fe20000000029 */
[----:B------:R-:W-:Y:S02]  /*98f0*/  HADD2.F32 R2, -RZ, R125.H1_H1 ;  /* 0x3000007dff027230 */ /* 0x000fe40000004100 */
[C---:B------:R-:W-:Y:S01]  /*9900*/  FFMA R42, R73.reuse, R3, R42 ;  /* 0x00000003492a7223 */ /* 0x040fe2000000002a */
[--C-:B------:R-:W-:Y:S02]  /*9910*/  HADD2.F32 R3, -RZ, R127.reuse.H0_H0 ;  /* 0x2000007fff037230 */ /* 0x100fe40000004100 */
[C---:B------:R-:W-:Y:S01]  /*9920*/  FFMA R43, R73.reuse, R0, R43 ;  /* 0x00000000492b7223 */ /* 0x040fe2000000002b */
[--C-:B------:R-:W-:Y:S02]  /*9930*/  HADD2.F32 R0, -RZ, R126.reuse.H0_H0 ;  /* 0x2000007eff007230 */ /* 0x100fe40000004100 */
[C---:B------:R-:W-:Y:S01]  /*9940*/  FFMA R44, R73.reuse, R2, R44 ;  /* 0x00000002492c7223 */ /* 0x040fe2000000002c */
[----:B------:R-:W-:Y:S01]  /*9950*/  HADD2.F32 R2, -RZ, R126.H1_H1 ;  /* 0x3000007eff027230 */ /* 0x000fe20000004100 */
[----:B------:R-:W-:Y:S01]  /*9960*/  F2FP.F16.F32.PACK_AB R10, R38, R37 ;  /* 0x00000025260a723e */ /* 0x000fe200000000ff */
        /* <DEDUP_REMOVED lines=9> */
[--C-:B------:R-:W-:Y:S01]  /*9a00*/  HADD2.F32 R3, -RZ, R133.reuse.H0_H0 ;  /* 0x20000085ff037230 */ /* 0x100fe20000004100 */
[----:B------:R2:W-:Y:S01]  /*9a10*/  STS.128 [R164+0x8400], R8 ;  /* 0x00840008a4007388 */ /* 0x0005e20000000c00 */
[C---:B------:R-:W-:Y:S01]  /*9a20*/  FFMA R49, R73.reuse, R2, R49 ;  /* 0x0000000249317223 */ /* 0x040fe20000000031 */
[C---:B------:R-:W-:Y:S01]  /*9a30*/  FFMA R50, R73.reuse, R0, R50 ;  /* 0x0000000049327223 */ /* 0x040fe20000000032 */
[----:B------:R-:W-:Y:S02]  /*9a40*/  HADD2.F32 R0, -RZ, R133.H1_H1 ;  /* 0x30000085ff007230 */ /* 0x000fe40000004100 */
[C---:B------:R-:W-:Y:S01]  /*9a50*/  FFMA R51, R73.reuse, R3, R51 ;  /* 0x0000000349337223 */ /* 0x040fe20000000033 */
[--C-:B------:R-:W-:Y:S01]  /*9a60*/  HADD2.F32 R2, -RZ, R134.reuse.H0_H0 ;  /* 0x20000086ff027230 */ /* 0x100fe20000004100 */
[----:B------:R-:W-:Y:S01]  /*9a70*/  F2FP.F16.F32.PACK_AB R13, R44, R43 ;  /* 0x0000002b2c0d723e */ /* 0x000fe200000000ff */
[----:B------:R-:W-:Y:S02]  /*9a80*/  HADD2.F32 R3, -RZ, R134.H1_H1 ;  /* 0x30000086ff037230 */ /* 0x000fe40000004100 */
[C---:B------:R-:W-:Y:S01]  /*9a90*/  FFMA R52, R73.reuse, R0, R52 ;  /* 0x0000000049347223 */ /* 0x040fe20000000034 */
[--C-:B-1----:R-:W-:Y:S01]  /*9aa0*/  HADD2.F32 R4, -RZ, R135.reuse.H0_H0 ;  /* 0x20000087ff047230 */ /* 0x102fe20000004100 */
[----:B------:R-:W-:Y:S01]  /*9ab0*/  F2FP.F16.F32.PACK_AB R14, R46, R45 ;  /* 0x0000002d2e0e723e */ /* 0x000fe200000000ff */
[----:B------:R-:W-:Y:S01]  /*9ac0*/  HADD2.F32 R5, -RZ, R135.H1_H1 ;  /* 0x30000087ff057230 */ /* 0x000fe20000004100 */
[----:B------:R-:W-:Y:S01]  /*9ad0*/  F2FP.F16.F32.PACK_AB R15, R48, R47 ;  /* 0x0000002f300f723e */ /* 0x000fe200000000ff */
[C---:B------:R-:W-:Y:S01]  /*9ae0*/  FFMA R53, R73.reuse, R2, R53 ;  /* 0x0000000249357223 */ /* 0x040fe20000000035 */
[C---:B------:R-:W-:Y:S01]  /*9af0*/  FFMA R54, R73.reuse, R3, R54 ;  /* 0x0000000349367223 */ /* 0x040fe20000000036 */
[C---:B------:R-:W-:Y:S01]  /*9b00*/  FFMA R55, R73.reuse, R4, R55 ;  /* 0x0000000449377223 */ /* 0x040fe20000000037 */
[----:B------:R-:W-:Y:S01]  /*9b10*/  FFMA R56, R73, R5, R56 ;  /* 0x0000000549387223 */ /* 0x000fe20000000038 */
[----:B------:R2:W-:Y:S01]  /*9b20*/  STS.128 [R150+0x8400], R12 ;  /* 0x0084000c96007388 */ /* 0x0005e20000000c00 */
[----:B------:R-:W-:Y:S02]  /*9b30*/  F2FP.F16.F32.PACK_AB R4, R50, R49 ;  /* 0x000000313204723e */ /* 0x000fe400000000ff */
[----:B------:R-:W-:Y:S02]  /*9b40*/  F2FP.F16.F32.PACK_AB R5, R52, R51 ;  /* 0x000000333405723e */ /* 0x000fe400000000ff */
[----:B------:R-:W-:Y:S02]  /*9b50*/  F2FP.F16.F32.PACK_AB R6, R54, R53 ;  /* 0x000000353606723e */ /* 0x000fe400000000ff */
[----:B------:R-:W-:Y:S02]  /*9b60*/  F2FP.F16.F32.PACK_AB R7, R56, R55 ;  /* 0x000000373807723e */ /* 0x000fe400000000ff */
[----:B------:R-:W-:Y:S02]  /*9b70*/  MOV R0, UR45 ;  /* 0x0000002d00007c02 */ /* 0x000fe40008000f00 */
[----:B------:R-:W-:Y:S01]  /*9b80*/  LEA R3, R75, UR44, 0x3 ;  /* 0x0000002c4b037c11 */ /* 0x000fe2000f8e18ff */
[----:B------:R2:W-:Y:S01]  /*9b90*/  STS.128 [R163+0x8400], R4 ;  /* 0x00840004a3007388 */ /* 0x0005e20000000c00 */
[----:B------:R-:W-:Y:S02]  /*9ba0*/  @P6 LEA R0, R0, UR44, 0x3 ;  /* 0x0000002c00006c11 */ /* 0x000fe4000f8e18ff */
[----:B------:R-:W-:Y:S02]  /*9bb0*/  @P6 SHF.L.U32 R2, R154, 0x1f, RZ ;  /* 0x0000001f9a026819 */ /* 0x000fe400000006ff */
[----:B------:R-:W-:Y:S01]  /*9bc0*/  @P6 IADD3 R0, PT, PT, R0, 0x80, RZ ;  /* 0x0000008000006810 */ /* 0x000fe20007ffe0ff */
[----:B------:R-:W-:Y:S01]  /*9bd0*/  @!PT LDS RZ, [RZ] ;  /* 0x00000000fffff984 */ /* 0x000fe20000000800 */
[----:B------:R-:W-:Y:S01]  /*9be0*/  @!PT LDS RZ, [RZ] ;  /* 0x00000000fffff984 */ /* 0x000fe20000000800 */
[----:B------:R-:W-:Y:S01]  /*9bf0*/  @!PT LDS RZ, [RZ] ;  /* 0x00000000fffff984 */ /* 0x000fe20000000800 */
[----:B------:R-:W-:Y:S01]  /*9c00*/  @!PT LDS RZ, [RZ] ;  /* 0x00000000fffff984 */ /* 0x000fe20000000800 */
[----:B------:R1:W-:Y:S06]  /*9c10*/  MEMBAR.ALL.CTA ;  /* 0x0000000000007992 */ /* 0x0003ec0000008000 */
[----:B-1----:R-:W1:Y:S01]  /*9c20*/  FENCE.VIEW.ASYNC.S ;  /* 0x00000000000073c6 */ /* 0x002e620000000000 */
[----:B------:R-:W-:Y:S01]  /*9c30*/  @P6 PRMT R0, R165, 0x654, R0 ;  /* 0x00000654a5006816 */ /* 0x000fe20000000000 */
[----:B-1----:R-:W-:Y:S06]  /*9c40*/  BAR.SYNC.DEFER_BLOCKING 0x1, 0x80 ;  /* 0x0042000000007b1d */ /* 0x002fec0000010000 */
        /* <DEDUP_REMOVED lines=11> */
.L_x_123:
[----:B------:R-:W-:Y:S05]  /*9d00*/  BSYNC.RECONVERGENT B0 ;  /* 0x0000000000007941 */ /* 0x000fea0003800200 */
.L_x_122:
[----:B------:R-:W-:Y:S01]  /*9d10*/  BAR.SYNC.DEFER_BLOCKING 0x1, 0x80 ;  /* 0x0042000000007b1d */ /* 0x000fe20000010000 */
[----:B------:R-:W-:Y:S04]  /*9d20*/  UIADD3 UR4, UPT, UPT, UR45, 0x1, URZ ;  /* 0x000000012d047890 */ /* 0x000fe8000fffe0ff */
[----:B------:R-:W-:Y:S04]  /*9d30*/  UISETP.NE.AND UP0, UPT, UR4, 0x4, UPT ;  /* 0x000000040400788c */ /* 0x000fe8000bf05270 */
[----:B------:R-:W-:Y:S01]  /*9d40*/  USEL UR46, UR4, URZ, UP0 ;  /* 0x000000ff042e7287 */ /* 0x000fe20008000000 */
[----:B------:R1:W-:Y:S01]  /*9d50*/  @P6 SYNCS.ARRIVE.TRANS64.RED.A1T0 RZ, [R0+URZ], RZ ;  /* 0x000000ff00ff69a7 */ /* 0x0003e200081004ff */
[----:B------:R-:W-:Y:S01]  /*9d60*/  BSSY B1, `(.L_x_124) ;  /* 0x000001f000017945 */ /* 0x000fe20003800000 */
[----:B------:R-:W3:Y:S02]  /*9d70*/  @P6 SYNCS.PHASECHK.TRANS64.TRYWAIT P0, [R3+URZ+0x60], R2 ;  /* 0x00006002030065a7 */ /* 0x000ee400080011ff */
[----:B---3--:R-:W-:Y:S01]  /*9d80*/  @P6 SEL R82, RZ, 0x1, !P0 ;  /* 0x00000001ff526807 */ /* 0x008fe20004000000 */
[----:B-1----:R-:W-:Y:S06]  /*9d90*/  @!P6 BRA `(.L_x_125) ;  /* 0x00000000006ce947 */ /* 0x002fec0003800000 */
[----:B------:R-:W-:Y:S01]  /*9da0*/  ISETP.NE.AND P1, PT, R83, RZ, PT ;  /* 0x000000ff5300720c */ /* 0x000fe20003f25270 */
[----:B------:R-:W-:Y:S01]  /*9db0*/  BSSY B0, `(.L_x_126) ;  /* 0x000000b000007945 */ /* 0x000fe20003800000 */
[----:B------:R-:W-:Y:S11]  /*9dc0*/  ISETP.NE.AND P0, PT, R82, RZ, PT ;  /* 0x000000ff5200720c */ /* 0x000ff60003f05270 */
[----:B------:R-:W-:Y:S05]  /*9dd0*/  @P1 IMAD R75, R75, 0x4000, R160 ;  /* 0x000040004b4b1824 */ /* 0x000fea00078e02a0 */
[----:B--2---:R-:W-:Y:S04]  /*9de0*/  @P1 IADD3 R4, PT, PT, R75, UR44, RZ ;  /* 0x0000002c4b041c10 */ /* 0x004fe8000fffe0ff */
[----:B------:R-:W-:Y:S01]  /*9df0*/  @P1 IADD3 R2, PT, PT, R81, R4, RZ ;  /* 0x0000000451021210 */ /* 0x000fe20007ffe0ff */
[--C-:B------:R-:W-:Y:S02]  /*9e00*/  @P1 IMAD.IADD R80, R80, 0x1, R4.reuse ;  /* 0x0000000150501824 */ /* 0x100fe400078e0204 */
[----:B------:R-:W-:Y:S01]  /*9e10*/  @P1 IMAD.IADD R4, R96, 0x1, R4 ;  /* 0x0000000160041824 */ /* 0x000fe200078e0204 */
[----:B------:R-:W-:Y:S06]  /*9e20*/  @P0 BRA `(.L_x_127) ;  /* 0x00000000000c0947 */ /* 0x000fec0003800000 */
[----:B------:R-:W-:Y:S04]  /*9e30*/  SHF.L.U32 R0, R154, 0x1f, RZ ;  /* 0x0000001f9a007819 */ /* 0x000fe800000006ff */
[----:B------:R-:W1:Y:S02]  /*9e40*/  SYNCS.PHASECHK.TRANS64.TRYWAIT P0, [R3+URZ+0x60], R0 ;  /* 0x00006000030075a7 */ /* 0x000e6400080011ff */
[----:B-1----:R-:W-:Y:S05]  /*9e50*/  @!P0 BRA `(.L_x_128) ;  /* 0x0000002000688947 */ /* 0x002fea0003800000 */
.L_x_127:
[----:B------:R-:W-:Y:S05]  /*9e60*/  BSYNC B0 ;  /* 0x0000000000007941 */ /* 0x000fea0003800000 */
.L_x_126:
[----:B------:R-:W-:Y:S11]  /*9e70*/  ISETP.NE.AND P0, PT, R83, RZ, PT ;  /* 0x000000ff5300720c */ /* 0x000ff60003f05270 */
[----:B------:R-:W-:Y:S02]  /*9e80*/  @!UPT UIADD3 URZ, UPT, UPT, URZ, URZ, URZ ;  /* 0x000000fffffff290 */ /* 0x000fe4000fffe0ff */
[----:B------:R3:W4:Y:S01]  /*9e90*/  @P0 LDS.128 R76, [R75+UR44+0x400] ;  /* 0x0004002c4b4c0984 */ /* 0x0007220008000c00 */
[----:B------:R-:W-:Y:S01]  /*9ea0*/  @P0 IMAD.IADD R81, R81, 0x1, R80 ;  /* 0x0000000151510824 */ /* 0x000fe200078e0250 */
[C---:B-1----:R-:W-:Y:S01]  /*9eb0*/  @P0 IADD3 R3, PT, PT, R96.reuse, R80, RZ ;  /* 0x0000005060030210 */ /* 0x042fe20007ffe0ff */
[C---:B------:R-:W-:Y:S01]  /*9ec0*/  @P0 IMAD.IADD R0, R96.reuse, 0x1, R2 ;  /* 0x0000000160000824 */ /* 0x040fe200078e0202 */
[----:B------:R3:W1:Y:S02]  /*9ed0*/  @P0 LDS.128 R84, [R4+0x400] ;  /* 0x0004000004540984 */ /* 0x0006640000000c00 */
[----:B------:R-:W-:Y:S02]  /*9ee0*/  @P0 IADD3 R96, PT, PT, R96, R81, RZ ;  /* 0x0000005160600210 */ /* 0x000fe40007ffe0ff */
[----:B------:R3:W2:Y:S04]  /*9ef0*/  @P0 LDS.128 R92, [R2+0x400] ;  /* 0x00040000025c0984 */ /* 0x0006a80000000c00 */
[----:B------:R3:W1:Y:S04]  /*9f00*/  @P0 LDS.128 R100, [R0+0x400] ;  /* 0x0004000000640984 */ /* 0x0006680000000c00 */
[----:B------:R3:W1:Y:S04]  /*9f10*/  @P0 LDS.128 R108, [R80+0x400] ;  /* 0x00040000506c0984 */ /* 0x0006680000000c00 */
[----:B------:R3:W1:Y:S04]  /*9f20*/  @P0 LDS.128 R116, [R3+0x400] ;  /* 0x0004000003740984 */ /* 0x0006680000000c00 */
[----:B------:R3:W1:Y:S04]  /*9f30*/  @P0 LDS.128 R124, [R81+0x400] ;  /* 0x00040000517c0984 */ /* 0x0006680000000c00 */
[----:B------:R3:W1:Y:S02]  /*9f40*/  @P0 LDS.128 R132, [R96+0x400] ;  /* 0x0004000060840984 */ /* 0x0006640000000c00 */
.L_x_125:
[----:B------:R-:W-:Y:S05]  /*9f50*/  BSYNC B1 ;  /* 0x0000000000017941 */ /* 0x000fea0003800000 */
.L_x_124:
[----:B---3--:R-:W-:Y:S05]  /*9f60*/  VIADD R0, R71, 0xc0 ;  /* 0x000000c047007836 */ /* 0x008fea0000000000 */
[----:B------:R-:W-:Y:S04]  /*9f70*/  SHF.R.U32.HI R0, RZ, 0x15, R0 ;  /* 0x00000015ff007819 */ /* 0x000fe80000011600 */
[----:B------:R-:W-:Y:S11]  /*9f80*/  LOP3.LUT P0, RZ, R0, 0x3, R143, 0x48, !PT ;  /* 0x0000000300ff7812 */ /* 0x000ff6000780488f */
[----:B------:R-:W-:Y:S02]  /*9f90*/  @!UPT UIADD3 URZ, UPT, UPT, URZ, URZ, URZ ;  /* 0x000000fffffff290 */ /* 0x000fe4000fffe0ff */
[----:B------:R-:W-:Y:S05]  /*9fa0*/  @!P0 BRA `(.L_x_129) ;  /* 0x0000000000408947 */ /* 0x000fea0003800000 */
[----:B------:R-:W3:Y:S01]  /*9fb0*/  LDCU.64 UR8, c[0x4][0x70] ;  /* 0x01000e00ff0877ac */ /* 0x000ee20008000a00 */
[----:B------:R-:W-:Y:S01]  /*9fc0*/  MOV R3, 0x0 ;  /* 0x0000000000037802 */ /* 0x000fe20000000f00 */
[----:B--2---:R-:W-:Y:S02]  /*9fd0*/  HFMA2 R12, -RZ, RZ, 0, 5.9604644775390625e-08 ;  /* 0x00000001ff0c7431 */ /* 0x004fe400000001ff */
[----:B------:R-:W-:Y:S02]  /*9fe0*/  IMAD.MOV.U32 R8, RZ, RZ, 0x192 ;  /* 0x00000192ff087424 */ /* 0x000fe400078e00ff */
[----:B------:R-:W-:Y:S01]  /*9ff0*/  IMAD.MOV.U32 R13, RZ, RZ, RZ ;  /* 0x000000ffff0d7224 */ /* 0x000fe200078e00ff */
[----:B------:R-:W2:Y:S01]  /*a000*/  LDCU.64 UR6, c[0x4][0x78] ;  /* 0x01000f00ff0677ac */ /* 0x000ea20008000a00 */
[----:B------:R-:W1:Y:S01]  /*a010*/  LDC.64 R2, c[0x4][R3] ;  /* 0x0100000003027b82 */ /* 0x000e620000000a00 */
[----:B------:R-:W5:Y:S01]  /*a020*/  LDCU.64 UR4, c[0x4][0x10] ;  /* 0x01000200ff0477ac */ /* 0x000f620008000a00 */
[----:B---3--:R-:W-:Y:S01]  /*a030*/  MOV R5, UR9 ;  /* 0x0000000900057c02 */ /* 0x008fe20008000f00 */
[----:B------:R-:W-:Y:S01]  /*a040*/  IMAD.U32 R4, RZ, RZ, UR8 ;  /* 0x00000008ff047e24 */ /* 0x000fe2000f8e00ff */
[----:B--2---:R-:W-:Y:S01]  /*a050*/  MOV R7, UR7 ;  /* 0x0000000700077c02 */ /* 0x004fe20008000f00 */
[----:B------:R-:W-:Y:S01]  /*a060*/  IMAD.U32 R6, RZ, RZ, UR6 ;  /* 0x00000006ff067e24 */ /* 0x000fe2000f8e00ff */
[----:B-----5:R-:W-:Y:S01]  /*a070*/  MOV R11, UR5 ;  /* 0x00000005000b7c02 */ /* 0x020fe20008000f00 */
[----:B------:R-:W-:Y:S02]  /*a080*/  IMAD.U32 R10, RZ, RZ, UR4 ;  /* 0x00000004ff0a7e24 */ /* 0x000fe4000f8e00ff */
[----:B------:R-:W-:Y:S07]  /*a090*/  LEPC R20, `(.L_x_129) ;  /* 0x000000001014794e */ /* 0x000fee0000000000 */
[----:B-1--4-:R-:W-:Y:S05]  /*a0a0*/  CALL.ABS.NOINC R2 ;  /* 0x0000000002007343 */ /* 0x012fea0003c00000 */
.L_x_129:
[----:B------:R-:W-:Y:S01]  /*a0b0*/  ISETP.NE.AND P0, PT, R157, RZ, PT ;  /* 0x000000ff9d00720c */ /* 0x000fe20003f05270 */
[----:B------:R-:W-:Y:S05]  /*a0c0*/  WARPSYNC.ALL ;  /* 0x0000000000007948 */ /* 0x000fea0003800000 */
[----:B------:R-:W-:Y:S01]  /*a0d0*/  R2UR UR4, R71 ;  /* 0x00000000470472ca */ /* 0x000fe200000e0000 */
[----:B------:R-:W3:Y:S01]  /*a0e0*/  S2UR UR6, SR_CgaCtaId ;  /* 0x00000000000679c3 */ /* 0x000ee20000008800 */
[----:B------:R-:W-:Y:S01]  /*a0f0*/  R2UR UR5, R74 ;  /* 0x000000004a0572ca */ /* 0x000fe200000e0000 */
[--C-:B----4-:R-:W-:Y:S01]  /*a100*/  HADD2.F32 R71, -RZ, R76.reuse.H0_H0 ;  /* 0x2000004cff477230 */ /* 0x110fe20000004100 */
[----:B------:R-:W-:Y:S01]  /*a110*/  BSSY.RECONVERGENT B0, `(.L_x_130) ;  /* 0x00000ff000007945 */ /* 0x000fe20003800200 */
[----:B------:R-:W-:Y:S02]  /*a120*/  HADD2.F32 R72, -RZ, R76.H1_H1 ;  /* 0x3000004cff487230 */ /* 0x000fe40000004100 */
[--C-:B------:R-:W-:Y:S02]  /*a130*/  HADD2.F32 R74, -RZ, R77.reuse.H0_H0 ;  /* 0x2000004dff4a7230 */ /* 0x100fe40000004100 */
[----:B------:R-:W-:Y:S02]  /*a140*/  HADD2.F32 R75, -RZ, R77.H1_H1 ;  /* 0x3000004dff4b7230 */ /* 0x000fe40000004100 */
[--C-:B------:R-:W-:Y:S02]  /*a150*/  HADD2.F32 R76, -RZ, R78.reuse.H0_H0 ;  /* 0x2000004eff4c7230 */ /* 0x100fe40000004100 */
[----:B--2---:R-:W2:Y:S01]  /*a160*/  LDTM.x64 R4, tmem[UR4+0xc0] ;  /* 0x0000c004000479ee */ /* 0x004ea20008340000 */
[----:B------:R-:W-:Y:S01]  /*a170*/  NOP ;  /* 0x0000000000007918 */ /* 0x000fe20000000000 */
[----:B------:R-:W-:Y:S01]  /*a180*/  UIADD3 UR4, UPT, UPT, UR5, 0xe0, URZ ;  /* 0x000000e005047890 */ /* 0x000fe2000fffe0ff */
[----:B------:R-:W-:Y:S02]  /*a190*/  HADD2.F32 R77, -RZ, R78.H1_H1 ;  /* 0x3000004eff4d7230 */ /* 0x000fe40000004100 */
[--C-:B------:R-:W-:Y:S02]  /*a1a0*/  HADD2.F32 R78, -RZ, R79.reuse.H0_H0 ;  /* 0x2000004fff4e7230 */ /* 0x100fe40000004100 */
[----:B------:R-:W-:Y:S02]  /*a1b0*/  HADD2.F32 R79, -RZ, R79.H1_H1 ;  /* 0x3000004fff4f7230 */ /* 0x000fe40000004100 */
[--C-:B-1----:R-:W-:Y:S02]  /*a1c0*/  HADD2.F32 R80, -RZ, R84.reuse.H0_H0 ;  /* 0x20000054ff507230 */ /* 0x102fe40000004100 */
[----:B------:R-:W-:Y:S02]  /*a1d0*/  HADD2.F32 R81, -RZ, R84.H1_H1 ;  /* 0x30000054ff517230 */ /* 0x000fe40000004100 */
[--C-:B------:R-:W-:Y:S02]  /*a1e0*/  HADD2.F32 R82, -RZ, R85.reuse.H0_H0 ;  /* 0x20000055ff527230 */ /* 0x100fe40000004100 */
[----:B------:R-:W-:Y:S02]  /*a1f0*/  HADD2.F32 R83, -RZ, R85.H1_H1 ;  /* 0x30000055ff537230 */ /* 0x000fe40000004100 */
[--C-:B------:R-:W-:Y:S02]  /*a200*/  HADD2.F32 R84, -RZ, R86.reuse.H0_H0 ;  /* 0x20000056ff547230 */ /* 0x100fe40000004100 */
[----:B------:R-:W-:Y:S02]  /*a210*/  HADD2.F32 R85, -RZ, R86.H1_H1 ;  /* 0x30000056ff557230 */ /* 0x000fe40000004100 */
[--C-:B------:R-:W-:Y:S02]  /*a220*/  HADD2.F32 R86, -RZ, R87.reuse.H0_H0 ;  /* 0x20000057ff567230 */ /* 0x100fe40000004100 */
[----:B------:R-:W-:Y:S01]  /*a230*/  HADD2.F32 R87, -RZ, R87.H1_H1 ;  /* 0x30000057ff577230 */ /* 0x000fe20000004100 */
[----:B---3--:R-:W-:Y:S01]  /*a240*/  UPRMT UR4, UR6, 0x654, UR4 ;  /* 0x0000065406047896 */ /* 0x008fe20008000004 */
[C---:B--2---:R-:W-:Y:S01]  /*a250*/  FMUL R4, R70.reuse, R4 ;  /* 0x0000000446047220 */ /* 0x044fe20000400000 */
[C---:B------:R-:W-:Y:S01]  /*a260*/  FMUL R5, R70.reuse, R5 ;  /* 0x0000000546057220 */ /* 0x040fe20000400000 */
[C---:B------:R-:W-:Y:S01]  /*a270*/  FMUL R6, R70.reuse, R6 ;  /* 0x0000000646067220 */ /* 0x040fe20000400000 */
[C---:B------:R-:W-:Y:S01]  /*a280*/  FMUL R7, R70.reuse, R7 ;  /* 0x0000000746077220 */ /* 0x040fe20000400000 */
[C---:B------:R-:W-:Y:S01]  /*a290*/  FFMA R4, R73.reuse, R71, R4 ;  /* 0x0000004749047223 */ /* 0x040fe20000000004 */
[C---:B------:R-:W-:Y:S01]  /*a2a0*/  FFMA R5, R73.reuse, R72, R5 ;  /* 0x0000004849057223 */ /* 0x040fe20000000005 */
[C---:B------:R-:W-:Y:S01]  /*a2b0*/  FFMA R6, R73.reuse, R74, R6 ;  /* 0x0000004a49067223 */ /* 0x040fe20000000006 */
[----:B------:R-:W-:Y:S01]  /*a2c0*/  FFMA R7, R73, R75, R7 ;  /* 0x0000004b49077223 */ /* 0x000fe20000000007 */
[----:B------:R-:W-:Y:S01]  /*a2d0*/  SYNCS.ARRIVE.TRANS64.RED.A1T0 RZ, [UR4], RZ ;  /* 0x000000ffffff79a7 */ /* 0x000fe20008100404 */
[C---:B------:R-:W-:Y:S01]  /*a2e0*/  FMUL R8, R70.reuse, R8 ;  /* 0x0000000846087220 */ /* 0x040fe20000400000 */
[----:B------:R-:W-:Y:S01]  /*a2f0*/  F2FP.F16.F32.PACK_AB R4, R5, R4 ;  /* 0x000000040504723e */ /* 0x000fe200000000ff */
[C---:B------:R-:W-:Y:S01]  /*a300*/  FMUL R9, R70.reuse, R9 ;  /* 0x0000000946097220 */ /* 0x040fe20000400000 */
[----:B------:R-:W-:Y:S01]  /*a310*/  F2FP.F16.F32.PACK_AB R5, R7, R6 ;  /* 0x000000060705723e */ /* 0x000fe200000000ff */
[C---:B------:R-:W-:Y:S01]  /*a320*/  FFMA R8, R73.reuse, R76, R8 ;  /* 0x0000004c49087223 */ /* 0x040fe20000000008 */
[C---:B------:R-:W-:Y:S01]  /*a330*/  FMUL R10, R70.reuse, R10 ;  /* 0x0000000a460a7220 */ /* 0x040fe20000400000 */
[C---:B------:R-:W-:Y:S01]  /*a340*/  FFMA R9, R73.reuse, R77, R9 ;  /* 0x0000004d49097223 */ /* 0x040fe20000000009 */
[C---:B------:R-:W-:Y:S01]  /*a350*/  FMUL R11, R70.reuse, R11 ;  /* 0x0000000b460b7220 */ /* 0x040fe20000400000 */
[C---:B------:R-:W-:Y:S01]  /*a360*/  FMUL R0, R70.reuse, R12 ;  /* 0x0000000c46007220 */ /* 0x040fe20000400000 */
[----:B------:R-:W-:Y:S01]  /*a370*/  FFMA R10, R73, R78, R10 ;  /* 0x0000004e490a7223 */ /* 0x000fe2000000000a */
[C---:B------:R-:W-:Y:S01]  /*a380*/  FMUL R2, R70.reuse, R13 ;  /* 0x0000000d46027220 */ /* 0x040fe20000400000 */
[----:B------:R-:W-:Y:S01]  /*a390*/  F2FP.F16.F32.PACK_AB R6, R9, R8 ;  /* 0x000000080906723e */ /* 0x000fe200000000ff */
[C---:B------:R-:W-:Y:S01]  /*a3a0*/  FFMA R11, R73.reuse, R79, R11 ;  /* 0x0000004f490b7223 */ /* 0x040fe2000000000b */
[C---:B------:R-:W-:Y:S01]  /*a3b0*/  FFMA R0, R73.reuse, R80, R0 ;  /* 0x0000005049007223 */ /* 0x040fe20000000000 */
[----:B------:R-:W-:Y:S01]  /*a3c0*/  FFMA R2, R73, R81, R2 ;  /* 0x0000005149027223 */ /* 0x000fe20000000002 */
[C---:B------:R-:W-:Y:S01]  /*a3d0*/  FMUL R3, R70.reuse, R14 ;  /* 0x0000000e46037220 */ /* 0x040fe20000400000 */
[C---:B------:R-:W-:Y:S01]  /*a3e0*/  FMUL R15, R70.reuse, R15 ;  /* 0x0000000f460f7220 */ /* 0x040fe20000400000 */
[----:B------:R-:W-:Y:S01]  /*a3f0*/  F2FP.F16.F32.PACK_AB R7, R11, R10 ;  /* 0x0000000a0b07723e */ /* 0x000fe200000000ff */
[----:B------:R-:W-:Y:S01]  /*a400*/  FMUL R12, R70, R16 ;  /* 0x00000010460c7220 */ /* 0x000fe20000400000 */
[----:B------:R-:W-:Y:S01]  /*a410*/  F2FP.F16.F32.PACK_AB R8, R2, R0 ;  /* 0x000000000208723e */ /* 0x000fe200000000ff */
[C---:B------:R-:W-:Y:S01]  /*a420*/  FFMA R3, R73.reuse, R82, R3 ;  /* 0x0000005249037223 */ /* 0x040fe20000000003 */
[C---:B------:R-:W-:Y:S01]  /*a430*/  FFMA R15, R73.reuse, R83, R15 ;  /* 0x00000053490f7223 */ /* 0x040fe2000000000f */
[----:B------:R1:W-:Y:S01]  /*a440*/  STS.128 [R160+UR44+0xc400], R4 ;  /* 0x00c40004a0007988 */ /* 0x0003e20008000c2c */
[----:B------:R-:W-:Y:S01]  /*a450*/  FFMA R12, R73, R84, R12 ;  /* 0x00000054490c7223 */ /* 0x000fe2000000000c */
[C---:B------:R-:W-:Y:S01]  /*a460*/  FMUL R13, R70.reuse, R17 ;  /* 0x00000011460d7220 */ /* 0x040fe20000400000 */
[C---:B------:R-:W-:Y:S01]  /*a470*/  FMUL R14, R70.reuse, R18 ;  /* 0x00000012460e7220 */ /* 0x040fe20000400000 */
[----:B------:R-:W-:Y:S01]  /*a480*/  F2FP.F16.F32.PACK_AB R9, R15, R3 ;  /* 0x000000030f09723e */ /* 0x000fe200000000ff */
[--C-:B------:R-:W-:Y:S02]  /*a490*/  HADD2.F32 R88, -RZ, R92.reuse.H0_H0 ;  /* 0x2000005cff587230 */ /* 0x100fe40000004100 */
[C---:B------:R-:W-:Y:S01]  /*a4a0*/  FFMA R13, R73.reuse, R85, R13 ;  /* 0x00000055490d7223 */ /* 0x040fe2000000000d */
[----:B------:R-:W-:Y:S01]  /*a4b0*/  FFMA R14, R73, R86, R14 ;  /* 0x00000056490e7223 */ /* 0x000fe2000000000e */
[C---:B------:R-:W-:Y:S01]  /*a4c0*/  FMUL R19, R70.reuse, R19 ;  /* 0x0000001346137220 */ /* 0x040fe20000400000 */
[----:B------:R-:W-:Y:S02]  /*a4d0*/  HADD2.F32 R89, -RZ, R92.H1_H1 ;  /* 0x3000005cff597230 */ /* 0x000fe40000004100 */
[C---:B------:R-:W-:Y:S01]  /*a4e0*/  FMUL R16, R70.reuse, R20 ;  /* 0x0000001446107220 */ /* 0x040fe20000400000 */
[----:B------:R-:W-:Y:S01]  /*a4f0*/  F2FP.F16.F32.PACK_AB R10, R13, R12 ;  /* 0x0000000c0d0a723e */ /* 0x000fe200000000ff */
[C---:B------:R-:W-:Y:S01]  /*a500*/  FFMA R19, R73.reuse, R87, R19 ;  /* 0x0000005749137223 */ /* 0x040fe20000000013 */
[--C-:B------:R-:W-:Y:S02]  /*a510*/  HADD2.F32 R90, -RZ, R93.reuse.H0_H0 ;  /* 0x2000005dff5a7230 */ /* 0x100fe40000004100 */
[----:B------:R-:W-:Y:S01]  /*a520*/  FFMA R16, R73, R88, R16 ;  /* 0x0000005849107223 */ /* 0x000fe20000000010 */
[C---:B------:R-:W-:Y:S01]  /*a530*/  FMUL R17, R70.reuse, R21 ;  /* 0x0000001546117220 */ /* 0x040fe20000400000 */
[----:B------:R-:W-:Y:S01]  /*a540*/  HADD2.F32 R91, -RZ, R93.H1_H1 ;  /* 0x3000005dff5b7230 */ /* 0x000fe20000004100 */
[----:B------:R-:W-:Y:S01]  /*a550*/  F2FP.F16.F32.PACK_AB R11, R19, R14 ;  /* 0x0000000e130b723e */ /* 0x000fe200000000ff */
[C---:B------:R-:W-:Y:S01]  /*a560*/  FMUL R18, R70.reuse, R22 ;  /* 0x0000001646127220 */ /* 0x040fe20000400000 */
[C---:B------:R-:W-:Y:S01]  /*a570*/  FFMA R17, R73.reuse, R89, R17 ;  /* 0x0000005949117223 */ /* 0x040fe20000000011 */
[--C-:B------:R-:W-:Y:S02]  /*a580*/  HADD2.F32 R92, -RZ, R94.reuse.H0_H0 ;  /* 0x2000005eff5c7230 */ /* 0x100fe40000004100 */
[C---:B------:R-:W-:Y:S01]  /*a590*/  FMUL R23, R70.reuse, R23 ;  /* 0x0000001746177220 */ /* 0x040fe20000400000 */
[----:B------:R1:W-:Y:S01]  /*a5a0*/  STS.128 [R161+0xc400], R8 ;  /* 0x00c40008a1007388 */ /* 0x0003e20000000c00 */
[----:B------:R-:W-:Y:S01]  /*a5b0*/  FFMA R18, R73, R90, R18 ;  /* 0x0000005a49127223 */ /* 0x000fe20000000012 */
[----:B------:R-:W-:Y:S01]  /*a5c0*/  F2FP.F16.F32.PACK_AB R16, R17, R16 ;  /* 0x000000101110723e */ /* 0x000fe200000000ff */
[----:B------:R-:W-:Y:S01]  /*a5d0*/  FFMA R23, R73, R91, R23 ;  /* 0x0000005b49177223 */ /* 0x000fe20000000017 */
[----:B------:R-:W-:Y:S02]  /*a5e0*/  HADD2.F32 R93, -RZ, R94.H1_H1 ;  /* 0x3000005eff5d7230 */ /* 0x000fe40000004100 */
[C---:B------:R-:W-:Y:S01]  /*a5f0*/  FMUL R20, R70.reuse, R24 ;  /* 0x0000001846147220 */ /* 0x040fe20000400000 */
[--C-:B------:R-:W-:Y:S02]  /*a600*/  HADD2.F32 R94, -RZ, R95.reuse.H0_H0 ;  /* 0x2000005fff5e7230 */ /* 0x100fe40000004100 */
[C---:B------:R-:W-:Y:S01]  /*a610*/  FMUL R21, R70.reuse, R25 ;  /* 0x0000001946157220 */ /* 0x040fe20000400000 */
[----:B------:R-:W-:Y:S01]  /*a620*/  F2FP.F16.F32.PACK_AB R17, R23, R18 ;  /* 0x000000121711723e */ /* 0x000fe200000000ff */
[C---:B------:R-:W-:Y:S01]  /*a630*/  FFMA R20, R73.reuse, R92, R20 ;  /* 0x0000005c49147223 */ /* 0x040fe20000000014 */
[----:B------:R-:W-:Y:S02]  /*a640*/  HADD2.F32 R95, -RZ, R95.H1_H1 ;  /* 0x3000005fff5f7230 */ /* 0x000fe40000004100 */
[----:B------:R-:W-:Y:S01]  /*a650*/  FFMA R21, R73, R93, R21 ;  /* 0x0000005d49157223 */ /* 0x000fe20000000015 */
[C---:B------:R-:W-:Y:S01]  /*a660*/  FMUL R22, R70.reuse, R26 ;  /* 0x0000001a46167220 */ /* 0x040fe20000400000 */
[--C-:B------:R-:W-:Y:S02]  /*a670*/  HADD2.F32 R96, -RZ, R100.reuse.H0_H0 ;  /* 0x20000064ff607230 */ /* 0x100fe40000004100 */
[C---:B------:R-:W-:Y:S01]  /*a680*/  FMUL R27, R70.reuse, R27 ;  /* 0x0000001b461b7220 */ /* 0x040fe20000400000 */
[----:B------:R-:W-:Y:S01]  /*a690*/  HADD2.F32 R97, -RZ, R100.H1_H1 ;  /* 0x30000064ff617230 */ /* 0x000fe20000004100 */
[----:B------:R-:W-:Y:S01]  /*a6a0*/  F2FP.F16.F32.PACK_AB R18, R21, R20 ;  /* 0x000000141512723e */ /* 0x000fe200000000ff */
[C---:B------:R-:W-:Y:S01]  /*a6b0*/  FFMA R22, R73.reuse, R94, R22 ;  /* 0x0000005e49167223 */ /* 0x040fe20000000016 */
        /* <DEDUP_REMOVED lines=9> */
[--C-:B------:R-:W-:Y:S01]  /*a750*/  HADD2.F32 R100, -RZ, R102.reuse.H0_H0 ;  /* 0x20000066ff647230 */ /* 0x100fe20000004100 */
[----:B------:R1:W-:Y:S01]  /*a760*/  STS.128 [R159+0xc400], R16 ;  /* 0x00c400109f007388 */ /* 0x0003e20000000c00 */
        /* <DEDUP_REMOVED lines=69> */
[C---:B------:R-:W-:Y:S01]  /*abc0*/  FFMA R45, R73.reuse, R117, R45 ;  /* 0x00000075492d7223 */ /* 0x040fe2000000002d */
[C---:B------:R-:W-:Y:S01]  /*abd0*/  FMUL R46, R70.reuse, R50 ;  /* 0x00000032462e7220 */ /* 0x040fe20000400000 */
[--C-:B------:R-:W-:Y:S02]  /*abe0*/  HADD2.F32 R120, -RZ, R124.reuse.H0_H0 ;  /* 0x2000007cff787230 */ /* 0x100fe40000004100 */
[C---:B------:R-:W-:Y:S01]  /*abf0*/  FMUL R51, R70.reuse, R51 ;  /* 0x0000003346337220 */ /* 0x040fe20000400000 */
[----:B------:R-:W-:Y:S02]  /*ac00*/  HADD2.F32 R121, -RZ, R124.H1_H1 ;  /* 0x3000007cff797230 */ /* 0x000fe40000004100 */
[C---:B------:R-:W-:Y:S01]  /*ac10*/  FMUL R48, R70.reuse, R52 ;  /* 0x0000003446307220 */ /* 0x040fe20000400000 */
[--C-:B------:R-:W-:Y:S02]  /*ac20*/  HADD2.F32 R122, -RZ, R125.reuse.H0_H0 ;  /* 0x2000007dff7a7230 */ /* 0x100fe40000004100 */
[C---:B------:R-:W-:Y:S01]  /*ac30*/  FMUL R49, R70.reuse, R53 ;  /* 0x0000003546317220 */ /* 0x040fe20000400000 */
[C---:B------:R-:W-:Y:S01]  /*ac40*/  FFMA R46, R73.reuse, R118, R46 ;  /* 0x00000076492e7223 */ /* 0x040fe2000000002e */
[----:B------:R-:W-:Y:S02]  /*ac50*/  HADD2.F32 R123, -RZ, R125.H1_H1 ;  /* 0x3000007dff7b7230 */ /* 0x000fe40000004100 */
[C---:B------:R-:W-:Y:S01]  /*ac60*/  FMUL R50, R70.reuse, R54 ;  /* 0x0000003646327220 */ /* 0x040fe20000400000 */
[C---:B------:R-:W-:Y:S01]  /*ac70*/  FFMA R51, R73.reuse, R119, R51 ;  /* 0x0000007749337223 */ /* 0x040fe20000000033 */
        /* <DEDUP_REMOVED lines=11> */
[----:B------:R-:W-:Y:S01]  /*ad30*/  FFMA R55, R73, R123, R55 ;  /* 0x0000007b49377223 */ /* 0x000fe20000000037 */
[--C-:B------:R-:W-:Y:S02]  /*ad40*/  HADD2.F32 R128, -RZ, R132.reuse.H0_H0 ;  /* 0x20000084ff807230 */ /* 0x100fe40000004100 */
[C---:B------:R-:W-:Y:S01]  /*ad50*/  FMUL R59, R70.reuse, R59 ;  /* 0x0000003b463b7220 */ /* 0x040fe20000400000 */
[----:B------:R-:W-:Y:S01]  /*ad60*/  F2FP.F16.F32.PACK_AB R42, R45, R44 ;  /* 0x0000002c2d2a723e */ /* 0x000fe200000000ff */
[----:B------:R-:W-:Y:S01]  /*ad70*/  FFMA R52, R73, R124, R52 ;  /* 0x0000007c49347223 */ /* 0x000fe20000000034 */
[----:B------:R-:W-:Y:S01]  /*ad80*/  F2FP.F16.F32.PACK_AB R43, R51, R46 ;  /* 0x0000002e332b723e */ /* 0x000fe200000000ff */
[----:B------:R-:W-:Y:S02]  /*ad90*/  HADD2.F32 R129, -RZ, R132.H1_H1 ;  /* 0x30000084ff817230 */ /* 0x000fe40000004100 */
[C---:B------:R-:W-:Y:S01]  /*ada0*/  FMUL R56, R70.reuse, R60 ;  /* 0x0000003c46387220 */ /* 0x040fe20000400000 */
[C---:B------:R-:W-:Y:S01]  /*adb0*/  FFMA R53, R73.reuse, R125, R53 ;  /* 0x0000007d49357223 */ /* 0x040fe20000000035 */
[--C-:B------:R-:W-:Y:S01]  /*adc0*/  HADD2.F32 R130, -RZ, R133.reuse.H0_H0 ;  /* 0x20000085ff827230 */ /* 0x100fe20000004100 */
[----:B------:R1:W-:Y:S01]  /*add0*/  STS.128 [R164+0xc400], R40 ;  /* 0x00c40028a4007388 */ /* 0x0003e20000000c00 */
        /* <DEDUP_REMOVED lines=15> */
[----:B------:R-:W-:Y:S02]  /*aed0*/  HADD2.F32 R135, -RZ, R135.H1_H1 ;  /* 0x30000087ff877230 */ /* 0x000fe40000004100 */
[C---:B------:R-:W-:Y:S01]  /*aee0*/  FMUL R62, R70.reuse, R66 ;  /* 0x00000042463e7220 */ /* 0x040fe20000400000 */
[----:B------:R-:W-:Y:S01]  /*aef0*/  F2FP.F16.F32.PACK_AB R49, R55, R50 ;  /* 0x000000323731723e */ /* 0x000fe200000000ff */
[----:B------:R-:W-:Y:S01]  /*af00*/  FFMA R63, R73, R131, R63 ;  /* 0x00000083493f7223 */ /* 0x000fe2000000003f */
[----:B------:R-:W-:Y:S01]  /*af10*/  FMUL R67, R70, R67 ;  /* 0x0000004346437220 */ /* 0x000fe20000400000 */
[----:B------:R-:W-:Y:S01]  /*af20*/  F2FP.F16.F32.PACK_AB R50, R53, R52 ;  /* 0x000000343532723e */ /* 0x000fe200000000ff */
[----:B------:R-:W-:Y:S01]  /*af30*/  FFMA R60, R73, R132, R60 ;  /* 0x00000084493c7223 */ /* 0x000fe2000000003c */
[----:B------:R-:W-:Y:S01]  /*af40*/  F2FP.F16.F32.PACK_AB R51, R59, R54 ;  /* 0x000000363b33723e */ /* 0x000fe200000000ff */
[C---:B------:R-:W-:Y:S01]  /*af50*/  FFMA R61, R73.reuse, R133, R61 ;  /* 0x00000085493d7223 */ /* 0x040fe2000000003d */
[C---:B------:R-:W-:Y:S01]  /*af60*/  FFMA R62, R73.reuse, R134, R62 ;  /* 0x00000086493e7223 */ /* 0x040fe2000000003e */
[----:B------:R-:W-:Y:S01]  /*af70*/  FFMA R67, R73, R135, R67 ;  /* 0x0000008749437223 */ /* 0x000fe20000000043 */
[----:B------:R-:W-:Y:S01]  /*af80*/  F2FP.F16.F32.PACK_AB R56, R57, R56 ;  /* 0x000000383938723e */ /* 0x000fe200000000ff */
[----:B------:R1:W-:Y:S01]  /*af90*/  STS.128 [R150+0xc400], R48 ;  /* 0x00c4003096007388 */ /* 0x0003e20000000c00 */
[----:B------:R-:W-:Y:S02]  /*afa0*/  F2FP.F16.F32.PACK_AB R57, R63, R58 ;  /* 0x0000003a3f39723e */ /* 0x000fe400000000ff */
        /* <DEDUP_REMOVED lines=12> */
[----:B------:R-:W-:Y:S02]  /*b070*/  UIADD3 UR9, UPT, UPT, UR49, 0xc0, URZ ;  /* 0x000000c031097890 */ /* 0x000fe4000fffe0ff */
[----:B------:R-:W-:Y:S01]  /*b080*/  UIADD3 UR8, UPT, UPT, UR44, 0xc400, URZ ;  /* 0x0000c4002c087890 */ /* 0x000fe2000fffe0ff */
[----:B------:R-:W-:Y:S01]  /*b090*/  UMOV UR10, UR50 ;  /* 0x00000032000a7c82 */ /* 0x000fe20008000000 */
[----:B------:R-:W-:Y:S01]  /*b0a0*/  UMOV UR11, UR36 ;  /* 0x00000024000b7c82 */ /* 0x000fe20008000000 */
[----:B--2---:R-:W-:Y:S04]  /*b0b0*/  UIADD3 UR4, UP0, UPT, UR6, 0x680, URZ ;  /* 0x0000068006047890 */ /* 0x004fe8000ff1e0ff */
[----:B------:R-:W-:Y:S09]  /*b0c0*/  UIADD3.X UR5, UPT, UPT, URZ, UR7, URZ, UP0, !UPT ;  /* 0x00000007ff057290 */ /* 0x000ff200087fe4ff */
[----:B------:R2:W-:Y:S01]  /*b0d0*/  UTMASTG.3D [UR8], [UR4] ;  /* 0x00000008040073b5 */ /* 0x0005e20008010000 */
[----:B------:R0:W-:Y:S01]  /*b0e0*/  UTMACMDFLUSH ;  /* 0x00000000000079b7 */ /* 0x0001e20000000000 */
[----:B--2---:R-:W-:Y:S04]  /*b0f0*/  DEPBAR.LE SB0, 0x1 ;  /* 0x000080400000791a */ /* 0x004fe80000000000 */
.L_x_131:
[----:B------:R-:W-:Y:S05]  /*b100*/  BSYNC.RECONVERGENT B0 ;  /* 0x0000000000007941 */ /* 0x000fea0003800200 */
.L_x_130:
[----:B------:R-:W-:Y:S01]  /*b110*/  BAR.SYNC.DEFER_BLOCKING 0x1, 0x80 ;  /* 0x0042000000007b1d */ /* 0x000fe20000010000 */
[----:B------:R-:W-:Y:S01]  /*b120*/  UISETP.NE.AND UP0, UPT, UR47, -0x4, UPT ;  /* 0xfffffffc2f00788c */ /* 0x000fe2000bf05270 */
[----:B------:R-:W-:Y:S08]  /*b130*/  IADD3 R68, PT, PT, R68, 0x1, RZ ;  /* 0x0000000144447810 */ /* 0x000ff00007ffe0ff */
[----:B------:R-:W-:Y:S05]  /*b140*/  BRA.U !UP0, `(.L_x_132) ;  /* 0x0000000108247547 */ /* 0x000fea000b800000 */
[----:B------:R-:W-:Y:S01]  /*b150*/  ISETP.NE.AND P0, PT, R158, RZ, PT ;  /* 0x000000ff9e00720c */ /* 0x000fe20003f05270 */
[----:B------:R-:W-:Y:S01]  /*b160*/  IMAD.U32 R0, RZ, RZ, UR46 ;  /* 0x0000002eff007e24 */ /* 0x000fe2000f8e00ff */
[----:B------:R-:W-:Y:S04]  /*b170*/  UIADD3 UR4, UPT, UPT, UR46, 0x1, URZ ;  /* 0x000000012e047890 */ /* 0x000fe8000fffe0ff */
[----:B------:R-:W-:Y:S04]  /*b180*/  UISETP.NE.AND UP0, UPT, UR4, 0x4, UPT ;  /* 0x000000040400788c */ /* 0x000fe8000bf05270 */
[----:B------:R-:W-:Y:S03]  /*b190*/  USEL UR46, UR4, URZ, UP0 ;  /* 0x000000ff042e7287 */ /* 0x000fe60008000000 */
[----:B------:R-:W-:Y:S05]  /*b1a0*/  @P0 LEA R0, R0, UR44, 0x3 ;  /* 0x0000002c00000c11 */ /* 0x000fea000f8e18ff */
[----:B------:R-:W-:Y:S05]  /*b1b0*/  @P0 VIADD R0, R0, 0x80 ;  /* 0x0000008000000836 */ /* 0x000fea0000000000 */
[----:B------:R-:W-:Y:S04]  /*b1c0*/  @P0 PRMT R0, R165, 0x654, R0 ;  /* 0x00000654a5000816 */ /* 0x000fe80000000000 */
[----:B------:R2:W-:Y:S03]  /*b1d0*/  @P0 SYNCS.ARRIVE.TRANS64.RED.A1T0 RZ, [R0+URZ], RZ ;  /* 0x000000ff00ff09a7 */ /* 0x0005e600081004ff */
.L_x_132:
[----:B------:R-:W-:Y:S01]  /*b1e0*/  R2UR UR5, R144 ;  /* 0x00000000900572ca */ /* 0x000fe200000e0000 */
[----:B------:R-:W-:Y:S01]  /*b1f0*/  UISETP.NE.AND UP0, UPT, UR61, URZ, UPT ;  /* 0x000000ff3d00728c */ /* 0x000fe2000bf05270 */
[----:B------:R-:W-:Y:S01]  /*b200*/  R2UR UR4, R145 ;  /* 0x00000000910472ca */ /* 0x000fe200000e0000 */
[----:B------:R-:W-:Y:S01]  /*b210*/  UIADD3 UR47, UPT, UPT, UR47, 0x4, URZ ;  /* 0x000000042f2f7890 */ /* 0x000fe2000fffe0ff */
[----:B------:R-:W-:Y:S01]  /*b220*/  ISETP.NE.AND P0, PT, R149, 0x2, PT ;  /* 0x000000029500780c */ /* 0x000fe20003f05270 */
[----:B------:R-:W-:Y:S01]  /*b230*/  UMOV UR36, UR60 ;  /* 0x0000003c00247c82 */ /* 0x000fe20008000000 */
[----:B------:R-:W-:Y:S02]  /*b240*/  ISETP.NE.AND P1, PT, R68, 0x2, PT ;  /* 0x000000024400780c */ /* 0x000fe40003f25270 */
[----:B------:R-:W-:Y:S02]  /*b250*/  SEL R2, RZ, 0x1, P0 ;  /* 0x00000001ff027807 */ /* 0x000fe40000000000 */
[----:B--2---:R-:W-:Y:S02]  /*b260*/  SEL R0, RZ, 0x1, P1 ;  /* 0x00000001ff007807 */ /* 0x004fe40000800000 */
[----:B------:R-:W-:Y:S01]  /*b270*/  LOP3.LUT R152, R152, R2, RZ, 0x3c, !PT ;  /* 0x0000000298987212 */ /* 0x000fe200078e3cff */
[----:B------:R-:W-:Y:S01]  /*b280*/  UIADD3 UR20, UPT, UPT, UR37, UR5, URZ ;  /* 0x0000000525147290 */ /* 0x000fe2000fffe0ff */
[----:B------:R-:W-:Y:S01]  /*b290*/  LOP3.LUT R153, R153, R0, RZ, 0x3c, !PT ;  /* 0x0000000099997212 */ /* 0x000fe200078e3cff */
[----:B------:R-:W-:Y:S01]  /*b2a0*/  UIADD3 UR16, UPT, UPT, UR38, UR4, URZ ;  /* 0x0000000426107290 */ /* 0x000fe2000fffe0ff */
[----:B------:R-:W-:Y:S02]  /*b2b0*/  SEL R149, R149, RZ, P0 ;  /* 0x000000ff95957207 */ /* 0x000fe40000000000 */
[----:B------:R-:W-:Y:S01]  /*b2c0*/  SEL R68, R68, RZ, P1 ;  /* 0x000000ff44447207 */ /* 0x000fe20000800000 */
[----:B------:R-:W-:Y:S08]  /*b2d0*/  BRA.U UP0, `(.L_x_133) ;  /* 0xffffff9d00a47547 */ /* 0x000ff0000b83ffff */
[----:B------:R-:W-:-:S13]  /*b2e0*/  R2UR UR4, R146 ;  /* 0x00000000920472ca */ /* 0x000fda00000e0000 */
[----:B------:R-:W-:-:S09]  /*b2f0*/  UISETP.NE.AND UP0, UPT, UR4, URZ, UPT ;  /* 0x000000ff0400728c */ /* 0x000fd2000bf05270 */
[----:B------:R-:W-:Y:S05]  /*b300*/  BRA.U !UP0, `(.L_x_134) ;  /* 0x0000000108487547 */ /* 0x000fea000b800000 */
[----:B------:R-:W2:Y:S02]  /*b310*/  LDCU.64 UR4, c[0x0][0x890] ;  /* 0x00011200ff0477ac */ /* 0x000ea40008000a00 */
[----:B--2---:R-:W-:-:S04]  /*b320*/  UISETP.NE.U32.AND UP0, UPT, UR4, URZ, UPT ;  /* 0x000000ff0400728c */ /* 0x004fc8000bf05070 */
[----:B------:R-:W-:-:S09]  /*b330*/  UISETP.NE.AND.EX UP0, UPT, UR5, URZ, UPT, UP0 ;  /* 0x000000ff0500728c */ /* 0x000fd2000bf05300 */
[----:B------:R-:W-:Y:S05]  /*b340*/  BRA.U UP0, `(.L_x_135) ;  /* 0x00000001000c7547 */ /* 0x000fea000b800000 */
[----:B------:R-:W-:-:S13]  /*b350*/  FSETP.NEU.AND P0, PT, R73, RZ, PT ;  /* 0x000000ff4900720b */ /* 0x000fda0003f0d000 */
[----:B------:R-:W-:Y:S05]  /*b360*/  @!P0 EXIT ;  /* 0x000000000000894d */ /* 0x000fea0003800000 */
[----:B------:R-:W-:Y:S05]  /*b370*/  BRA `(.L_x_134) ;  /* 0x00000000002c7947 */ /* 0x000fea0003800000 */
.L_x_135:
[----:B------:R-:W-:Y:S01]  /*b380*/  ISETP.NE.AND P0, PT, R148, RZ, PT ;  /* 0x000000ff9400720c */ /* 0x000fe20003f05270 */
[----:B------:R-:W-:-:S12]  /*b390*/  BSSY.RECONVERGENT B0, `(.L_x_134) ;  /* 0x0000009000007945 */ /* 0x000fd80003800200 */
[----:B------:R-:W-:Y:S05]  /*b3a0*/  @P0 BRA `(.L_x_136) ;  /* 0x0000000000140947 */ /* 0x000fea0003800000 */
[----:B------:R-:W2:Y:S02]  /*b3b0*/  LDCU.64 UR4, c[0x0][0x888] ;  /* 0x00011100ff0477ac */ /* 0x000ea40008000a00 */
[----:B--2---:R-:W-:-:S04]  /*b3c0*/  ISETP.NE.U32.AND P0, PT, RZ, UR4, PT ;  /* 0x00000004ff007c0c */ /* 0x004fc8000bf05070 */
[----:B------:R-:W-:-:S13]  /*b3d0*/  ISETP.NE.AND.EX P0, PT, RZ, UR5, PT, P0 ;  /* 0x00000005ff007c0c */ /* 0x000fda000bf05300 */
[----:B------:R-:W-:Y:S05]  /*b3e0*/  @!P0 EXIT ;  /* 0x000000000000894d */ /* 0x000fea0003800000 */
[----:B------:R-:W-:Y:S05]  /*b3f0*/  BRA `(.L_x_137) ;  /* 0x0000000000087947 */ /* 0x000fea0003800000 */
.L_x_136:
[----:B------:R-:W-:-:S13]  /*b400*/  FSETP.NEU.AND P0, PT, R73, RZ, PT ;  /* 0x000000ff4900720b */ /* 0x000fda0003f0d000 */
[----:B------:R-:W-:Y:S05]  /*b410*/  @!P0 EXIT ;  /* 0x000000000000894d */ /* 0x000fea0003800000 */
.L_x_137:
[----:B------:R-:W-:Y:S05]  /*b420*/  BSYNC.RECONVERGENT B0 ;  /* 0x0000000000007941 */ /* 0x000fea0003800200 */
.L_x_134:
[----:B------:R-:W2:Y:S01]  /*b430*/  S2UR UR5, SR_CgaCtaId ;  /* 0x00000000000579c3 */ /* 0x000ea20000008800 */
[----:B------:R-:W-:Y:S01]  /*b440*/  ULEA UR4, UR46, UR44, 0x3 ;  /* 0x0000002c2e047291 */ /* 0x000fe2000f8e18ff */
[----:B------:R-:W-:-:S04]  /*b450*/  DEPBAR.LE SB0, 0x0 ;  /* 0x000080000000791a */ /* 0x000fc80000000000 */
[----:B------:R-:W-:-:S04]  /*b460*/  UIADD3 UR4, UPT, UPT, UR4, 0x80, URZ ;  /* 0x0000008004047890 */ /* 0x000fc8000fffe0ff */
[----:B--2---:R-:W-:-:S09]  /*b470*/  UPRMT UR4, UR5, 0x654, UR4 ;  /* 0x0000065405047896 */ /* 0x004fd20008000004 */
[----:B------:R-:W-:Y:S01]  /*b480*/  SYNCS.ARRIVE.TRANS64.RED.A1T0 RZ, [UR4], RZ ;  /* 0x000000ffffff79a7 */ /* 0x000fe20008100404 */
[----:B------:R-:W-:Y:S05]  /*b490*/  EXIT ;  /* 0x000000000000794d */ /* 0x000fea0003800000 */
.L_x_24:
[----:B--2---:R2:W3:Y:S02]  /*b4a0*/  SYNCS.PHASECHK.TRANS64.TRYWAIT P0, [R0+URZ+0x100], R2 ;  /* 0x00010002000075a7 */ /* 0x0044e400080011ff */
[----:B---3--:R-:W-:Y:S05]  /*b4b0*/  @!P0 NANOSLEEP.SYNCS 0x989680 ;  /* 0x009896800000895d */ /* 0x008fea0003900000 */
[----:B------:R-:W3:Y:S02]  /*b4c0*/  @!P0 SYNCS.PHASECHK.TRANS64 P0, [R0+URZ+0x100], R2 ;  /* 0x00010002000085a7 */ /* 0x000ee400080010ff */
[----:B---3--:R-:W-:Y:S05]  /*b4d0*/  @!P0 BRA `(.L_x_24) ;  /* 0xfffffffc00f08947 */ /* 0x008fea000383ffff */
[----:B------:R-:W-:Y:S05]  /*b4e0*/  BRA `(.L_x_138) ;  /* 0xffffff6400047947 */ /* 0x000fea000383ffff */
.L_x_27:
[----:B--2---:R-:W-:-:S07]  /*b4f0*/  MOV R0, UR33 ;  /* 0x0000002100007c02 */ /* 0x004fce0008000f00 */
.L_x_139:
[----:B--2---:R2:W3:Y:S02]  /*b500*/  SYNCS.PHASECHK.TRANS64.TRYWAIT P0, [R0+URZ+0x30], R3 ;  /* 0x00003003000075a7 */ /* 0x0044e400080011ff */
[----:B---3--:R-:W-:Y:S05]  /*b510*/  @!P0 NANOSLEEP.SYNCS 0x989680 ;  /* 0x009896800000895d */ /* 0x008fea0003900000 */
[----:B------:R-:W3:Y:S02]  /*b520*/  @!P0 SYNCS.PHASECHK.TRANS64 P0, [R0+URZ+0x30], R3 ;  /* 0x00003003000085a7 */ /* 0x000ee400080010ff */
[----:B---3--:R-:W-:Y:S05]  /*b530*/  @!P0 BRA `(.L_x_139) ;  /* 0xfffffffc00f08947 */ /* 0x008fea000383ffff */
[----:B------:R-:W-:Y:S05]  /*b540*/  BRA `(.L_x_26) ;  /* 0xffffff6400447947 */ /* 0x000fea000383ffff */
.L_x_34:
[----:B-1----:R-:W-:-:S07]  /*b550*/  MOV R0, UR17 ;  /* 0x0000001100007c02 */ /* 0x002fce0008000f00 */
.L_x_140:
[----:B-1----:R1:W2:Y:S02]  /*b560*/  SYNCS.PHASECHK.TRANS64.TRYWAIT P0, [R0+URZ+0x30], R3 ;  /* 0x00003003000075a7 */ /* 0x0022a400080011ff */
[----:B--2---:R-:W-:Y:S05]  /*b570*/  @!P0 NANOSLEEP.SYNCS 0x989680 ;  /* 0x009896800000895d */ /* 0x004fea0003900000 */
[----:B------:R-:W2:Y:S02]  /*b580*/  @!P0 SYNCS.PHASECHK.TRANS64 P0, [R0+URZ+0x30], R3 ;  /* 0x00003003000085a7 */ /* 0x000ea400080010ff */
[----:B--2---:R-:W-:Y:S05]  /*b590*/  @!P0 BRA `(.L_x_140) ;  /* 0xfffffffc00f08947 */ /* 0x004fea000383ffff */
[----:B------:R-:W-:Y:S05]  /*b5a0*/  BRA `(.L_x_33) ;  /* 0xffffff6800047947 */ /* 0x000fea000383ffff */
.L_x_39:
[----:B-1----:R1:W2:Y:S02]  /*b5b0*/  SYNCS.PHASECHK.TRANS64.TRYWAIT P0, [R3+URZ+0xb0], R0 ;  /* 0x0000b000030075a7 */ /* 0x0022a400080011ff */
[----:B--2---:R-:W-:Y:S05]  /*b5c0*/  @!P0 NANOSLEEP.SYNCS 0x989680 ;  /* 0x009896800000895d */ /* 0x004fea0003900000 */
[----:B------:R-:W2:Y:S02]  /*b5d0*/  @!P0 SYNCS.PHASECHK.TRANS64 P0, [R3+URZ+0xb0], R0 ;  /* 0x0000b000030085a7 */ /* 0x000ea400080010ff */
[----:B--2---:R-:W-:Y:S05]  /*b5e0*/  @!P0 BRA `(.L_x_39) ;  /* 0xfffffffc00f08947 */ /* 0x004fea000383ffff */
[----:B------:R-:W-:Y:S05]  /*b5f0*/  BRA `(.L_x_141) ;  /* 0xffffff6800a47947 */ /* 0x000fea000383ffff */
.L_x_43:
[----:B------:R-:W-:-:S07]  /*b600*/  MOV R0, UR4 ;  /* 0x0000000400007c02 */ /* 0x000fce0008000f00 */
.L_x_142:
[----:B-1----:R1:W2:Y:S02]  /*b610*/  SYNCS.PHASECHK.TRANS64.TRYWAIT P0, [R0+URZ], R2 ;  /* 0x00000002000075a7 */ /* 0x0022a400080011ff */
[----:B--2---:R-:W-:Y:S05]  /*b620*/  @!P0 NANOSLEEP.SYNCS 0x989680 ;  /* 0x009896800000895d */ /* 0x004fea0003900000 */
[----:B------:R-:W2:Y:S02]  /*b630*/  @!P0 SYNCS.PHASECHK.TRANS64 P0, [R0+URZ], R2 ;  /* 0x00000002000085a7 */ /* 0x000ea400080010ff */
[----:B--2---:R-:W-:Y:S05]  /*b640*/  @!P0 BRA `(.L_x_142) ;  /* 0xfffffffc00f08947 */ /* 0x004fea000383ffff */
[----:B------:R-:W-:Y:S05]  /*b650*/  BRA `(.L_x_143) ;  /* 0xffffff7000507947 */ /* 0x000fea000383ffff */
.L_x_44:
[----:B------:R-:W-:-:S07]  /*b660*/  MOV R0, UR5 ;  /* 0x0000000500007c02 */ /* 0x000fce0008000f00 */
.L_x_144:
[----:B-1----:R1:W2:Y:S02]  /*b670*/  SYNCS.PHASECHK.TRANS64.TRYWAIT P0, [R0+URZ], R3 ;  /* 0x00000003000075a7 */ /* 0x0022a400080011ff */
[----:B--2---:R-:W-:Y:S05]  /*b680*/  @!P0 NANOSLEEP.SYNCS 0x989680 ;  /* 0x009896800000895d */ /* 0x004fea0003900000 */
[----:B------:R-:W2:Y:S02]  /*b690*/  @!P0 SYNCS.PHASECHK.TRANS64 P0, [R0+URZ], R3 ;  /* 0x00000003000085a7 */ /* 0x000ea400080010ff */
[----:B--2---:R-:W-:Y:S05]  /*b6a0*/  @!P0 BRA `(.L_x_144) ;  /* 0xfffffffc00f08947 */ /* 0x004fea000383ffff */
[----:B------:R-:W-:Y:S05]  /*b6b0*/  BRA `(.L_x_145) ;  /* 0xffffff70005c7947 */ /* 0x000fea000383ffff */
.L_x_45:
[----:B------:R-:W-:-:S07]  /*b6c0*/  MOV R0, UR5 ;  /* 0x0000000500007c02 */ /* 0x000fce0008000f00 */
.L_x_146:
[----:B-1----:R1:W2:Y:S02]  /*b6d0*/  SYNCS.PHASECHK.TRANS64.TRYWAIT P0, [R0+URZ], R3 ;  /* 0x00000003000075a7 */ /* 0x0022a400080011ff */
[----:B--2---:R-:W-:Y:S05]  /*b6e0*/  @!P0 NANOSLEEP.SYNCS 0x989680 ;  /* 0x009896800000895d */ /* 0x004fea0003900000 */
[----:B------:R-:W2:Y:S02]  /*b6f0*/  @!P0 SYNCS.PHASECHK.TRANS64 P0, [R0+URZ], R3 ;  /* 0x00000003000085a7 */ /* 0x000ea400080010ff */
[----:B--2---:R-:W-:Y:S05]  /*b700*/  @!P0 BRA `(.L_x_146) ;  /* 0xfffffffc00f08947 */ /* 0x004fea000383ffff */
[----:B------:R-:W-:Y:S05]  /*b710*/  BRA `(.L_x_147) ;  /* 0xffffff7000687947 */ /* 0x000fea000383ffff */
.L_x_46:
[----:B------:R-:W-:-:S07]  /*b720*/  MOV R0, UR5 ;  /* 0x0000000500007c02 */ /* 0x000fce0008000f00 */
.L_x_148:
[----:B-1----:R1:W2:Y:S02]  /*b730*/  SYNCS.PHASECHK.TRANS64.TRYWAIT P0, [R0+URZ], R3 ;  /* 0x00000003000075a7 */ /* 0x0022a400080011ff */
[----:B--2---:R-:W-:Y:S05]  /*b740*/  @!P0 NANOSLEEP.SYNCS 0x989680 ;  /* 0x009896800000895d */ /* 0x004fea0003900000 */
[----:B------:R-:W2:Y:S02]  /*b750*/  @!P0 SYNCS.PHASECHK.TRANS64 P0, [R0+URZ], R3 ;  /* 0x00000003000085a7 */ /* 0x000ea400080010ff */
[----:B--2---:R-:W-:Y:S05]  /*b760*/  @!P0 BRA `(.L_x_148) ;  /* 0xfffffffc00f08947 */ /* 0x004fea000383ffff */
[----:B------:R-:W-:Y:S05]  /*b770*/  BRA `(.L_x_149) ;  /* 0xffffff7000747947 */ /* 0x000fea000383ffff */
.L_x_47:
[----:B------:R-:W-:-:S07]  /*b780*/  MOV R0, UR5 ;  /* 0x0000000500007c02 */ /* 0x000fce0008000f00 */
.L_x_150:
[----:B-1----:R1:W2:Y:S02]  /*b790*/  SYNCS.PHASECHK.TRANS64.TRYWAIT P0, [R0+URZ], R3 ;  /* 0x00000003000075a7 */ /* 0x0022a400080011ff */
[----:B--2---:R-:W-:Y:S05]  /*b7a0*/  @!P0 NANOSLEEP.SYNCS 0x989680 ;  /* 0x009896800000895d */ /* 0x004fea0003900000 */
[----:B------:R-:W2:Y:S02]  /*b7b0*/  @!P0 SYNCS.PHASECHK.TRANS64 P0, [R0+URZ], R3 ;  /* 0x00000003000085a7 */ /* 0x000ea400080010ff */
[----:B--2---:R-:W-:Y:S05]  /*b7c0*/  @!P0 BRA `(.L_x_150) ;  /* 0xfffffffc00f08947 */ /* 0x004fea000383ffff */
[----:B------:R-:W-:Y:S05]  /*b7d0*/  BRA `(.L_x_151) ;  /* 0xffffff7000807947 */ /* 0x000fea000383ffff */
.L_x_50:
[----:B-1----:R1:W2:Y:S02]  /*b7e0*/  SYNCS.PHASECHK.TRANS64.TRYWAIT P0, [R2+URZ+0xf0], R4 ;  /* 0x0000f004020075a7 */ /* 0x0022a400080011ff */
[----:B--2---:R-:W-:Y:S05]  /*b7f0*/  @!P0 NANOSLEEP.SYNCS 0x989680 ;  /* 0x009896800000895d */ /* 0x004fea0003900000 */
[----:B------:R-:W2:Y:S02]  /*b800*/  @!P0 SYNCS.PHASECHK.TRANS64 P0, [R2+URZ+0xf0], R4 ;  /* 0x0000f004020085a7 */ /* 0x000ea400080010ff */
[----:B--2---:R-:W-:Y:S05]  /*b810*/  @!P0 BRA `(.L_x_50) ;  /* 0xfffffffc00f08947 */ /* 0x004fea000383ffff */
[----:B------:R-:W-:Y:S05]  /*b820*/  BRA `(.L_x_152) ;  /* 0xffffff7000e47947 */ /* 0x000fea000383ffff */
.L_x_51:
[----:B------:R-:W-:-:S07]  /*b830*/  MOV R2, UR4 ;  /* 0x0000000400027c02 */ /* 0x000fce0008000f00 */
.L_x_153:
[----:B-1----:R1:W2:Y:S02]  /*b840*/  SYNCS.PHASECHK.TRANS64.TRYWAIT P0, [R2+URZ+0xc0], R5 ;  /* 0x0000c005020075a7 */ /* 0x0022a400080011ff */
[----:B--2---:R-:W-:Y:S05]  /*b850*/  @!P0 NANOSLEEP.SYNCS 0x989680 ;  /* 0x009896800000895d */ /* 0x004fea0003900000 */
[----:B------:R-:W2:Y:S02]  /*b860*/  @!P0 SYNCS.PHASECHK.TRANS64 P0, [R2+URZ+0xc0], R5 ;  /* 0x0000c005020085a7 */ /* 0x000ea400080010ff */
[----:B--2---:R-:W-:Y:S05]  /*b870*/  @!P0 BRA `(.L_x_153) ;  /* 0xfffffffc00f08947 */ /* 0x004fea000383ffff */
[----:B------:R-:W-:Y:S05]  /*b880*/  BRA `(.L_x_154) ;  /* 0xffffff7000f47947 */ /* 0x000fea000383ffff */
.L_x_52:
[----:B-1----:R1:W2:Y:S02]  /*b890*/  SYNCS.PHASECHK.TRANS64.TRYWAIT P1, [R2+URZ+0xb0], R4 ;  /* 0x0000b004020075a7 */ /* 0x0022a400080211ff */
[----:B--2---:R-:W-:Y:S05]  /*b8a0*/  @!P1 NANOSLEEP.SYNCS 0x989680 ;  /* 0x009896800000995d */ /* 0x004fea0003900000 */
[----:B------:R-:W2:Y:S02]  /*b8b0*/  @!P1 SYNCS.PHASECHK.TRANS64 P1, [R2+URZ+0xb0], R4 ;  /* 0x0000b004020095a7 */ /* 0x000ea400080210ff */
[----:B--2---:R-:W-:Y:S05]  /*b8c0*/  @!P1 BRA `(.L_x_52) ;  /* 0xfffffffc00f09947 */ /* 0x004fea000383ffff */
[----:B------:R-:W-:Y:S05]  /*b8d0*/  BRA `(.L_x_155) ;  /* 0xffffff7400247947 */ /* 0x000fea000383ffff */
.L_x_55:
[----:B------:R-:W-:-:S07]  /*b8e0*/  MOV R0, UR4 ;  /* 0x0000000400007c02 */ /* 0x000fce0008000f00 */
.L_x_156:
[----:B-1----:R1:W2:Y:S02]  /*b8f0*/  SYNCS.PHASECHK.TRANS64.TRYWAIT P0, [R0+URZ+0xc0], R2 ;  /* 0x0000c002000075a7 */ /* 0x0022a400080011ff */
[----:B--2---:R-:W-:Y:S05]  /*b900*/  @!P0 NANOSLEEP.SYNCS 0x989680 ;  /* 0x009896800000895d */ /* 0x004fea0003900000 */
[----:B------:R-:W2:Y:S02]  /*b910*/  @!P0 SYNCS.PHASECHK.TRANS64 P0, [R0+URZ+0xc0], R2 ;  /* 0x0000c002000085a7 */ /* 0x000ea400080010ff */
[----:B--2---:R-:W-:Y:S05]  /*b920*/  @!P0 BRA `(.L_x_156) ;  /* 0xfffffffc00f08947 */ /* 0x004fea000383ffff */
[----:B------:R-:W-:Y:S05]  /*b930*/  BRA `(.L_x_54) ;  /* 0xffffff7400787947 */ /* 0x000fea000383ffff */
.L_x_62:
[----:B-1----:R1:W2:Y:S02]  /*b940*/  SYNCS.PHASECHK.TRANS64.TRYWAIT P1, [R0+URZ+0xb0], R2 ;  /* 0x0000b002000075a7 */ /* 0x0022a400080211ff */
[----:B--2---:R-:W-:Y:S05]  /*b950*/  @!P1 NANOSLEEP.SYNCS 0x989680 ;  /* 0x009896800000995d */ /* 0x004fea0003900000 */
[----:B------:R-:W2:Y:S02]  /*b960*/  @!P1 SYNCS.PHASECHK.TRANS64 P1, [R0+URZ+0xb0], R2 ;  /* 0x0000b002000095a7 */ /* 0x000ea400080210ff */
[----:B--2---:R-:W-:Y:S05]  /*b970*/  @!P1 BRA `(.L_x_62) ;  /* 0xfffffffc00f09947 */ /* 0x004fea000383ffff */
[----:B------:R-:W-:Y:S05]  /*b980*/  BRA `(.L_x_157) ;  /* 0xffffff7800e07947 */ /* 0x000fea000383ffff */
.L_x_63:
[----:B------:R-:W-:-:S07]  /*b990*/  MOV R2, UR22 ;  /* 0x0000001600027c02 */ /* 0x000fce0008000f00 */
.L_x_158:
[----:B-1----:R1:W2:Y:S02]  /*b9a0*/  SYNCS.PHASECHK.TRANS64.TRYWAIT P0, [R2+URZ+0xe0], R0 ;  /* 0x0000e000020075a7 */ /* 0x0022a400080011ff */
[----:B--2---:R-:W-:Y:S05]  /*b9b0*/  @!P0 NANOSLEEP.SYNCS 0x989680 ;  /* 0x009896800000895d */ /* 0x004fea0003900000 */
[----:B------:R-:W2:Y:S02]  /*b9c0*/  @!P0 SYNCS.PHASECHK.TRANS64 P0, [R2+URZ+0xe0], R0 ;  /* 0x0000e000020085a7 */ /* 0x000ea400080010ff */
[----:B--2---:R-:W-:Y:S05]  /*b9d0*/  @!P0 BRA `(.L_x_158) ;  /* 0xfffffffc00f08947 */ /* 0x004fea000383ffff */
[----:B------:R-:W-:Y:S05]  /*b9e0*/  BRA `(.L_x_159) ;  /* 0xffffff7c00187947 */ /* 0x000fea000383ffff */
.L_x_66:
[----:B------:R-:W-:Y:S07]  /*b9f0*/  MOV R0, UR5 ;  /* 0x0000000500007c02 */ /* 0x000fee0008000f00 */
.L_x_160:
[----:B-1----:R1:W2:Y:S02]  /*ba00*/  SYNCS.PHASECHK.TRANS64.TRYWAIT P0, [R0+URZ], R2 ;  /* 0x00000002000075a7 */ /* 0x0022a400080011ff */
[----:B--2---:R-:W-:Y:S05]  /*ba10*/  @!P0 NANOSLEEP.SYNCS 0x989680 ;  /* 0x009896800000895d */ /* 0x004fea0003900000 */
[----:B------:R-:W2:Y:S02]  /*ba20*/  @!P0 SYNCS.PHASECHK.TRANS64 P0, [R0+URZ], R2 ;  /* 0x00000002000085a7 */ /* 0x000ea400080010ff */
[----:B--2---:R-:W-:Y:S05]  /*ba30*/  @!P0 BRA `(.L_x_160) ;  /* 0xfffffffc00f08947 */ /* 0x004fea000383ffff */
[----:B------:R-:W-:Y:S05]  /*ba40*/  BRA `(.L_x_65) ;  /* 0xffffff7c00347947 */ /* 0x000fea000383ffff */
.L_x_69:
[----:B------:R-:W-:-:S07]  /*ba50*/  MOV R0, UR4 ;  /* 0x0000000400007c02 */ /* 0x000fce0008000f00 */
.L_x_161:
[----:B--2---:R2:W4:Y:S02]  /*ba60*/  SYNCS.PHASECHK.TRANS64.TRYWAIT P0, [R0+URZ], R2 ;  /* 0x00000002000075a7 */ /* 0x00452400080011ff */
[----:B----4-:R-:W-:Y:S05]  /*ba70*/  @!P0 NANOSLEEP.SYNCS 0x989680 ;  /* 0x009896800000895d */ /* 0x010fea0003900000 */
[----:B------:R-:W4:Y:S02]  /*ba80*/  @!P0 SYNCS.PHASECHK.TRANS64 P0, [R0+URZ], R2 ;  /* 0x00000002000085a7 */ /* 0x000f2400080010ff */
[----:B----4-:R-:W-:Y:S05]  /*ba90*/  @!P0 BRA `(.L_x_161) ;  /* 0xfffffffc00f08947 */ /* 0x010fea000383ffff */
[----:B------:R-:W-:Y:S05]  /*baa0*/  BRA `(.L_x_162) ;  /* 0xffffff7c00e87947 */ /* 0x000fea000383ffff */
.L_x_70:
[----:B------:R-:W-:-:S07]  /*bab0*/  MOV R0, UR4 ;  /* 0x0000000400007c02 */ /* 0x000fce0008000f00 */
.L_x_163:
[----:B-1----:R1:W2:Y:S02]  /*bac0*/  SYNCS.PHASECHK.TRANS64.TRYWAIT P0, [R0+URZ], R2 ;  /* 0x00000002000075a7 */ /* 0x0022a400080011ff */
[----:B--2---:R-:W-:Y:S05]  /*bad0*/  @!P0 NANOSLEEP.SYNCS 0x989680 ;  /* 0x009896800000895d */ /* 0x004fea0003900000 */
[----:B------:R-:W2:Y:S02]  /*bae0*/  @!P0 SYNCS.PHASECHK.TRANS64 P0, [R0+URZ], R2 ;  /* 0x00000002000085a7 */ /* 0x000ea400080010ff */
[----:B--2---:R-:W-:Y:S05]  /*baf0*/  @!P0 BRA `(.L_x_163) ;  /* 0xfffffffc00f08947 */ /* 0x004fea000383ffff */
[----:B------:R-:W-:Y:S05]  /*bb00*/  BRA `(.L_x_164) ;  /* 0xffffff7c00f47947 */ /* 0x000fea000383ffff */
.L_x_75:
[----:B--2---:R2:W3:Y:S02]  /*bb10*/  SYNCS.PHASECHK.TRANS64.TRYWAIT P0, [R12+URZ+0xb0], R0 ;  /* 0x0000b0000c0075a7 */ /* 0x0044e400080011ff */
[----:B---3--:R-:W-:Y:S05]  /*bb20*/  @!P0 NANOSLEEP.SYNCS 0x989680 ;  /* 0x009896800000895d */ /* 0x008fea0003900000 */
[----:B------:R-:W3:Y:S02]  /*bb30*/  @!P0 SYNCS.PHASECHK.TRANS64 P0, [R12+URZ+0xb0], R0 ;  /* 0x0000b0000c0085a7 */ /* 0x000ee400080010ff */
[----:B---3--:R-:W-:Y:S05]  /*bb40*/  @!P0 BRA `(.L_x_75) ;  /* 0xfffffffc00f08947 */ /* 0x008fea000383ffff */
[----:B------:R-:W-:Y:S05]  /*bb50*/  BRA `(.L_x_165) ;  /* 0xffffff8400247947 */ /* 0x000fea000383ffff */
.L_x_78:
[----:B--2---:R-:W-:Y:S07]  /*bb60*/  MOV R0, UR21 ;  /* 0x0000001500007c02 */ /* 0x004fee0008000f00 */
.L_x_166:
[----:B--2---:R2:W3:Y:S02]  /*bb70*/  SYNCS.PHASECHK.TRANS64.TRYWAIT P2, [R0+URZ+0xa8], R6 ;  /* 0x0000a806000075a7 */ /* 0x0044e400080411ff */
[----:B---3--:R-:W-:Y:S05]  /*bb80*/  @!P2 NANOSLEEP.SYNCS 0x989680 ;  /* 0x009896800000a95d */ /* 0x008fea0003900000 */
[----:B------:R-:W3:Y:S02]  /*bb90*/  @!P2 SYNCS.PHASECHK.TRANS64 P2, [R0+URZ+0xa8], R6 ;  /* 0x0000a8060000a5a7 */ /* 0x000ee400080410ff */
[----:B---3--:R-:W-:Y:S05]  /*bba0*/  @!P2 BRA `(.L_x_166) ;  /* 0xfffffffc00f0a947 */ /* 0x008fea000383ffff */
[----:B------:R-:W-:Y:S05]  /*bbb0*/  BRA `(.L_x_77) ;  /* 0xffffff88008c7947 */ /* 0x000fea000383ffff */
.L_x_81:
[----:B------:R-:W-:Y:S07]  /*bbc0*/  MOV R0, UR21 ;  /* 0x0000001500007c02 */ /* 0x000fee0008000f00 */
.L_x_167:
[----:B--2---:R2:W3:Y:S02]  /*bbd0*/  SYNCS.PHASECHK.TRANS64.TRYWAIT P0, [R0+URZ+0x80], R9 ;  /* 0x00008009000075a7 */ /* 0x0044e400080011ff */
[----:B---3--:R-:W-:Y:S05]  /*bbe0*/  @!P0 NANOSLEEP.SYNCS 0x989680 ;  /* 0x009896800000895d */ /* 0x008fea0003900000 */
[----:B------:R-:W3:Y:S02]  /*bbf0*/  @!P0 SYNCS.PHASECHK.TRANS64 P0, [R0+URZ+0x80], R9 ;  /* 0x00008009000085a7 */ /* 0x000ee400080010ff */
[----:B---3--:R-:W-:Y:S05]  /*bc00*/  @!P0 BRA `(.L_x_167) ;  /* 0xfffffffc00f08947 */ /* 0x008fea000383ffff */
[----:B------:R-:W-:Y:S05]  /*bc10*/  BRA `(.L_x_168) ;  /* 0xffffff8800e87947 */ /* 0x000fea000383ffff */
.L_x_82:
[----:B------:R-:W-:Y:S07]  /*bc20*/  MOV R0, UR21 ;  /* 0x0000001500007c02 */ /* 0x000fee0008000f00 */
.L_x_169:
[----:B--2---:R2:W3:Y:S02]  /*bc30*/  SYNCS.PHASECHK.TRANS64.TRYWAIT P0, [R0+URZ+0x88], R9 ;  /* 0x00008809000075a7 */ /* 0x0044e400080011ff */
[----:B---3--:R-:W-:Y:S05]  /*bc40*/  @!P0 NANOSLEEP.SYNCS 0x989680 ;  /* 0x009896800000895d */ /* 0x008fea0003900000 */
[----:B------:R-:W3:Y:S02]  /*bc50*/  @!P0 SYNCS.PHASECHK.TRANS64 P0, [R0+URZ+0x88], R9 ;  /* 0x00008809000085a7 */ /* 0x000ee400080010ff */
[----:B---3--:R-:W-:Y:S05]  /*bc60*/  @!P0 BRA `(.L_x_169) ;  /* 0xfffffffc00f08947 */ /* 0x008fea000383ffff */
[----:B------:R-:W-:Y:S05]  /*bc70*/  BRA `(.L_x_170) ;  /* 0xffffff8c00207947 */ /* 0x000fea000383ffff */
.L_x_83:
[----:B------:R-:W-:Y:S07]  /*bc80*/  MOV R0, UR21 ;  /* 0x0000001500007c02 */ /* 0x000fee0008000f00 */
.L_x_171:
[----:B--2---:R2:W3:Y:S02]  /*bc90*/  SYNCS.PHASECHK.TRANS64.TRYWAIT P0, [R0+URZ+0x90], R9 ;  /* 0x00009009000075a7 */ /* 0x0044e400080011ff */
[----:B---3--:R-:W-:Y:S05]  /*bca0*/  @!P0 NANOSLEEP.SYNCS 0x989680 ;  /* 0x009896800000895d */ /* 0x008fea0003900000 */
[----:B------:R-:W3:Y:S02]  /*bcb0*/  @!P0 SYNCS.PHASECHK.TRANS64 P0, [R0+URZ+0x90], R9 ;  /* 0x00009009000085a7 */ /* 0x000ee400080010ff */
[----:B---3--:R-:W-:Y:S05]  /*bcc0*/  @!P0 BRA `(.L_x_171) ;  /* 0xfffffffc00f08947 */ /* 0x008fea000383ffff */
[----:B------:R-:W-:Y:S05]  /*bcd0*/  BRA `(.L_x_172) ;  /* 0xffffff8c00647947 */ /* 0x000fea000383ffff */
.L_x_84:
[----:B------:R-:W-:Y:S07]  /*bce0*/  MOV R0, UR21 ;  /* 0x0000001500007c02 */ /* 0x000fee0008000f00 */
.L_x_173:
[----:B--2---:R2:W3:Y:S02]  /*bcf0*/  SYNCS.PHASECHK.TRANS64.TRYWAIT P0, [R0+URZ+0x98], R9 ;  /* 0x00009809000075a7 */ /* 0x0044e400080011ff */
[----:B---3--:R-:W-:Y:S05]  /*bd00*/  @!P0 NANOSLEEP.SYNCS 0x989680 ;  /* 0x009896800000895d */ /* 0x008fea0003900000 */
[----:B------:R-:W3:Y:S02]  /*bd10*/  @!P0 SYNCS.PHASECHK.TRANS64 P0, [R0+URZ+0x98], R9 ;  /* 0x00009809000085a7 */ /* 0x000ee400080010ff */
[----:B---3--:R-:W-:Y:S05]  /*bd20*/  @!P0 BRA `(.L_x_173) ;  /* 0xfffffffc00f08947 */ /* 0x008fea000383ffff */
[----:B------:R-:W-:Y:S05]  /*bd30*/  BRA `(.L_x_174) ;  /* 0xffffff8c00a47947 */ /* 0x000fea000383ffff */
.L_x_86:
[----:B------:R-:W-:-:S07]  /*bd40*/  MOV R0, UR21 ;  /* 0x0000001500007c02 */ /* 0x000fce0008000f00 */
.L_x_175:
[----:B---3--:R3:W4:Y:S02]  /*bd50*/  SYNCS.PHASECHK.TRANS64.TRYWAIT P0, [R0+URZ+0x80], R2 ;  /* 0x00008002000075a7 */ /* 0x00872400080011ff */
[----:B----4-:R-:W-:Y:S05]  /*bd60*/  @!P0 NANOSLEEP.SYNCS 0x989680 ;  /* 0x009896800000895d */ /* 0x010fea0003900000 */
[----:B------:R-:W4:Y:S02]  /*bd70*/  @!P0 SYNCS.PHASECHK.TRANS64 P0, [R0+URZ+0x80], R2 ;  /* 0x00008002000085a7 */ /* 0x000f2400080010ff */
[----:B----4-:R-:W-:Y:S05]  /*bd80*/  @!P0 BRA `(.L_x_175) ;  /* 0xfffffffc00f08947 */ /* 0x010fea000383ffff */
[----:B------:R-:W-:Y:S05]  /*bd90*/  BRA `(.L_x_176) ;  /* 0xffffff90001c7947 */ /* 0x000fea000383ffff */
.L_x_87:
[----:B---3--:R-:W-:-:S07]  /*bda0*/  MOV R0, UR21 ;  /* 0x0000001500007c02 */ /* 0x008fce0008000f00 */
.L_x_177:
[----:B---3--:R3:W4:Y:S02]  /*bdb0*/  SYNCS.PHASECHK.TRANS64.TRYWAIT P0, [R0+URZ+0x88], R2 ;  /* 0x00008802000075a7 */ /* 0x00872400080011ff */
[----:B----4-:R-:W-:Y:S05]  /*bdc0*/  @!P0 NANOSLEEP.SYNCS 0x989680 ;  /* 0x009896800000895d */ /* 0x010fea0003900000 */
[----:B------:R-:W4:Y:S02]  /*bdd0*/  @!P0 SYNCS.PHASECHK.TRANS64 P0, [R0+URZ+0x88], R2 ;  /* 0x00008802000085a7 */ /* 0x000f2400080010ff */
[----:B----4-:R-:W-:Y:S05]  /*bde0*/  @!P0 BRA `(.L_x_177) ;  /* 0xfffffffc00f08947 */ /* 0x010fea000383ffff */
[----:B------:R-:W-:Y:S05]  /*bdf0*/  BRA `(.L_x_178) ;  /* 0xffffff90000c7947 */ /* 0x000fea000383ffff */
.L_x_88:
[----:B---3--:R-:W-:-:S07]  /*be00*/  MOV R0, UR21 ;  /* 0x0000001500007c02 */ /* 0x008fce0008000f00 */
.L_x_179:
[----:B---3--:R3:W4:Y:S02]  /*be10*/  SYNCS.PHASECHK.TRANS64.TRYWAIT P0, [R0+URZ+0x90], R2 ;  /* 0x00009002000075a7 */ /* 0x00872400080011ff */
[----:B----4-:R-:W-:Y:S05]  /*be20*/  @!P0 NANOSLEEP.SYNCS 0x989680 ;  /* 0x009896800000895d */ /* 0x010fea0003900000 */
[----:B------:R-:W4:Y:S02]  /*be30*/  @!P0 SYNCS.PHASECHK.TRANS64 P0, [R0+URZ+0x90], R2 ;  /* 0x00009002000085a7 */ /* 0x000f2400080010ff */
[----:B----4-:R-:W-:Y:S05]  /*be40*/  @!P0 BRA `(.L_x_179) ;  /* 0xfffffffc00f08947 */ /* 0x010fea000383ffff */
[----:B------:R-:W-:Y:S05]  /*be50*/  BRA `(.L_x_180) ;  /* 0xffffff8c00fc7947 */ /* 0x000fea000383ffff */
.L_x_90:
[----:B-1----:R1:W2:Y:S02]  /*be60*/  SYNCS.PHASECHK.TRANS64.TRYWAIT P0, [R3+URZ+0xb0], R0 ;  /* 0x0000b000030075a7 */ /* 0x0022a400080011ff */
[----:B--2---:R-:W-:Y:S05]  /*be70*/  @!P0 NANOSLEEP.SYNCS 0x989680 ;  /* 0x009896800000895d */ /* 0x004fea0003900000 */
[----:B------:R-:W2:Y:S02]  /*be80*/  @!P0 SYNCS.PHASECHK.TRANS64 P0, [R3+URZ+0xb0], R0 ;  /* 0x0000b000030085a7 */ /* 0x000ea400080010ff */
[----:B--2---:R-:W-:Y:S05]  /*be90*/  @!P0 BRA `(.L_x_90) ;  /* 0xfffffffc00f08947 */ /* 0x004fea000383ffff */
[----:B------:R-:W-:Y:S05]  /*bea0*/  BRA `(.L_x_181) ;  /* 0xffffff9000c47947 */ /* 0x000fea000383ffff */
.L_x_101:
[----:B-1----:R-:W-:Y:S04]  /*beb0*/  MOV R3, UR44 ;  /* 0x0000002c00037c02 */ /* 0x002fe80008000f00 */
[----:B------:R1:W2:Y:S03]  /*bec0*/  SYNCS.PHASECHK.TRANS64.TRYWAIT P1, [R3+URZ+0x60], R4 ;  /* 0x00006004030075a7 */ /* 0x0002a600080211ff */
[----:B--2---:R-:W-:Y:S05]  /*bed0*/  @!P1 NANOSLEEP.SYNCS 0x989680 ;  /* 0x009896800000995d */ /* 0x004fea0003900000 */
[----:B------:R-:W2:Y:S02]  /*bee0*/  @!P1 SYNCS.PHASECHK.TRANS64 P1, [R3+URZ+0x60], R4 ;  /* 0x00006004030095a7 */ /* 0x000ea400080210ff */
[----:B--2---:R-:W-:Y:S05]  /*bef0*/  @!P1 BRA `(.L_x_101) ;  /* 0xfffffffc00ec9947 */ /* 0x004fea000383ffff */
[----:B------:R-:W-:Y:S05]  /*bf00*/  BRA `(.L_x_100) ;  /* 0xffffffa000707947 */ /* 0x000fea000383ffff */
.L_x_103:
[----:B--2---:R2:W4:Y:S02]  /*bf10*/  SYNCS.PHASECHK.TRANS64.TRYWAIT P0, [R74+URZ+0xd0], R0 ;  /* 0x0000d0004a0075a7 */ /* 0x00452400080011ff */
[----:B----4-:R-:W-:Y:S05]  /*bf20*/  @!P0 NANOSLEEP.SYNCS 0x989680 ;  /* 0x009896800000895d */ /* 0x010fea0003900000 */
[----:B------:R-:W4:Y:S02]  /*bf30*/  @!P0 SYNCS.PHASECHK.TRANS64 P0, [R74+URZ+0xd0], R0 ;  /* 0x0000d0004a0085a7 */ /* 0x000f2400080010ff */
[----:B----4-:R-:W-:Y:S05]  /*bf40*/  @!P0 BRA `(.L_x_103) ;  /* 0xfffffffc00f08947 */ /* 0x010fea000383ffff */
[----:B------:R-:W-:Y:S05]  /*bf50*/  BRA `(.L_x_102) ;  /* 0xffffffa000d07947 */ /* 0x000fea000383ffff */
.L_x_112:
[----:B-1----:R1:W2:Y:S02]  /*bf60*/  SYNCS.PHASECHK.TRANS64.TRYWAIT P0, [R2+URZ+0x60], R0 ;  /* 0x00006000020075a7 */ /* 0x0022a400080011ff */
[----:B--2---:R-:W-:Y:S05]  /*bf70*/  @!P0 NANOSLEEP.SYNCS 0x989680 ;  /* 0x009896800000895d */ /* 0x004fea0003900000 */
[----:B------:R-:W2:Y:S02]  /*bf80*/  @!P0 SYNCS.PHASECHK.TRANS64 P0, [R2+URZ+0x60], R0 ;  /* 0x00006000020085a7 */ /* 0x000ea400080010ff */
[----:B--2---:R-:W-:Y:S05]  /*bf90*/  @!P0 BRA `(.L_x_112) ;  /* 0xfffffffc00f08947 */ /* 0x004fea000383ffff */
[----:B------:R-:W-:Y:S05]  /*bfa0*/  BRA `(.L_x_111) ;  /* 0xffffffb400987947 */ /* 0x000fea000383ffff */
.L_x_120:
[----:B-1----:R1:W2:Y:S02]  /*bfb0*/  SYNCS.PHASECHK.TRANS64.TRYWAIT P0, [R6+URZ+0x60], R5 ;  /* 0x00006005060075a7 */ /* 0x0022a400080011ff */
[----:B--2---:R-:W-:Y:S05]  /*bfc0*/  @!P0 NANOSLEEP.SYNCS 0x989680 ;  /* 0x009896800000895d */ /* 0x004fea0003900000 */
[----:B------:R-:W2:Y:S02]  /*bfd0*/  @!P0 SYNCS.PHASECHK.TRANS64 P0, [R6+URZ+0x60], R5 ;  /* 0x00006005060085a7 */ /* 0x000ea400080010ff */
[----:B--2---:R-:W-:Y:S05]  /*bfe0*/  @!P0 BRA `(.L_x_120) ;  /* 0xfffffffc00f08947 */ /* 0x004fea000383ffff */
[----:B------:R-:W-:Y:S05]  /*bff0*/  BRA `(.L_x_119) ;  /* 0xffffffc800907947 */ /* 0x000fea000383ffff */
.L_x_128:
[----:B-1----:R1:W2:Y:S02]  /*c000*/  SYNCS.PHASECHK.TRANS64.TRYWAIT P0, [R3+URZ+0x60], R0 ;  /* 0x00006000030075a7 */ /* 0x0022a400080011ff */
[----:B--2---:R-:W-:Y:S05]  /*c010*/  @!P0 NANOSLEEP.SYNCS 0x989680 ;  /* 0x009896800000895d */ /* 0x004fea0003900000 */
[----:B------:R-:W2:Y:S02]  /*c020*/  @!P0 SYNCS.PHASECHK.TRANS64 P0, [R3+URZ+0x60], R0 ;  /* 0x00006000030085a7 */ /* 0x000ea400080010ff */
[----:B--2---:R-:W-:Y:S05]  /*c030*/  @!P0 BRA `(.L_x_128) ;  /* 0xfffffffc00f08947 */ /* 0x004fea000383ffff */
[----:B------:R-:W-:Y:S05]  /*c040*/  BRA `(.L_x_127) ;  /* 0xffffffdc00847947 */ /* 0x000fea000383ffff */
        .weak           $__internal_0_$__cuda_sm10x_tcgen05_guardrail_trap_col_being_dealloced_not_returned_by_alloc
        .type           $__internal_0_$__cuda_sm10x_tcgen05_guardrail_trap_col_being_dealloced_not_returned_by_alloc,@function
        .size           $__internal_0_$__cuda_sm10x_tcgen05_guardrail_trap_col_being_dealloced_not_returned_by_alloc,($__internal_1_$__cuda_sm10x_tcgen05_guardrail_trap_phase_invalid_during_alloc - $__internal_0_$__cuda_sm10x_tcgen05_guardrail_trap_col_being_dealloced_not_returned_by_alloc)
$__internal_0_$__cuda_sm10x_tcgen05_guardrail_trap_col_being_dealloced_not_returned_by_alloc:
[----:B------:R-:W-:Y:S05]  /*c050*/  BPT.TRAP 0x1 ;  /* 0x000000040000795c */ /* 0x000fea0000300000 */
[----:B------:R-:W-:-:S04]  /*c060*/  HFMA2 R3, -RZ, RZ, 0, 0 ;  /* 0x00000000ff037431 */ /* 0x000fc800000001ff */
[----:B------:R-:W-:Y:S05]  /*c070*/  RET.REL.NODEC R2 `(_ZN7cutlass13device_kernelINS_4gemm6kernel13GemmUniversalIN4cute5tupleIJiiiiEEENS1_10collective13CollectiveMmaINS1_35MainloopSm100TmaUmmaWarpSpecializedILi6ELi2ELi2ENS5_IJNS4_1CILi1EEENSA_ILi2EEESB_EEEEENS5_IJNSA_ILi128EEENSA_ILi256EEENSA_ILi32EEEEEENS_6half_tENS5_IJlSB_lEEESJ_SK_NS4_8TiledMMAINS4_8MMA_AtomIJNS4_20SM100_MMA_F16BF16_SSISJ_SJ_fLi128ELi256ELNS4_4UMMA5MajorE0ELSP_0ELNSO_7ScaleInE0ELSQ_0EEEEEENS4_6LayoutINS5_IJSB_SB_SB_EEENS5_IJNSA_ILi0EEESV_SV_EEEEENS5_IJNS4_10UnderscoreESY_SY_EEEEENS4_23SM90_TMA_LOAD_MULTICASTENS4_14ComposedLayoutINS4_7SwizzleILi2ELi4ELi3EEENS4_18smem_ptr_flag_bitsILi16EEENST_INS5_IJNSA_ILi8EEESH_EEENS5_IJSH_SB_EEEEEEEvNS4_8identityENS4_13SM90_TMA_LOADES1B_vS1C_EENS_8epilogue10collective18CollectiveEpilogueINS1F_23Sm100TmaWarpSpecializedILi4ELi2ELi64ELb1ELb0EEEJSI_NS5_IJNST_ISF_SB_EENST_INSA_ILi64EEESB_EEEEESJ_SK_SJ_SK_NS1F_6fusion15FusionCallbacksIS1J_NS1O_17LinearCombinationISJ_fSJ_fLNS_15FloatRoundStyleE2EEESI_S1N_JEEENS4_5SM1004TMEM4LOAD26SM100_TMEM_LOAD_32dp32b64xES1D_NS12_INS13_ILi3ELi4ELi3EEES16_NST_INS5_IJS17_S1L_EEENS5_IJS1L_SB_EEEEEEENS4_39AutoVectorizingCopyWithAssumedAlignmentILi128EEENS4_14SM90_TMA_STOREES22_S24_S24_EEEvvEEEEvNT_6ParamsE) ;  /* 0xffffff3c02e07950 */ /* 0x000fea0003c3ffff */
        .weak           $__internal_1_$__cuda_sm10x_tcgen05_guardrail_trap_phase_invalid_during_alloc
        .type           $__internal_1_$__cuda_sm10x_tcgen05_guardrail_trap_phase_invalid_during_alloc,@function
        .size           $__internal_1_$__cuda_sm10x_tcgen05_guardrail_trap_phase_invalid_during_alloc,($__internal_2_$__cuda_sm10x_tcgen05_guardrail_trap_unallocated_columns_being_dealloced - $__internal_1_$__cuda_sm10x_tcgen05_guardrail_trap_phase_invalid_during_alloc)
$__internal_1_$__cuda_sm10x_tcgen05_guardrail_trap_phase_invalid_during_alloc:
[----:B------:R-:W-:Y:S05]  /*c080*/  BPT.TRAP 0x1 ;  /* 0x000000040000795c */ /* 0x000fea0000300000 */
[----:B------:R-:W-:-:S04]  /*c090*/  MOV R5, 0x0 ;  /* 0x0000000000057802 */ /* 0x000fc80000000f00 */
[----:B------:R-:W-:Y:S05]  /*c0a0*/  RET.REL.NODEC R4 `(_ZN7cutlass13device_kernelINS_4gemm6kernel13GemmUniversalIN4cute5tupleIJiiiiEEENS1_10collective13CollectiveMmaINS1_35MainloopSm100TmaUmmaWarpSpecializedILi6ELi2ELi2ENS5_IJNS4_1CILi1EEENSA_ILi2EEESB_EEEEENS5_IJNSA_ILi128EEENSA_ILi256EEENSA_ILi32EEEEEENS_6half_tENS5_IJlSB_lEEESJ_SK_NS4_8TiledMMAINS4_8MMA_AtomIJNS4_20SM100_MMA_F16BF16_SSISJ_SJ_fLi128ELi256ELNS4_4UMMA5MajorE0ELSP_0ELNSO_7ScaleInE0ELSQ_0EEEEEENS4_6LayoutINS5_IJSB_SB_SB_EEENS5_IJNSA_ILi0EEESV_SV_EEEEENS5_IJNS4_10UnderscoreESY_SY_EEEEENS4_23SM90_TMA_LOAD_MULTICASTENS4_14ComposedLayoutINS4_7SwizzleILi2ELi4ELi3EEENS4_18smem_ptr_flag_bitsILi16EEENST_INS5_IJNSA_ILi8EEESH_EEENS5_IJSH_SB_EEEEEEEvNS4_8identityENS4_13SM90_TMA_LOADES1B_vS1C_EENS_8epilogue10collective18CollectiveEpilogueINS1F_23Sm100TmaWarpSpecializedILi4ELi2ELi64ELb1ELb0EEEJSI_NS5_IJNST_ISF_SB_EENST_INSA_ILi64EEESB_EEEEESJ_SK_SJ_SK_NS1F_6fusion15FusionCallbacksIS1J_NS1O_17LinearCombinationISJ_fSJ_fLNS_15FloatRoundStyleE2EEESI_S1N_JEEENS4_5SM1004TMEM4LOAD26SM100_TMEM_LOAD_32dp32b64xES1D_NS12_INS13_ILi3ELi4ELi3EEES16_NST_INS5_IJS17_S1L_EEENS5_IJS1L_SB_EEEEEEENS4_39AutoVectorizingCopyWithAssumedAlignmentILi128EEENS4_14SM90_TMA_STOREES22_S24_S24_EEEvvEEEEvNT_6ParamsE) ;  /* 0xffffff3c04d47950 */ /* 0x000fea0003c3ffff */
        .weak           $__internal_2_$__cuda_sm10x_tcgen05_guardrail_trap_unallocated_columns_being_dealloced
        .type           $__internal_2_$__cuda_sm10x_tcgen05_guardrail_trap_unallocated_columns_being_dealloced,@function
        .size           $__internal_2_$__cuda_sm10x_tcgen05_guardrail_trap_unallocated_columns_being_dealloced,(.L_x_183 - $__internal_2_$__cuda_sm10x_tcgen05_guardrail_trap_unallocated_columns_being_dealloced)
$__internal_2_$__cuda_sm10x_tcgen05_guardrail_trap_unallocated_columns_being_dealloced:
[----:B------:R-:W-:Y:S05]  /*c0b0*/  BPT.TRAP 0x1 ;  /* 0x000000040000795c */ /* 0x000fea0000300000 */
[----:B------:R-:W-:-:S04]  /*c0c0*/  HFMA2 R3, -RZ, RZ, 0, 0 ;  /* 0x00000000ff037431 */ /* 0x000fc800000001ff */
[----:B------:R-:W-:Y:S05]  /*c0d0*/  RET.REL.NODEC R2 `(_ZN7cutlass13device_kernelINS_4gemm6kernel13GemmUniversalIN4cute5tupleIJiiiiEEENS1_10collective13CollectiveMmaINS1_35MainloopSm100TmaUmmaWarpSpecializedILi6ELi2ELi2ENS5_IJNS4_1CILi1EEENSA_ILi2EEESB_EEEEENS5_IJNSA_ILi128EEENSA_ILi256EEENSA_ILi32EEEEEENS_6half_tENS5_IJlSB_lEEESJ_SK_NS4_8TiledMMAINS4_8MMA_AtomIJNS4_20SM100_MMA_F16BF16_SSISJ_SJ_fLi128ELi256ELNS4_4UMMA5MajorE0ELSP_0ELNSO_7ScaleInE0ELSQ_0EEEEEENS4_6LayoutINS5_IJSB_SB_SB_EEENS5_IJNSA_ILi0EEESV_SV_EEEEENS5_IJNS4_10UnderscoreESY_SY_EEEEENS4_23SM90_TMA_LOAD_MULTICASTENS4_14ComposedLayoutINS4_7SwizzleILi2ELi4ELi3EEENS4_18smem_ptr_flag_bitsILi16EEENST_INS5_IJNSA_ILi8EEESH_EEENS5_IJSH_SB_EEEEEEEvNS4_8identityENS4_13SM90_TMA_LOADES1B_vS1C_EENS_8epilogue10collective18CollectiveEpilogueINS1F_23Sm100TmaWarpSpecializedILi4ELi2ELi64ELb1ELb0EEEJSI_NS5_IJNST_ISF_SB_EENST_INSA_ILi64EEESB_EEEEESJ_SK_SJ_SK_NS1F_6fusion15FusionCallbacksIS1J_NS1O_17LinearCombinationISJ_fSJ_fLNS_15FloatRoundStyleE2EEESI_S1N_JEEENS4_5SM1004TMEM4LOAD26SM100_TMEM_LOAD_32dp32b64xES1D_NS12_INS13_ILi3ELi4ELi3EEES16_NST_INS5_IJS17_S1L_EEENS5_IJS1L_SB_EEEEEEENS4_39AutoVectorizingCopyWithAssumedAlignmentILi128EEENS4_14SM90_TMA_STOREES22_S24_S24_EEEvvEEEEvNT_6ParamsE) ;  /* 0xffffff3c02c87950 */ /* 0x000fea0003c3ffff */
.L_x_182:
[----:B------:R-:W-:-:S00]  /*c0e0*/  BRA `(.L_x_182) ;  /* 0xfffffffc00fc7947 */ /* 0x000fc0000383ffff */
[----:B------:R-:W-:-:S00]  /*c0f0*/  NOP ;  /* 0x0000000000007918 */ /* 0x000fc00000000000 */
        /* <DEDUP_REMOVED lines=8> */
.L_x_183:


//--------------------- .nv.global.init           --------------------------
	.section	.nv.global.init,"aw",@progbits
.nv.global.init:
	.type		$str$27,@object
	.size		$str$27,($str$28 - $str$27)
$str$27:
        /*0000*/ 	.byte	0x28, 0x61, 0x64, 0x64, 0x72, 0x65, 0x73, 0x73, 0x20, 0x26, 0x20, 0x6d, 0x61, 0x73, 0x6b, 0x29
        /*0010*/ 	.byte	0x20, 0x3d, 0x3d, 0x20, 0x30, 0x00
	.type		$str$28,@object
	.size		$str$28,($str$26 - $str$28)
$str$28:
        /*0016*/ 	.byte	0x2f, 0x74, 0x6d, 0x70, 0x2f, 0x63, 0x75, 0x74, 0x6c, 0x61, 0x73, 0x73, 0x5f, 0x73, 0x77, 0x65
        /*0026*/ 	.byte	0x65, 0x70, 0x5f, 0x73, 0x72, 0x63, 0x2f, 0x69, 0x6e, 0x63, 0x6c, 0x75, 0x64, 0x65, 0x2f, 0x63
        /*0036*/ 	.byte	0x75, 0x74, 0x65, 0x2f, 0x70, 0x6f, 0x69, 0x6e, 0x74, 0x65, 0x72, 0x5f, 0x66, 0x6c, 0x61, 0x67
        /*0046*/ 	.byte	0x67, 0x65, 0x64, 0x2e, 0x68, 0x70, 0x70, 0x00
	.type		$str$26,@object
	.size		$str$26,($str$25 - $str$26)
$str$26:
        /*004e*/ 	.byte	0x2f, 0x74, 0x6d, 0x70, 0x2f, 0x63, 0x75, 0x74, 0x6c, 0x61, 0x73, 0x73, 0x5f, 0x73, 0x77, 0x65
        /*005e*/ 	.byte	0x65, 0x70, 0x5f, 0x73, 0x72, 0x63, 0x2f, 0x69, 0x6e, 0x63, 0x6c, 0x75, 0x64, 0x65, 0x2f, 0x63
        /*006e*/ 	.byte	0x75, 0x74, 0x65, 0x2f, 0x61, 0x74, 0x6f, 0x6d, 0x2f, 0x63, 0x6f, 0x70, 0x79, 0x5f, 0x74, 0x72
        /*007e*/ 	.byte	0x61, 0x69, 0x74, 0x73, 0x5f, 0x73, 0x6d, 0x31, 0x30, 0x30, 0x2e, 0x68, 0x70, 0x70, 0x00
	.type		$str$25,@object
	.size		$str$25,(__unnamed_1 - $str$25)
$str$25:
        /*008d*/ 	.byte	0x28, 0x28, 0x75, 0x69, 0x6e, 0x74, 0x33, 0x32, 0x5f, 0x74, 0x28, 0x74, 0x68, 0x72, 0x65, 0x61
        /*009d*/ 	.byte	0x64, 0x49, 0x64, 0x78, 0x2e, 0x78, 0x29, 0x20, 0x2f, 0x20, 0x33, 0x32, 0x29, 0x20, 0x25, 0x20
        /*00ad*/ 	.byte	0x34, 0x29, 0x20, 0x3d, 0x3d, 0x20, 0x28, 0x28, 0x28, 0x74, 0x6d, 0x65, 0x6d, 0x5f, 0x61, 0x64
        /*00bd*/ 	.byte	0x64, 0x72, 0x20, 0x3e, 0x3e, 0x20, 0x31, 0x36, 0x29, 0x20, 0x2f, 0x20, 0x33, 0x32, 0x29, 0x20
        /*00cd*/ 	.byte	0x25, 0x20, 0x34, 0x29, 0x00
	.type		__unnamed_1,@object
	.size		__unnamed_1,(__unnamed_2 - __unnamed_1)
__unnamed_1:
        /*00d2*/ 	.byte	0x61, 0x75, 0x74, 0x6f, 0x20, 0x63, 0x75, 0x74, 0x65, 0x3a, 0x3a, 0x61, 0x73, 0x5f, 0x70, 0x6f
        /* <DEDUP_REMOVED lines=24> */
        /*0262*/ 	.byte	0x3e, 0x3e, 0x3e, 0x3e, 0x5d, 0x00
	.type		__unnamed_2,@object
	.size		__unnamed_2,(.L_2 - __unnamed_2)
__unnamed_2:
        /* <DEDUP_REMOVED lines=43> */
        /*0518*/ 	.byte	0x74, 0x65, 0x3a, 0x3a, 0x43, 0x3c, 0x30, 0x3e, 0x3e, 0x3e, 0x3e, 0x5d, 0x00
.L_2:


//--------------------- .nv.shared._ZN7cutlass13device_kernelINS_4gemm6kernel13GemmUniversalIN4cute5tupleIJiiiiEEENS1_10collective13CollectiveMmaINS1_35MainloopSm100TmaUmmaWarpSpecializedILi6ELi2ELi2ENS5_IJNS4_1CILi1EEENSA_ILi2EEESB_EEEEENS5_IJNSA_ILi128EEENSA_ILi256EEENSA_ILi32EEEEEENS_6half_tENS5_IJlSB_lEEESJ_SK_NS4_8TiledMMAINS4_8MMA_AtomIJNS4_20SM100_MMA_F16BF16_SSISJ_SJ_fLi128ELi256ELNS4_4UMMA5MajorE0ELSP_0ELNSO_7ScaleInE0ELSQ_0EEEEEENS4_6LayoutINS5_IJSB_SB_SB_EEENS5_IJNSA_ILi0EEESV_SV_EEEEENS5_IJNS4_10UnderscoreESY_SY_EEEEENS4_23SM90_TMA_LOAD_MULTICASTENS4_14ComposedLayoutINS4_7SwizzleILi2ELi4ELi3EEENS4_18smem_ptr_flag_bitsILi16EEENST_INS5_IJNSA_ILi8EEESH_EEENS5_IJSH_SB_EEEEEEEvNS4_8identityENS4_13SM90_TMA_LOADES1B_vS1C_EENS_8epilogue10collective18CollectiveEpilogueINS1F_23Sm100TmaWarpSpecializedILi4ELi2ELi64ELb1ELb0EEEJSI_NS5_IJNST_ISF_SB_EENST_INSA_ILi64EEESB_EEEEESJ_SK_SJ_SK_NS1F_6fusion15FusionCallbacksIS1J_NS1O_17LinearCombinationISJ_fSJ_fLNS_15FloatRoundStyleE2EEESI_S1N_JEEENS4_5SM1004TMEM4LOAD26SM100_TMEM_LOAD_32dp32b64xES1D_NS12_INS13_ILi3ELi4ELi3EEES16_NST_INS5_IJS17_S1L_EEENS5_IJS1L_SB_EEEEEEENS4_39AutoVectorizingCopyWithAssumedAlignmentILi128EEENS4_14SM90_TMA_STOREES22_S24_S24_EEEvvEEEEvNT_6ParamsE --------------------------
	.section	.nv.shared._ZN7cutlass13device_kernelINS_4gemm6kernel13GemmUniversalIN4cute5tupleIJiiiiEEENS1_10collective13CollectiveMmaINS1_35MainloopSm100TmaUmmaWarpSpecializedILi6ELi2ELi2ENS5_IJNS4_1CILi1EEENSA_ILi2EEESB_EEEEENS5_IJNSA_ILi128EEENSA_ILi256EEENSA_ILi32EEEEEENS_6half_tENS5_IJlSB_lEEESJ_SK_NS4_8TiledMMAINS4_8MMA_AtomIJNS4_20SM100_MMA_F16BF16_SSISJ_SJ_fLi128ELi256ELNS4_4UMMA5MajorE0ELSP_0ELNSO_7ScaleInE0ELSQ_0EEEEEENS4_6LayoutINS5_IJSB_SB_SB_EEENS5_IJNSA_ILi0EEESV_SV_EEEEENS5_IJNS4_10UnderscoreESY_SY_EEEEENS4_23SM90_TMA_LOAD_MULTICASTENS4_14ComposedLayoutINS4_7SwizzleILi2ELi4ELi3EEENS4_18smem_ptr_flag_bitsILi16EEENST_INS5_IJNSA_ILi8EEESH_EEENS5_IJSH_SB_EEEEEEEvNS4_8identityENS4_13SM90_TMA_LOADES1B_vS1C_EENS_8epilogue10collective18CollectiveEpilogueINS1F_23Sm100TmaWarpSpecializedILi4ELi2ELi64ELb1ELb0EEEJSI_NS5_IJNST_ISF_SB_EENST_INSA_ILi64EEESB_EEEEESJ_SK_SJ_SK_NS1F_6fusion15FusionCallbacksIS1J_NS1O_17LinearCombinationISJ_fSJ_fLNS_15FloatRoundStyleE2EEESI_S1N_JEEENS4_5SM1004TMEM4LOAD26SM100_TMEM_LOAD_32dp32b64xES1D_NS12_INS13_ILi3ELi4ELi3EEES16_NST_INS5_IJS17_S1L_EEENS5_IJS1L_SB_EEEEEEENS4_39AutoVectorizingCopyWithAssumedAlignmentILi128EEENS4_14SM90_TMA_STOREES22_S24_S24_EEEvvEEEEvNT_6ParamsE,"aw",@nobits
	.sectionflags	@""
	.align	16
	.zero		1024


//--------------------- .nv.shared.reserved.0     --------------------------
	.section	.nv.shared.reserved.0,"aw",@nobits
	.weak		__nv_reservedSMEM_offset_0_alias
	.size		__nv_reservedSMEM_offset_0_alias, 0, 64
	.other		__nv_reservedSMEM_offset_0_alias,@"STO_CUDA_RESERVED_SHARED STV_DEFAULT"
__nv_reservedSMEM_offset_0_alias:
	.zero		0
.nv.shared.reserved.0:
	.zero		64
	.weak		__nv_reservedSMEM_tcgen05_partition
	.type		__nv_reservedSMEM_tcgen05_partition,@object
	.size		__nv_reservedSMEM_tcgen05_partition,(.L_0 - __nv_reservedSMEM_tcgen05_partition)
__nv_reservedSMEM_tcgen05_partition:
	.zero		32
.L_0:


//--------------------- .nv.global                --------------------------
	.section	.nv.global,"aw",@nobits
.nv.global:
	.type		_ZN40_INTERNAL_0ac518f1_4_k_cu_71e1bfbd_337134cute1_E,@object
	.size		_ZN40_INTERNAL_0ac518f1_4_k_cu_71e1bfbd_337134cute1_E,(_ZN40_INTERNAL_0ac518f1_4_k_cu_71e1bfbd_337134cuda3std3__45__cpo6cbeginE - _ZN40_INTERNAL_0ac518f1_4_k_cu_71e1bfbd_337134cute1_E)
_ZN40_INTERNAL_0ac518f1_4_k_cu_71e1bfbd_337134cute1_E:
	.zero		1
	.type		_ZN40_INTERNAL_0ac518f1_4_k_cu_71e1bfbd_337134cuda3std3__45__cpo6cbeginE,@object
	.size		_ZN40_INTERNAL_0ac518f1_4_k_cu_71e1bfbd_337134cuda3std3__45__cpo6cbeginE,(_ZN40_INTERNAL_0ac518f1_4_k_cu_71e1bfbd_337134cuda3std3__48in_placeE - _ZN40_INTERNAL_0ac518f1_4_k_cu_71e1bfbd_337134cuda3std3__45__cpo6cbeginE)
_ZN40_INTERNAL_0ac518f1_4_k_cu_71e1bfbd_337134cuda3std3__45__cpo6cbeginE:
	.zero		1
	.type		_ZN40_INTERNAL_0ac518f1_4_k_cu_71e1bfbd_337134cuda3std3__48in_placeE,@object
	.size		_ZN40_INTERNAL_0ac518f1_4_k_cu_71e1bfbd_337134cuda3std3__48in_placeE,(_ZN40_INTERNAL_0ac518f1_4_k_cu_71e1bfbd_337134cuda3std6ranges3__45__cpo9iter_moveE - _ZN40_INTERNAL_0ac518f1_4_k_cu_71e1bfbd_337134cuda3std3__48in_placeE)
_ZN40_INTERNAL_0ac518f1_4_k_cu_71e1bfbd_337134cuda3std3__48in_placeE:
	.zero		1
	.type		_ZN40_INTERNAL_0ac518f1_4_k_cu_71e1bfbd_337134cuda3std6ranges3__45__cpo9iter_moveE,@object
	.size		_ZN40_INTERNAL_0ac518f1_4_k_cu_71e1bfbd_337134cuda3std6ranges3__45__cpo9iter_moveE,(_ZN40_INTERNAL_0ac518f1_4_k_cu_71e1bfbd_337134cuda3std3__45__cpo5beginE - _ZN40_INTERNAL_0ac518f1_4_k_cu_71e1bfbd_337134cuda3std6ranges3__45__cpo9iter_moveE)
_ZN40_INTERNAL_0ac518f1_4_k_cu_71e1bfbd_337134cuda3std6ranges3__45__cpo9iter_moveE:
	.zero		1
	.type		_ZN40_INTERNAL_0ac518f1_4_k_cu_71e1bfbd_337134cuda3std3__45__cpo5beginE,@object
	.size		_ZN40_INTERNAL_0ac518f1_4_k_cu_71e1bfbd_337134cuda3std3__45__cpo5beginE,(_ZN40_INTERNAL_0ac518f1_4_k_cu_71e1bfbd_337134cuda3std3__442_GLOBAL__N__0ac518f1_4_k_cu_71e1bfbd_337136ignoreE - _ZN40_INTERNAL_0ac518f1_4_k_cu_71e1bfbd_337134cuda3std3__45__cpo5beginE)
_ZN40_INTERNAL_0ac518f1_4_k_cu_71e1bfbd_337134cuda3std3__45__cpo5beginE:
	.zero		1
	.type		_ZN40_INTERNAL_0ac518f1_4_k_cu_71e1bfbd_337134cuda3std3__442_GLOBAL__N__0ac518f1_4_k_cu_71e1bfbd_337136ignoreE,@object
	.size		_ZN40_INTERNAL_0ac518f1_4_k_cu_71e1bfbd_337134cuda3std3__442_GLOBAL__N__0ac518f1_4_k_cu_71e1bfbd_337136ignoreE,(_ZN40_INTERNAL_0ac518f1_4_k_cu_71e1bfbd_337134cute7productE - _ZN40_INTERNAL_0ac518f1_4_k_cu_71e1bfbd_337134cuda3std3__442_GLOBAL__N__0ac518f1_4_k_cu_71e1bfbd_337136ignoreE)
_ZN40_INTERNAL_0ac518f1_4_k_cu_71e1bfbd_337134cuda3std3__442_GLOBAL__N__0ac518f1_4_k_cu_71e1bfbd_337136ignoreE:
	.zero		1
	.type		_ZN40_INTERNAL_0ac518f1_4_k_cu_71e1bfbd_337134cute7productE,@object
	.size		_ZN40_INTERNAL_0ac518f1_4_k_cu_71e1bfbd_337134cute7productE,(_ZN40_INTERNAL_0ac518f1_4_k_cu_71e1bfbd_337134cuda3std3__45__cpo3endE - _ZN40_INTERNAL_0ac518f1_4_k_cu_71e1bfbd_337134cute7productE)
_ZN40_INTERNAL_0ac518f1_4_k_cu_71e1bfbd_337134cute7productE:
	.zero		1
	.type		_ZN40_INTERNAL_0ac518f1_4_k_cu_71e1bfbd_337134cuda3std3__45__cpo3endE,@object
	.size		_ZN40_INTERNAL_0ac518f1_4_k_cu_71e1bfbd_337134cuda3std3__45__cpo3endE,(_ZN40_INTERNAL_0ac518f1_4_k_cu_71e1bfbd_337134cuda3std3__419piecewise_constructE - _ZN40_INTERNAL_0ac518f1_4_k_cu_71e1bfbd_337134cuda3std3__45__cpo3endE)
_ZN40_INTERNAL_0ac518f1_4_k_cu_71e1bfbd_337134cuda3std3__45__cpo3endE:
	.zero		1
	.type		_ZN40_INTERNAL_0ac518f1_4_k_cu_71e1bfbd_337134cuda3std3__419piecewise_constructE,@object
	.size		_ZN40_INTERNAL_0ac518f1_4_k_cu_71e1bfbd_337134cuda3std3__419piecewise_constructE,(_ZN40_INTERNAL_0ac518f1_4_k_cu_71e1bfbd_337134cuda3std3__45__cpo4cendE - _ZN40_INTERNAL_0ac518f1_4_k_cu_71e1bfbd_337134cuda3std3__419piecewise_constructE)
_ZN40_INTERNAL_0ac518f1_4_k_cu_71e1bfbd_337134cuda3std3__419piecewise_constructE:
	.zero		1
	.type		_ZN40_INTERNAL_0ac518f1_4_k_cu_71e1bfbd_337134cuda3std3__45__cpo4cendE,@object
	.size		_ZN40_INTERNAL_0ac518f1_4_k_cu_71e1bfbd_337134cuda3std3__45__cpo4cendE,(_ZN40_INTERNAL_0ac518f1_4_k_cu_71e1bfbd_337134cuda3std6ranges3__45__cpo4swapE - _ZN40_INTERNAL_0ac518f1_4_k_cu_71e1bfbd_337134cuda3std3__45__cpo4cendE)
_ZN40_INTERNAL_0ac518f1_4_k_cu_71e1bfbd_337134cuda3std3__45__cpo4cendE:
	.zero		1
	.type		_ZN40_INTERNAL_0ac518f1_4_k_cu_71e1bfbd_337134cuda3std6ranges3__45__cpo4swapE,@object
	.size		_ZN40_INTERNAL_0ac518f1_4_k_cu_71e1bfbd_337134cuda3std6ranges3__45__cpo4swapE,(.L_10 - _ZN40_INTERNAL_0ac518f1_4_k_cu_71e1bfbd_337134cuda3std6ranges3__45__cpo4swapE)
_ZN40_INTERNAL_0ac518f1_4_k_cu_71e1bfbd_337134cuda3std6ranges3__45__cpo4swapE:
	.zero		1
.L_10:


//--------------------- .nv.constant0._ZN7cutlass13device_kernelINS_4gemm6kernel13GemmUniversalIN4cute5tupleIJiiiiEEENS1_10collective13CollectiveMmaINS1_35MainloopSm100TmaUmmaWarpSpecializedILi6ELi2ELi2ENS5_IJNS4_1CILi1EEENSA_ILi2EEESB_EEEEENS5_IJNSA_ILi128EEENSA_ILi256EEENSA_ILi32EEEEEENS_6half_tENS5_IJlSB_lEEESJ_SK_NS4_8TiledMMAINS4_8MMA_AtomIJNS4_20SM100_MMA_F16BF16_SSISJ_SJ_fLi128ELi256ELNS4_4UMMA5MajorE0ELSP_0ELNSO_7ScaleInE0ELSQ_0EEEEEENS4_6LayoutINS5_IJSB_SB_SB_EEENS5_IJNSA_ILi0EEESV_SV_EEEEENS5_IJNS4_10UnderscoreESY_SY_EEEEENS4_23SM90_TMA_LOAD_MULTICASTENS4_14ComposedLayoutINS4_7SwizzleILi2ELi4ELi3EEENS4_18smem_ptr_flag_bitsILi16EEENST_INS5_IJNSA_ILi8EEESH_EEENS5_IJSH_SB_EEEEEEEvNS4_8identityENS4_13SM90_TMA_LOADES1B_vS1C_EENS_8epilogue10collective18CollectiveEpilogueINS1F_23Sm100TmaWarpSpecializedILi4ELi2ELi64ELb1ELb0EEEJSI_NS5_IJNST_ISF_SB_EENST_INSA_ILi64EEESB_EEEEESJ_SK_SJ_SK_NS1F_6fusion15FusionCallbacksIS1J_NS1O_17LinearCombinationISJ_fSJ_fLNS_15FloatRoundStyleE2EEESI_S1N_JEEENS4_5SM1004TMEM4LOAD26SM100_TMEM_LOAD_32dp32b64xES1D_NS12_INS13_ILi3ELi4ELi3EEES16_NST_INS5_IJS17_S1L_EEENS5_IJS1L_SB_EEEEEEENS4_39AutoVectorizingCopyWithAssumedAlignmentILi128EEENS4_14SM90_TMA_STOREES22_S24_S24_EEEvvEEEEvNT_6ParamsE --------------------------
	.section	.nv.constant0._ZN7cutlass13device_kernelINS_4gemm6kernel13GemmUniversalIN4cute5tupleIJiiiiEEENS1_10collective13CollectiveMmaINS1_35MainloopSm100TmaUmmaWarpSpecializedILi6ELi2ELi2ENS5_IJNS4_1CILi1EEENSA_ILi2EEESB_EEEEENS5_IJNSA_ILi128EEENSA_ILi256EEENSA_ILi32EEEEEENS_6half_tENS5_IJlSB_lEEESJ_SK_NS4_8TiledMMAINS4_8MMA_AtomIJNS4_20SM100_MMA_F16BF16_SSISJ_SJ_fLi128ELi256ELNS4_4UMMA5MajorE0ELSP_0ELNSO_7ScaleInE0ELSQ_0EEEEEENS4_6LayoutINS5_IJSB_SB_SB_EEENS5_IJNSA_ILi0EEESV_SV_EEEEENS5_IJNS4_10UnderscoreESY_SY_EEEEENS4_23SM90_TMA_LOAD_MULTICASTENS4_14ComposedLayoutINS4_7SwizzleILi2ELi4ELi3EEENS4_18smem_ptr_flag_bitsILi16EEENST_INS5_IJNSA_ILi8EEESH_EEENS5_IJSH_SB_EEEEEEEvNS4_8identityENS4_13SM90_TMA_LOADES1B_vS1C_EENS_8epilogue10collective18CollectiveEpilogueINS1F_23Sm100TmaWarpSpecializedILi4ELi2ELi64ELb1ELb0EEEJSI_NS5_IJNST_ISF_SB_EENST_INSA_ILi64EEESB_EEEEESJ_SK_SJ_SK_NS1F_6fusion15FusionCallbacksIS1J_NS1O_17LinearCombinationISJ_fSJ_fLNS_15FloatRoundStyleE2EEESI_S1N_JEEENS4_5SM1004TMEM4LOAD26SM100_TMEM_LOAD_32dp32b64xES1D_NS12_INS13_ILi3ELi4ELi3EEES16_NST_INS5_IJS17_S1L_EEENS5_IJS1L_SB_EEEEEEENS4_39AutoVectorizingCopyWithAssumedAlignmentILi128EEENS4_14SM90_TMA_STOREES22_S24_S24_EEEvvEEEEvNT_6ParamsE,"a",@progbits
	.sectionflags	@""
	.align	4
.nv.constant0._ZN7cutlass13device_kernelINS_4gemm6kernel13GemmUniversalIN4cute5tupleIJiiiiEEENS1_10collective13CollectiveMmaINS1_35MainloopSm100TmaUmmaWarpSpecializedILi6ELi2ELi2ENS5_IJNS4_1CILi1EEENSA_ILi2EEESB_EEEEENS5_IJNSA_ILi128EEENSA_ILi256EEENSA_ILi32EEEEEENS_6half_tENS5_IJlSB_lEEESJ_SK_NS4_8TiledMMAINS4_8MMA_AtomIJNS4_20SM100_MMA_F16BF16_SSISJ_SJ_fLi128ELi256ELNS4_4UMMA5MajorE0ELSP_0ELNSO_7ScaleInE0ELSQ_0EEEEEENS4_6LayoutINS5_IJSB_SB_SB_EEENS5_IJNSA_ILi0EEESV_SV_EEEEENS5_IJNS4_10UnderscoreESY_SY_EEEEENS4_23SM90_TMA_LOAD_MULTICASTENS4_14ComposedLayoutINS4_7SwizzleILi2ELi4ELi3EEENS4_18smem_ptr_flag_bitsILi16EEENST_INS5_IJNSA_ILi8EEESH_EEENS5_IJSH_SB_EEEEEEEvNS4_8identityENS4_13SM90_TMA_LOADES1B_vS1C_EENS_8epilogue10collective18CollectiveEpilogueINS1F_23Sm100TmaWarpSpecializedILi4ELi2ELi64ELb1ELb0EEEJSI_NS5_IJNST_ISF_SB_EENST_INSA_ILi64EEESB_EEEEESJ_SK_SJ_SK_NS1F_6fusion15FusionCallbacksIS1J_NS1O_17LinearCombinationISJ_fSJ_fLNS_15FloatRoundStyleE2EEESI_S1N_JEEENS4_5SM1004TMEM4LOAD26SM100_TMEM_LOAD_32dp32b64xES1D_NS12_INS13_ILi3ELi4ELi3EEES16_NST_INS5_IJS17_S1L_EEENS5_IJS1L_SB_EEEEEEENS4_39AutoVectorizingCopyWithAssumedAlignmentILi128EEENS4_14SM90_TMA_STOREES22_S24_S24_EEEvvEEEEvNT_6ParamsE:
	.zero		2944


//--------------------- SYMBOLS --------------------------

	.type		.nv.reservedSmem.offset0,@object
	.size		.nv.reservedSmem.offset0,0x4
	.type		.nv.reservedSmem.cap,@object
	.size		.nv.reservedSmem.cap,0x4
	.type		__assertfail,@function
